def matmul_kernel(
    a_ptr,
    b_ptr,
    c_ptr,
    M,
    N,
    K,
    stride_am,
    stride_ak,
    stride_bk,
    stride_bn,
    stride_cm,
    stride_cn,
    BLOCK_M: tl.constexpr,
    BLOCK_N: tl.constexpr,
    BLOCK_K: tl.constexpr,
    GROUP_M: tl.constexpr,
):
    pid = tl.program_id(axis=0)
    num_pid_m = tl.cdiv(M, BLOCK_M)
    num_pid_n = tl.cdiv(N, BLOCK_N)
    num_pid_in_group = GROUP_M * num_pid_n
    group_id = pid // num_pid_in_group
    first_pid_m = group_id * GROUP_M
    group_size_m = min(num_pid_m - first_pid_m, GROUP_M)
    pid_m = first_pid_m + ((pid % num_pid_in_group) % group_size_m)
    pid_n = (pid % num_pid_in_group) // group_size_m

    offs_am = (pid_m * BLOCK_M + tl.arange(0, BLOCK_M)) % M
    offs_bn = (pid_n * BLOCK_N + tl.arange(0, BLOCK_N)) % N
    offs_k = tl.arange(0, BLOCK_K)
    a_ptrs = a_ptr + offs_am[:, None] * stride_am + offs_k[None, :] * stride_ak
    b_ptrs = b_ptr + offs_k[:, None] * stride_bk + offs_bn[None, :] * stride_bn

    acc = tl.zeros((BLOCK_M, BLOCK_N), dtype=tl.float32)
    for kk in range(0, tl.cdiv(K, BLOCK_K)):
        a = tl.load(a_ptrs, mask=offs_k[None, :] < K - kk * BLOCK_K, other=0.0)
        b = tl.load(b_ptrs, mask=offs_k[:, None] < K - kk * BLOCK_K, other=0.0)
        acc = tl.dot(a, b, acc)
        a_ptrs += BLOCK_K * stride_ak
        b_ptrs += BLOCK_K * stride_bk

    c = acc.to(c_ptr.dtype.element_ty)
    offs_cm = pid_m * BLOCK_M + tl.arange(0, BLOCK_M)
    offs_cn = pid_n * BLOCK_N + tl.arange(0, BLOCK_N)
    c_ptrs = c_ptr + offs_cm[:, None] * stride_cm + offs_cn[None, :] * stride_cn
    mask = (offs_cm[:, None] < M) & (offs_cn[None, :] < N)
    tl.store(c_ptrs, c, mask=mask)

# config = {"BLOCK_K": 32, "BLOCK_M": 512, "BLOCK_N": 32, "GROUP_M": 8, "arch": "sm_90", "dtype": "fp8e4m3", "num_ctas": 1, "num_stages": 2, "num_warps": 2}
# arch = sm_90


// ===== COMPILED SASS (sm_90a) =====

	.target	sm_90a

	.elftype	@"ET_EXEC"


//--------------------- .note.nv.tkinfo           --------------------------
	.section	.note.nv.tkinfo,"",@"SHT_NOTE"
	.sectionflags	@"SHF_NOTE_NV_TKINFO"
	.tkinfo
        /*0018*/ 	.word	0x00000002
        /*0030*/ 	.string	""
        /*0030*/ 	.string	"ptxas"
        /*0030*/ 	.string	"Cuda compilation tools, release 13.0, V13.0.88"
        /*0030*/ 	.string	"Build cuda_13.0.r13.0/compiler.36424714_0"
        /*0030*/ 	.string	"-v  -suppress-debug-info  -lineinfo  -arch sm_90a "



//--------------------- .note.nv.cuinfo           --------------------------
	.section	.note.nv.cuinfo,"",@"SHT_NOTE"
	.sectionflags	@"SHF_NOTE_NV_CUINFO"
        /*0018*/ 	.short	0x0002
        /*001a*/ 	.short	0x005a
        /*001c*/ 	.short	0x0082
	.zero		2


//--------------------- .nv.info                  --------------------------
	.section	.nv.info,"",@"SHT_CUDA_INFO"
	.align	4


	//----- nvinfo : EIATTR_REGCOUNT
	.align		4
        /*0000*/ 	.byte	0x04, 0x2f
        /*0002*/ 	.short	(.L_1 - .L_0)
	.align		4
.L_0:
        /*0004*/ 	.word	index@(matmul_kernel)
        /*0008*/ 	.word	0x00000020


	//----- nvinfo : EIATTR_FRAME_SIZE
	.align		4
.L_1:
        /*000c*/ 	.byte	0x04, 0x11
        /*000e*/ 	.short	(.L_3 - .L_2)
	.align		4
.L_2:
        /*0010*/ 	.word	index@(matmul_kernel)
        /*0014*/ 	.word	0x00001c98


	//----- nvinfo : EIATTR_MIN_STACK_SIZE
	.align		4
.L_3:
        /*0018*/ 	.byte	0x04, 0x12
        /*001a*/ 	.short	(.L_5 - .L_4)
	.align		4
.L_4:
        /*001c*/ 	.word	index@(matmul_kernel)
        /*0020*/ 	.word	0x00001c98
.L_5:


//--------------------- .nv.compat                --------------------------
	.section	.nv.compat,"",@"SHT_CUDA_COMPAT_INFO"
	.align	4
        /*0000*/ 	.byte	0x02, 0x09, 0x01, 0x00, 0x02, 0x02, 0x02, 0x00, 0x02, 0x05, 0x05, 0x00, 0x03, 0x07, 0x01, 0x01
        /*0010*/ 	.byte	0x02, 0x03, 0x00, 0x00, 0x02, 0x06, 0x01, 0x00, 0x04, 0x0b, 0x08, 0x00, 0x00, 0x00, 0x00, 0x00
        /*0020*/ 	.byte	0x00, 0x00, 0x00, 0x00


//--------------------- .nv.info.matmul_kernel    --------------------------
	.section	.nv.info.matmul_kernel,"",@"SHT_CUDA_INFO"
	.sectionflags	@""
	.align	4


	//----- nvinfo : EIATTR_CUDA_API_VERSION
	.align		4
        /*0000*/ 	.byte	0x04, 0x37
        /*0002*/ 	.short	(.L_7 - .L_6)
.L_6:
        /*0004*/ 	.word	0x00000082


	//----- nvinfo : EIATTR_KPARAM_INFO
	.align		4
.L_7:
        /*0008*/ 	.byte	0x04, 0x17
        /*000a*/ 	.short	(.L_9 - .L_8)
.L_8:
        /*000c*/ 	.word	0x00000000
        /*0010*/ 	.short	0x000d
        /*0012*/ 	.short	0x0048
        /*0014*/ 	.byte	0x00, 0xf4, 0x21, 0x00


	//----- nvinfo : EIATTR_KPARAM_INFO
	.align		4
.L_9:
        /*0018*/ 	.byte	0x04, 0x17
        /*001a*/ 	.short	(.L_11 - .L_10)
.L_10:
        /*001c*/ 	.word	0x00000000
        /*0020*/ 	.short	0x000c
        /*0022*/ 	.short	0x0040
        /*0024*/ 	.byte	0x00, 0xf4, 0x21, 0x00


	//----- nvinfo : EIATTR_KPARAM_INFO
	.align		4
.L_11:
        /*0028*/ 	.byte	0x04, 0x17
        /*002a*/ 	.short	(.L_13 - .L_12)
.L_12:
        /*002c*/ 	.word	0x00000000
        /*0030*/ 	.short	0x000b
        /*0032*/ 	.short	0x0038
        /*0034*/ 	.byte	0x00, 0xf0, 0x11, 0x00


	//----- nvinfo : EIATTR_KPARAM_INFO
	.align		4
.L_13:
        /*0038*/ 	.byte	0x04, 0x17
        /*003a*/ 	.short	(.L_15 - .L_14)
.L_14:
        /*003c*/ 	.word	0x00000000
        /*0040*/ 	.short	0x000a
        /*0042*/ 	.short	0x0034
        /*0044*/ 	.byte	0x00, 0xf0, 0x11, 0x00


	//----- nvinfo : EIATTR_KPARAM_INFO
	.align		4
.L_15:
        /*0048*/ 	.byte	0x04, 0x17
        /*004a*/ 	.short	(.L_17 - .L_16)
.L_16:
        /*004c*/ 	.word	0x00000000
        /*0050*/ 	.short	0x0009
        /*0052*/ 	.short	0x0030
        /*0054*/ 	.byte	0x00, 0xf0, 0x11, 0x00


	//----- nvinfo : EIATTR_KPARAM_INFO
	.align		4
.L_17:
        /*0058*/ 	.byte	0x04, 0x17
        /*005a*/ 	.short	(.L_19 - .L_18)
.L_18:
        /*005c*/ 	.word	0x00000000
        /*0060*/ 	.short	0x0008
        /*0062*/ 	.short	0x002c
        /*0064*/ 	.byte	0x00, 0xf0, 0x11, 0x00


	//----- nvinfo : EIATTR_KPARAM_INFO
	.align		4
.L_19:
        /*0068*/ 	.byte	0x04, 0x17
        /*006a*/ 	.short	(.L_21 - .L_20)
.L_20:
        /*006c*/ 	.word	0x00000000
        /*0070*/ 	.short	0x0007
        /*0072*/ 	.short	0x0028
        /*0074*/ 	.byte	0x00, 0xf0, 0x11, 0x00


	//----- nvinfo : EIATTR_KPARAM_INFO
	.align		4
.L_21:
        /*0078*/ 	.byte	0x04, 0x17
        /*007a*/ 	.short	(.L_23 - .L_22)
.L_22:
        /*007c*/ 	.word	0x00000000
        /*0080*/ 	.short	0x0006
        /*0082*/ 	.short	0x0024
        /*0084*/ 	.byte	0x00, 0xf0, 0x11, 0x00


	//----- nvinfo : EIATTR_KPARAM_INFO
	.align		4
.L_23:
        /*0088*/ 	.byte	0x04, 0x17
        /*008a*/ 	.short	(.L_25 - .L_24)
.L_24:
        /*008c*/ 	.word	0x00000000
        /*0090*/ 	.short	0x0005
        /*0092*/ 	.short	0x0020
        /*0094*/ 	.byte	0x00, 0xf0, 0x11, 0x00


	//----- nvinfo : EIATTR_KPARAM_INFO
	.align		4
.L_25:
        /*0098*/ 	.byte	0x04, 0x17
        /*009a*/ 	.short	(.L_27 - .L_26)
.L_26:
        /*009c*/ 	.word	0x00000000
        /*00a0*/ 	.short	0x0004
        /*00a2*/ 	.short	0x001c
        /*00a4*/ 	.byte	0x00, 0xf0, 0x11, 0x00


	//----- nvinfo : EIATTR_KPARAM_INFO
	.align		4
.L_27:
        /*00a8*/ 	.byte	0x04, 0x17
        /*00aa*/ 	.short	(.L_29 - .L_28)
.L_28:
        /*00ac*/ 	.word	0x00000000
        /*00b0*/ 	.short	0x0003
        /*00b2*/ 	.short	0x0018
        /*00b4*/ 	.byte	0x00, 0xf0, 0x11, 0x00


	//----- nvinfo : EIATTR_KPARAM_INFO
	.align		4
.L_29:
        /*00b8*/ 	.byte	0x04, 0x17
        /*00ba*/ 	.short	(.L_31 - .L_30)
.L_30:
        /*00bc*/ 	.word	0x00000000
        /*00c0*/ 	.short	0x0002
        /*00c2*/ 	.short	0x0010
        /*00c4*/ 	.byte	0x00, 0xf4, 0x21, 0x00


	//----- nvinfo : EIATTR_KPARAM_INFO
	.align		4
.L_31:
        /*00c8*/ 	.byte	0x04, 0x17
        /*00ca*/ 	.short	(.L_33 - .L_32)
.L_32:
        /*00cc*/ 	.word	0x00000000
        /*00d0*/ 	.short	0x0001
        /*00d2*/ 	.short	0x0008
        /*00d4*/ 	.byte	0x00, 0xf4, 0x21, 0x00


	//----- nvinfo : EIATTR_KPARAM_INFO
	.align		4
.L_33:
        /*00d8*/ 	.byte	0x04, 0x17
        /*00da*/ 	.short	(.L_35 - .L_34)
.L_34:
        /*00dc*/ 	.word	0x00000000
        /*00e0*/ 	.short	0x0000
        /*00e2*/ 	.short	0x0000
        /*00e4*/ 	.byte	0x00, 0xf4, 0x21, 0x00


	//----- nvinfo : EIATTR_SPARSE_MMA_MASK
	.align		4
.L_35:
        /*00e8*/ 	.byte	0x03, 0x50
        /*00ea*/ 	.short	0x0000


	//----- nvinfo : EIATTR_MAXREG_COUNT
	.align		4
        /*00ec*/ 	.byte	0x03, 0x1b
        /*00ee*/ 	.short	0x00ff


	//----- nvinfo : EIATTR_NUM_BARRIERS
	.align		4
        /*00f0*/ 	.byte	0x02, 0x4c
        /*00f2*/ 	.byte	0x01
	.zero		1


	//----- nvinfo : EIATTR_ANNOTATIONS
	.align		4
        /*00f4*/ 	.byte	0x04, 0x55
        /*00f6*/ 	.short	(.L_37 - .L_36)


	//   ....[0]....
.L_36:
        /*00f8*/ 	.word	0x00000001
        /*00fc*/ 	.byte	0x40, 0x05, 0x00, 0x00, 0x01, 0x00, 0x00, 0x00, 0x70, 0x05, 0x00, 0x00, 0x01, 0x00, 0x00, 0x00
        /* <DEDUP_REMOVED lines=3426> */
        /*d72c*/ 	.byte	0xd0, 0x47, 0x03, 0x00, 0x01, 0x00, 0x00, 0x00, 0x20, 0x48, 0x03, 0x00


	//----- nvinfo : EIATTR_MERCURY_ISA_VERSION
	.align		4
.L_37:
        /*d738*/ 	.byte	0x03, 0x5f
        /*d73a*/ 	.short	0x0101


	//----- nvinfo : EIATTR_EXIT_INSTR_OFFSETS
	.align		4
        /*d73c*/ 	.byte	0x04, 0x1c
        /*d73e*/ 	.short	(.L_39 - .L_38)


	//   ....[0]....
.L_38:
        /*d740*/ 	.word	0x00034ab0


	//   ....[1]....
        /*d744*/ 	.word	0x00034ad0


	//----- nvinfo : EIATTR_REQNTID
	.align		4
.L_39:
        /*d748*/ 	.byte	0x04, 0x10
        /*d74a*/ 	.short	(.L_41 - .L_40)
.L_40:
        /*d74c*/ 	.word	0x00000040
        /*d750*/ 	.word	0x00000001
        /*d754*/ 	.word	0x00000001


	//----- nvinfo : EIATTR_CBANK_PARAM_SIZE
	.align		4
.L_41:
        /*d758*/ 	.byte	0x03, 0x19
        /*d75a*/ 	.short	0x0050


	//----- nvinfo : EIATTR_PARAM_CBANK
	.align		4
        /*d75c*/ 	.byte	0x04, 0x0a
        /*d75e*/ 	.short	(.L_43 - .L_42)
	.align		4
.L_42:
        /*d760*/ 	.word	index@(.nv.constant0.matmul_kernel)
        /*d764*/ 	.short	0x0210
        /*d766*/ 	.short	0x0050


	//----- nvinfo : EIATTR_SW_WAR
	.align		4
.L_43:
        /*d768*/ 	.byte	0x04, 0x36
        /*d76a*/ 	.short	(.L_45 - .L_44)
.L_44:
        /*d76c*/ 	.word	0x00000008
.L_45:


//--------------------- .nv.callgraph             --------------------------
	.section	.nv.callgraph,"",@"SHT_CUDA_CALLGRAPH"
	.align	4
	.sectionentsize	8
	.align		4
        /*0000*/ 	.word	0x00000000
	.align		4
        /*0004*/ 	.word	0xffffffff
	.align		4
        /*0008*/ 	.word	0x00000000
	.align		4
        /*000c*/ 	.word	0xfffffffe
	.align		4
        /*0010*/ 	.word	0x00000000
	.align		4
        /*0014*/ 	.word	0xfffffffd
	.align		4
        /*0018*/ 	.word	0x00000000
	.align		4
        /*001c*/ 	.word	0xfffffffc


//--------------------- .text.matmul_kernel       --------------------------
	.section	.text.matmul_kernel,"ax",@progbits
	.align	128
        .global         matmul_kernel
        .type           matmul_kernel,@function
        .size           matmul_kernel,(.L_x_4 - matmul_kernel)
        .other          matmul_kernel,@"STO_CUDA_ENTRY STV_DEFAULT"
matmul_kernel:
.text.matmul_kernel:
[----:B------:R-:W0:Y:S08]  /*0000*/  LDC R1, c[0x0][0x28] ;  /* 0x00000a00ff017b82 */ /* 0x000e300000000800 */
[----:B------:R-:W1:Y:S01]  /*0010*/  LDC.64 R4, c[0x0][0x228] ;  /* 0x00008a00ff047b82 */ /* 0x000e620000000a00 */
[----:B------:R-:W2:Y:S01]  /*0020*/  S2R R14, SR_TID.X ;  /* 0x00000000000e7919 */ /* 0x000ea20000002100 */
[----:B0-----:R-:W-:Y:S01]  /*0030*/  VIADD R1, R1, 0xffffe368 ;  /* 0xffffe36801017836 */ /* 0x001fe20000000000 */
[----:B------:R-:W-:Y:S01]  /*0040*/  UMOV UR4, 0x400 ;  /* 0x0000040000047882 */ /* 0x000fe20000000000 */
[----:B------:R-:W-:-:S04]  /*0050*/  ULDC.64 UR20, c[0x0][0x208] ;  /* 0x0000820000147ab9 */ /* 0x000fc80000000a00 */
[----:B------:R-:W0:Y:S01]  /*0060*/  S2UR UR5, SR_CgaCtaId ;  /* 0x00000000000579c3 */ /* 0x000e220000008800 */
[----:B-1----:R-:W-:-:S05]  /*0070*/  VIADD R0, R5, 0x1f ;  /* 0x0000001f05007836 */ /* 0x002fca0000000000 */
[----:B------:R-:W-:Y:S01]  /*0080*/  SHF.R.S32.HI R3, RZ, 0x1f, R0 ;  /* 0x0000001fff037819 */ /* 0x000fe20000011400 */
[----:B0-----:R-:W-:-:S03]  /*0090*/  ULEA UR4, UR5, UR4, 0x18 ;  /* 0x0000000405047291 */ /* 0x001fc6000f8ec03f */
[----:B------:R-:W-:Y:S02]  /*00a0*/  LEA.HI R3, R3, R0, RZ, 0x5 ;  /* 0x0000000003037211 */ /* 0x000fe400078f28ff */
[C---:B--2---:R-:W-:Y:S02]  /*00b0*/  LOP3.LUT R16, R14.reuse, 0x3f, RZ, 0xc0, !PT ;  /* 0x0000003f0e107812 */ /* 0x044fe400078ec0ff */
[----:B------:R-:W-:Y:S02]  /*00c0*/  SHF.R.S32.HI R0, RZ, 0x5, R3 ;  /* 0x00000005ff007819 */ /* 0x000fe40000011403 */
[----:B------:R-:W0:Y:S01]  /*00d0*/  S2R R3, SR_CTAID.X ;  /* 0x0000000000037919 */ /* 0x000e220000002500 */
[----:B------:R-:W-:Y:S02]  /*00e0*/  LOP3.LUT R18, R14, 0x20, RZ, 0xc0, !PT ;  /* 0x000000200e127812 */ /* 0x000fe400078ec0ff */
[----:B------:R-:W-:-:S05]  /*00f0*/  IMAD.SHL.U32 R0, R0, 0x8, RZ ;  /* 0x0000000800007824 */ /* 0x000fca00078e00ff */
[-C--:B------:R-:W-:Y:S02]  /*0100*/  IABS R9, R0.reuse ;  /* 0x0000000000097213 */ /* 0x080fe40000000000 */
[----:B------:R-:W-:Y:S02]  /*0110*/  IABS R12, R0 ;  /* 0x00000000000c7213 */ /* 0x000fe40000000000 */
[----:B------:R-:W1:Y:S08]  /*0120*/  I2F.RP R2, R9 ;  /* 0x0000000900027306 */ /* 0x000e700000209400 */
[----:B-1----:R-:W1:Y:S01]  /*0130*/  MUFU.RCP R2, R2 ;  /* 0x0000000200027308 */ /* 0x002e620000001000 */
[----:B0-----:R-:W-:Y:S01]  /*0140*/  IABS R10, R3 ;  /* 0x00000003000a7213 */ /* 0x001fe20000000000 */
[----:B-1----:R-:W-:-:S02]  /*0150*/  VIADD R6, R2, 0xffffffe ;  /* 0x0ffffffe02067836 */ /* 0x002fc40000000000 */
[----:B------:R-:W-:-:S04]  /*0160*/  IMAD.MOV R2, RZ, RZ, -R12 ;  /* 0x000000ffff027224 */ /* 0x000fc800078e0a0c */
[----:B------:R0:W1:Y:S02]  /*0170*/  F2I.FTZ.U32.TRUNC.NTZ R7, R6 ;  /* 0x0000000600077305 */ /* 0x000064000021f000 */
[----:B0-----:R-:W-:Y:S02]  /*0180*/  IMAD.MOV.U32 R6, RZ, RZ, RZ ;  /* 0x000000ffff067224 */ /* 0x001fe400078e00ff */
[----:B-1----:R-:W-:-:S04]  /*0190*/  IMAD.MOV R8, RZ, RZ, -R7 ;  /* 0x000000ffff087224 */ /* 0x002fc800078e0a07 */
[----:B------:R-:W-:Y:S02]  /*01a0*/  IMAD R11, R8, R9, RZ ;  /* 0x00000009080b7224 */ /* 0x000fe400078e02ff */
[----:B------:R-:W-:Y:S02]  /*01b0*/  IMAD.MOV.U32 R8, RZ, RZ, R10 ;  /* 0x000000ffff087224 */ /* 0x000fe400078e000a */
[----:B------:R-:W-:-:S06]  /*01c0*/  IMAD.HI.U32 R7, R7, R11, R6 ;  /* 0x0000000b07077227 */ /* 0x000fcc00078e0006 */
[----:B------:R-:W-:-:S04]  /*01d0*/  IMAD.HI.U32 R7, R7, R8, RZ ;  /* 0x0000000807077227 */ /* 0x000fc800078e00ff */
[----:B------:R-:W-:-:S05]  /*01e0*/  IMAD R2, R7, R2, R8 ;  /* 0x0000000207027224 */ /* 0x000fca00078e0208 */
[----:B------:R-:W-:-:S13]  /*01f0*/  ISETP.GT.U32.AND P1, PT, R9, R2, PT ;  /* 0x000000020900720c */ /* 0x000fda0003f24070 */
[----:B------:R-:W-:Y:S02]  /*0200*/  @!P1 IMAD.IADD R2, R2, 0x1, -R9 ;  /* 0x0000000102029824 */ /* 0x000fe400078e0a09 */
[----:B------:R-:W-:Y:S01]  /*0210*/  @!P1 VIADD R7, R7, 0x1 ;  /* 0x0000000107079836 */ /* 0x000fe20000000000 */
[----:B------:R-:W-:Y:S02]  /*0220*/  ISETP.NE.AND P1, PT, R0, RZ, PT ;  /* 0x000000ff0000720c */ /* 0x000fe40003f25270 */
[----:B------:R-:W-:Y:S02]  /*0230*/  ISETP.GE.U32.AND P0, PT, R2, R9, PT ;  /* 0x000000090200720c */ /* 0x000fe40003f06070 */
[----:B------:R-:W-:-:S04]  /*0240*/  LOP3.LUT R2, R3, R0, RZ, 0x3c, !PT ;  /* 0x0000000003027212 */ /* 0x000fc800078e3cff */
[----:B------:R-:W-:Y:S01]  /*0250*/  ISETP.GE.AND P2, PT, R2, RZ, PT ;  /* 0x000000ff0200720c */ /* 0x000fe20003f46270 */
[----:B------:R-:W-:-:S06]  /*0260*/  VIADD R2, R4, 0x1ff ;  /* 0x000001ff04027836 */ /* 0x000fcc0000000000 */
[----:B------:R-:W-:-:S04]  /*0270*/  @P0 VIADD R7, R7, 0x1 ;  /* 0x0000000107070836 */ /* 0x000fc80000000000 */
[----:B------:R-:W-:Y:S01]  /*0280*/  IMAD.MOV.U32 R6, RZ, RZ, R7 ;  /* 0x000000ffff067224 */ /* 0x000fe200078e0007 */
[----:B------:R-:W-:-:S03]  /*0290*/  SHF.R.S32.HI R7, RZ, 0x1f, R2 ;  /* 0x0000001fff077819 */ /* 0x000fc60000011402 */
[----:B------:R-:W-:Y:S01]  /*02a0*/  @!P2 IMAD.MOV R6, RZ, RZ, -R6 ;  /* 0x000000ffff06a224 */ /* 0x000fe200078e0a06 */
[----:B------:R-:W-:Y:S02]  /*02b0*/  @!P1 LOP3.LUT R6, RZ, R0, RZ, 0x33, !PT ;  /* 0x00000000ff069212 */ /* 0x000fe400078e33ff */
[----:B------:R-:W-:-:S03]  /*02c0*/  LEA.HI R7, R7, R2, RZ, 0x9 ;  /* 0x0000000207077211 */ /* 0x000fc600078f48ff */
[----:B------:R-:W-:Y:S02]  /*02d0*/  IMAD.SHL.U32 R2, R6, 0x8, RZ ;  /* 0x0000000806027824 */ /* 0x000fe400078e00ff */
[----:B------:R-:W-:-:S03]  /*02e0*/  IMAD.MOV R6, RZ, RZ, -R6 ;  /* 0x000000ffff067224 */ /* 0x000fc600078e0a06 */
[----:B------:R-:W-:Y:S01]  /*02f0*/  LEA.HI.SX32 R7, R7, -R2, 0x17 ;  /* 0x8000000207077211 */ /* 0x000fe200078fbaff */
[----:B------:R-:W-:Y:S02]  /*0300*/  IMAD R15, R0, R6, R3 ;  /* 0x00000006000f7224 */ /* 0x000fe400078e0203 */
[----:B------:R-:W-:Y:S01]  /*0310*/  IMAD.MOV.U32 R6, RZ, RZ, RZ ;  /* 0x000000ffff067224 */ /* 0x000fe200078e00ff */
[----:B------:R-:W-:Y:S02]  /*0320*/  VIMNMX R8, R7, 0x8, PT ;  /* 0x0000000807087848 */ /* 0x000fe40003fe0100 */
[----:B------:R-:W-:Y:S02]  /*0330*/  IABS R13, R15 ;  /* 0x0000000f000d7213 */ /* 0x000fe40000000000 */
[----:B------:R-:W-:-:S04]  /*0340*/  IABS R11, R8 ;  /* 0x00000008000b7213 */ /* 0x000fc80000000000 */
[----:B------:R-:W0:Y:S08]  /*0350*/  I2F.RP R9, R11 ;  /* 0x0000000b00097306 */ /* 0x000e300000209400 */
[----:B0-----:R-:W0:Y:S02]  /*0360*/  MUFU.RCP R9, R9 ;  /* 0x0000000900097308 */ /* 0x001e240000001000 */
[----:B0-----:R-:W-:-:S06]  /*0370*/  VIADD R7, R9, 0xffffffe ;  /* 0x0ffffffe09077836 */ /* 0x001fcc0000000000 */
[----:B------:R-:W0:Y:S02]  /*0380*/  F2I.FTZ.U32.TRUNC.NTZ R7, R7 ;  /* 0x0000000700077305 */ /* 0x000e24000021f000 */
[----:B0-----:R-:W-:-:S04]  /*0390*/  IMAD.MOV R10, RZ, RZ, -R7 ;  /* 0x000000ffff0a7224 */ /* 0x001fc800078e0a07 */
[----:B------:R-:W-:-:S04]  /*03a0*/  IMAD.MOV.U32 R0, RZ, RZ, R10 ;  /* 0x000000ffff007224 */ /* 0x000fc800078e000a */
[----:B------:R-:W-:Y:S01]  /*03b0*/  IMAD R3, R0, R11, RZ ;  /* 0x0000000b00037224 */ /* 0x000fe200078e02ff */
[----:B------:R-:W-:-:S03]  /*03c0*/  IABS R0, R8 ;  /* 0x0000000800007213 */ /* 0x000fc60000000000 */
[----:B------:R-:W-:-:S04]  /*03d0*/  IMAD.HI.U32 R6, R7, R3, R6 ;  /* 0x0000000307067227 */ /* 0x000fc800078e0006 */
[----:B------:R-:W-:Y:S02]  /*03e0*/  IMAD.MOV R0, RZ, RZ, -R0 ;  /* 0x000000ffff007224 */ /* 0x000fe400078e0a00 */
        /* <DEDUP_REMOVED lines=8> */
[----:B------:R-:W-:Y:S02]  /*0470*/  ISETP.GE.AND P2, PT, R0, RZ, PT ;  /* 0x000000ff0000720c */ /* 0x000fe40003f46270 */
[----:B------:R-:W0:Y:S05]  /*0480*/  LDC R0, c[0x0][0x230] ;  /* 0x00008c00ff007b82 */ /* 0x000e2a0000000800 */
[----:B------:R-:W-:-:S06]  /*0490*/  @P0 VIADD R6, R6, 0x1 ;  /* 0x0000000106060836 */ /* 0x000fcc0000000000 */
[----:B------:R-:W-:Y:S01]  /*04a0*/  @!P2 IMAD.MOV R6, RZ, RZ, -R6 ;  /* 0x000000ffff06a224 */ /* 0x000fe200078e0a06 */
[----:B------:R-:W-:-:S05]  /*04b0*/  @!P1 LOP3.LUT R6, RZ, R8, RZ, 0x33, !PT ;  /* 0x00000008ff069212 */ /* 0x000fca00078e33ff */
[----:B------:R-:W-:Y:S02]  /*04c0*/  IMAD.MOV R3, RZ, RZ, -R6 ;  /* 0x000000ffff037224 */ /* 0x000fe400078e0a06 */
[----:B------:R-:W-:Y:S02]  /*04d0*/  IMAD.SHL.U32 R28, R6, 0x20, RZ ;  /* 0x00000020061c7824 */ /* 0x000fe400078e00ff */
[----:B------:R-:W-:-:S04]  /*04e0*/  IMAD R3, R8, R3, R15 ;  /* 0x0000000308037224 */ /* 0x000fc800078e020f */
[----:B------:R-:W-:Y:S02]  /*04f0*/  IMAD.IADD R2, R2, 0x1, R3 ;  /* 0x0000000102027824 */ /* 0x000fe400078e0203 */
[----:B0-----:R-:W-:Y:S02]  /*0500*/  VIADD R3, R0, 0x1f ;  /* 0x0000001f00037836 */ /* 0x001fe40000000000 */
[----:B------:R-:W-:-:S03]  /*0510*/  IMAD R20, R2, 0x200, R16 ;  /* 0x0000020002147824 */ /* 0x000fc600078e0210 */
[----:B------:R-:W-:Y:S01]  /*0520*/  ISETP.GT.AND P0, PT, R3, 0x1f, PT ;  /* 0x0000001f0300780c */ /* 0x000fe20003f04270 */
[C---:B------:R-:W-:Y:S01]  /*0530*/  VIADD R21, R20.reuse, 0x40 ;  /* 0x0000004014157836 */ /* 0x040fe20000000000 */
[----:B------:R0:W-:Y:S01]  /*0540*/  STL [R1+0x10b4], R20 ;  /* 0x0010b41401007387 */ /* 0x0001e20000100800 */
[C---:B------:R-:W-:Y:S02]  /*0550*/  VIADD R22, R20.reuse, 0x80 ;  /* 0x0000008014167836 */ /* 0x040fe40000000000 */
[C---:B------:R-:W-:Y:S01]  /*0560*/  VIADD R23, R20.reuse, 0xc0 ;  /* 0x000000c014177836 */ /* 0x040fe20000000000 */
[----:B------:R0:W-:Y:S01]  /*0570*/  STL [R1+0x10b8], R28 ;  /* 0x0010b81c01007387 */ /* 0x0001e20000100800 */
[C---:B------:R-:W-:Y:S02]  /*0580*/  VIADD R24, R20.reuse, 0x100 ;  /* 0x0000010014187836 */ /* 0x040fe40000000000 */
[C---:B------:R-:W-:Y:S01]  /*0590*/  VIADD R25, R20.reuse, 0x140 ;  /* 0x0000014014197836 */ /* 0x040fe20000000000 */
[----:B------:R0:W-:Y:S01]  /*05a0*/  STL [R1+0x10bc], R21 ;  /* 0x0010bc1501007387 */ /* 0x0001e20000100800 */
[----:B------:R-:W-:-:S02]  /*05b0*/  VIADD R26, R20, 0x180 ;  /* 0x00000180141a7836 */ /* 0x000fc40000000000 */
[----:B------:R-:W-:Y:S01]  /*05c0*/  VIADD R27, R20, 0x1c0 ;  /* 0x000001c0141b7836 */ /* 0x000fe20000000000 */
[----:B------:R0:W-:Y:S04]  /*05d0*/  STL [R1+0x10c0], R22 ;  /* 0x0010c01601007387 */ /* 0x0001e80000100800 */
[----:B------:R0:W-:Y:S04]  /*05e0*/  STL [R1+0x10c4], R23 ;  /* 0x0010c41701007387 */ /* 0x0001e80000100800 */
[----:B------:R0:W-:Y:S04]  /*05f0*/  STL [R1+0x10c8], R24 ;  /* 0x0010c81801007387 */ /* 0x0001e80000100800 */
[----:B------:R0:W-:Y:S04]  /*0600*/  STL [R1+0x10cc], R25 ;  /* 0x0010cc1901007387 */ /* 0x0001e80000100800 */
[----:B------:R0:W-:Y:S04]  /*0610*/  STL [R1+0x10d4], R26 ;  /* 0x0010d41a01007387 */ /* 0x0001e80000100800 */
[----:B------:R0:W-:Y:S01]  /*0620*/  STL [R1+0x10d0], R27 ;  /* 0x0010d01b01007387 */ /* 0x0001e20000100800 */
[----:B------:R-:W-:Y:S05]  /*0630*/  @P0 BRA `(.L_x_0) ;  /* 0x00000010000c0947 */ /* 0x000fea0003800000 */
[----:B------:R-:W-:Y:S01]  /*0640*/  IMAD.SHL.U32 R0, R14, 0x10, RZ ;  /* 0x000000100e007824 */ /* 0x000fe200078e00ff */
[----:B------:R1:W-:Y:S04]  /*0650*/  STL [R1+0x60], RZ ;  /* 0x000060ff01007387 */ /* 0x0003e80000100800 */
[----:B------:R1:W-:Y:S04]  /*0660*/  STL [R1+0x10dc], R0 ;  /* 0x0010dc0001007387 */ /* 0x0003e80000100800 */
[----:B------:R1:W-:Y:S04]  /*0670*/  STL [R1+0x64], RZ ;  /* 0x000064ff01007387 */ /* 0x0003e80000100800 */
        /* <DEDUP_REMOVED lines=253> */
[----:B------:R1:W-:Y:S01]  /*1650*/  STL [R1+0x2c], RZ ;  /* 0x00002cff01007387 */ /* 0x0003e20000100800 */
[----:B------:R-:W-:Y:S05]  /*1660*/  BRA `(.L_x_1) ;  /* 0x0000023800747947 */ /* 0x000fea0003800000 */
.L_x_0:
[----:B------:R-:W-:Y:S01]  /*1670*/  IABS R10, R4 ;  /* 0x00000004000a7213 */ /* 0x000fe20000000000 */
[----:B------:R-:W-:Y:S01]  /*1680*/  ULDC UR5, c[0x0][0x23c] ;  /* 0x00008f0000057ab9 */ /* 0x000fe20000000800 */
[----:B------:R-:W-:Y:S01]  /*1690*/  IABS R2, R5 ;  /* 0x0000000500027213 */ /* 0x000fe20000000000 */
[----:B------:R-:W-:Y:S01]  /*16a0*/  ULDC.64 UR6, c[0x0][0x218] ;  /* 0x0000860000067ab9 */ /* 0x000fe20000000a00 */
[----:B------:R-:W1:Y:S01]  /*16b0*/  I2F.RP R11, R10 ;  /* 0x0000000a000b7306 */ /* 0x000e620000209400 */
[----:B------:R-:W-:Y:S01]  /*16c0*/  IABS R16, R27 ;  /* 0x0000001b00107213 */ /* 0x000fe20000000000 */
[----:B------:R-:W-:Y:S01]  /*16d0*/  ULDC.64 UR8, c[0x0][0x210] ;  /* 0x0000840000087ab9 */ /* 0x000fe20000000a00 */
[----:B------:R-:W-:Y:S01]  /*16e0*/  IABS R14, R26 ;  /* 0x0000001a000e7213 */ /* 0x000fe20000000000 */
[----:B------:R-:W-:Y:S01]  /*16f0*/  ULDC UR10, c[0x0][0x238] ;  /* 0x00008e00000a7ab9 */ /* 0x000fe20000000800 */
[----:B------:R-:W-:Y:S01]  /*1700*/  IABS R13, R25 ;  /* 0x00000019000d7213 */ /* 0x000fe20000000000 */
[----:B------:R-:W-:Y:S01]  /*1710*/  ULDC UR11, c[0x0][0x238] ;  /* 0x00008e00000b7ab9 */ /* 0x000fe20000000800 */
[----:B------:R-:W-:Y:S01]  /*1720*/  IABS R12, R24 ;  /* 0x00000018000c7213 */ /* 0x000fe20000000000 */
[----:B------:R-:W2:Y:S01]  /*1730*/  I2F.RP R0, R2 ;  /* 0x0000000200007306 */ /* 0x000ea20000209400 */
[----:B------:R-:W-:Y:S01]  /*1740*/  IABS R19, R22 ;  /* 0x0000001600137213 */ /* 0x000fe20000000000 */
[----:B------:R-:W-:Y:S01]  /*1750*/  ULDC UR12, c[0x0][0x238] ;  /* 0x00008e00000c7ab9 */ /* 0x000fe20000000800 */
[----:B------:R-:W-:Y:S01]  /*1760*/  ULDC UR13, c[0x0][0x238] ;  /* 0x00008e00000d7ab9 */ /* 0x000fe20000000800 */
[----:B------:R-:W-:Y:S01]  /*1770*/  ULDC UR14, c[0x0][0x238] ;  /* 0x00008e00000e7ab9 */ /* 0x000fe20000000800 */
[----:B------:R-:W-:Y:S01]  /*1780*/  ULDC UR15, c[0x0][0x238] ;  /* 0x00008e00000f7ab9 */ /* 0x000fe20000000800 */
[----:B------:R-:W-:Y:S01]  /*1790*/  ULDC UR16, c[0x0][0x238] ;  /* 0x00008e0000107ab9 */ /* 0x000fe20000000800 */
[----:B------:R-:W-:Y:S01]  /*17a0*/  ULDC UR17, c[0x0][0x238] ;  /* 0x00008e0000117ab9 */ /* 0x000fe20000000800 */
[----:B-1----:R-:W1:Y:S01]  /*17b0*/  MUFU.RCP R11, R11 ;  /* 0x0000000b000b7308 */ /* 0x002e620000001000 */
[----:B------:R-:W-:Y:S01]  /*17c0*/  ULDC UR18, c[0x0][0x238] ;  /* 0x00008e0000127ab9 */ /* 0x000fe20000000800 */
[----:B------:R-:W-:Y:S01]  /*17d0*/  ULDC UR29, c[0x0][0x238] ;  /* 0x00008e00001d7ab9 */ /* 0x000fe20000000800 */
[----:B------:R-:W-:Y:S01]  /*17e0*/  ULDC UR28, c[0x0][0x238] ;  /* 0x00008e00001c7ab9 */ /* 0x000fe20000000800 */
[----:B------:R-:W-:Y:S01]  /*17f0*/  ULDC UR27, c[0x0][0x238] ;  /* 0x00008e00001b7ab9 */ /* 0x000fe20000000800 */
[----:B------:R-:W-:Y:S01]  /*1800*/  ULDC UR26, c[0x0][0x238] ;  /* 0x00008e00001a7ab9 */ /* 0x000fe20000000800 */
[----:B------:R-:W-:Y:S01]  /*1810*/  ULDC UR25, c[0x0][0x238] ;  /* 0x00008e0000197ab9 */ /* 0x000fe20000000800 */
[----:B------:R-:W-:Y:S01]  /*1820*/  ULDC UR19, c[0x0][0x238] ;  /* 0x00008e0000137ab9 */ /* 0x000fe20000000800 */
[----:B--2---:R-:W2:Y:S01]  /*1830*/  MUFU.RCP R0, R0 ;  /* 0x0000000000007308 */ /* 0x004ea20000001000 */
[----:B------:R-:W-:Y:S01]  /*1840*/  ULDC UR24, c[0x0][0x238] ;  /* 0x00008e0000187ab9 */ /* 0x000fe20000000800 */
[----:B------:R-:W-:Y:S01]  /*1850*/  ULDC UR23, c[0x0][0x238] ;  /* 0x00008e0000177ab9 */ /* 0x000fe20000000800 */
[----:B------:R-:W-:Y:S01]  /*1860*/  ULDC UR22, c[0x0][0x238] ;  /* 0x00008e0000167ab9 */ /* 0x000fe20000000800 */
[----:B-1----:R-:W-:-:S04]  /*1870*/  VIADD R6, R11, 0xffffffe ;  /* 0x0ffffffe0b067836 */ /* 0x002fc80000000000 */
[----:B------:R1:W3:Y:S01]  /*1880*/  F2I.FTZ.U32.TRUNC.NTZ R7, R6 ;  /* 0x0000000600077305 */ /* 0x0002e2000021f000 */
[----:B--2---:R-:W-:-:S07]  /*1890*/  VIADD R8, R0, 0xffffffe ;  /* 0x0ffffffe00087836 */ /* 0x004fce0000000000 */
[----:B------:R2:W4:Y:S01]  /*18a0*/  F2I.FTZ.U32.TRUNC.NTZ R9, R8 ;  /* 0x0000000800097305 */ /* 0x000522000021f000 */
[----:B-1----:R-:W-:Y:S02]  /*18b0*/  IMAD.MOV.U32 R6, RZ, RZ, RZ ;  /* 0x000000ffff067224 */ /* 0x002fe400078e00ff */
[----:B---3--:R-:W-:Y:S02]  /*18c0*/  IMAD.MOV R15, RZ, RZ, -R7 ;  /* 0x000000ffff0f7224 */ /* 0x008fe400078e0a07 */
[----:B--2---:R-:W-:Y:S02]  /*18d0*/  IMAD.MOV.U32 R8, RZ, RZ, RZ ;  /* 0x000000ffff087224 */ /* 0x004fe400078e00ff */
[----:B------:R-:W-:Y:S02]  /*18e0*/  IMAD R15, R15, R10, RZ ;  /* 0x0000000a0f0f7224 */ /* 0x000fe400078e02ff */
[----:B----4-:R-:W-:Y:S02]  /*18f0*/  IMAD.MOV R11, RZ, RZ, -R9 ;  /* 0x000000ffff0b7224 */ /* 0x010fe400078e0a09 */
[----:B------:R-:W-:-:S04]  /*1900*/  IMAD.HI.U32 R15, R7, R15, R6 ;  /* 0x0000000f070f7227 */ /* 0x000fc800078e0006 */
[----:B------:R-:W-:Y:S02]  /*1910*/  IMAD R11, R11, R2, RZ ;  /* 0x000000020b0b7224 */ /* 0x000fe400078e02ff */
[----:B------:R-:W-:-:S04]  /*1920*/  IMAD.HI.U32 R7, R15, R16, RZ ;  /* 0x000000100f077227 */ /* 0x000fc800078e00ff */
[----:B------:R-:W-:-:S04]  /*1930*/  IMAD.HI.U32 R6, R15, R14, RZ ;  /* 0x0000000e0f067227 */ /* 0x000fc800078e00ff */
[----:B------:R-:W-:Y:S01]  /*1940*/  IMAD.HI.U32 R0, R9, R11, R8 ;  /* 0x0000000b09007227 */ /* 0x000fe200078e0008 */
[----:B------:R-:W-:-:S03]  /*1950*/  IABS R11, R23 ;  /* 0x00000017000b7213 */ /* 0x000fc60000000000 */
[----:B------:R-:W-:-:S04]  /*1960*/  IMAD.HI.U32 R8, R15, R13, RZ ;  /* 0x0000000d0f087227 */ /* 0x000fc800078e00ff */
[----:B------:R-:W-:Y:S02]  /*1970*/  IMAD.MOV R9, RZ, RZ, -R7 ;  /* 0x000000ffff097224 */ /* 0x000fe400078e0a07 */
[----:B------:R-:W-:Y:S02]  /*1980*/  IMAD.MOV R7, RZ, RZ, -R6 ;  /* 0x000000ffff077224 */ /* 0x000fe400078e0a06 */
[----:B------:R-:W-:Y:S02]  /*1990*/  IMAD.MOV R6, RZ, RZ, -R8 ;  /* 0x000000ffff067224 */ /* 0x000fe400078e0a08 */
[----:B------:R-:W-:-:S04]  /*19a0*/  IMAD.HI.U32 R17, R15, R12, RZ ;  /* 0x0000000c0f117227 */ /* 0x000fc800078e00ff */
[C---:B------:R-:W-:Y:S01]  /*19b0*/  IMAD R13, R10.reuse, R6, R13 ;  /* 0x000000060a0d7224 */ /* 0x040fe200078e020d */
[----:B------:R-:W-:Y:S01]  /*19c0*/  IABS R6, R21 ;  /* 0x0000001500067213 */ /* 0x000fe20000000000 */
[C---:B------:R-:W-:Y:S02]  /*19d0*/  IMAD R16, R10.reuse, R9, R16 ;  /* 0x000000090a107224 */ /* 0x040fe400078e0210 */
[C---:B------:R-:W-:Y:S01]  /*19e0*/  IMAD R14, R10.reuse, R7, R14 ;  /* 0x000000070a0e7224 */ /* 0x040fe200078e020e */
[----:B------:R-:W-:Y:S01]  /*19f0*/  IABS R7, R20 ;  /* 0x0000001400077213 */ /* 0x000fe20000000000 */
[----:B------:R-:W-:Y:S01]  /*1a00*/  IMAD.MOV R17, RZ, RZ, -R17 ;  /* 0x000000ffff117224 */ /* 0x000fe200078e0a11 */
[C---:B------:R-:W-:Y:S01]  /*1a10*/  ISETP.GT.U32.AND P1, PT, R10.reuse, R16, PT ;  /* 0x000000100a00720c */ /* 0x040fe20003f24070 */
[----:B------:R-:W-:Y:S01]  /*1a20*/  IMAD.HI.U32 R9, R15, R11, RZ ;  /* 0x0000000b0f097227 */ /* 0x000fe200078e00ff */
[C---:B------:R-:W-:Y:S02]  /*1a30*/  ISETP.GT.U32.AND P3, PT, R10.reuse, R14, PT ;  /* 0x0000000e0a00720c */ /* 0x040fe40003f64070 */
[C---:B------:R-:W-:Y:S01]  /*1a40*/  ISETP.GT.U32.AND P2, PT, R10.reuse, R13, PT ;  /* 0x0000000d0a00720c */ /* 0x040fe20003f44070 */
[----:B------:R-:W-:-:S02]  /*1a50*/  IMAD R12, R10, R17, R12 ;  /* 0x000000110a0c7224 */ /* 0x000fc400078e020c */
[----:B------:R-:W-:-:S03]  /*1a60*/  IMAD.HI.U32 R8, R15, R19, RZ ;  /* 0x000000130f087227 */ /* 0x000fc600078e00ff */
[----:B------:R-:W-:Y:S01]  /*1a70*/  ISETP.GT.U32.AND P4, PT, R10, R12, PT ;  /* 0x0000000c0a00720c */ /* 0x000fe20003f84070 */
[----:B------:R-:W-:-:S04]  /*1a80*/  IMAD.HI.U32 R17, R15, R6, RZ ;  /* 0x000000060f117227 */ /* 0x000fc800078e00ff */
[----:B------:R-:W-:Y:S02]  /*1a90*/  IMAD.MOV R9, RZ, RZ, -R9 ;  /* 0x000000ffff097224 */ /* 0x000fe400078e0a09 */
[----:B------:R-:W-:-:S04]  /*1aa0*/  IMAD.HI.U32 R15, R15, R7, RZ ;  /* 0x000000070f0f7227 */ /* 0x000fc800078e00ff */
[----:B------:R-:W-:Y:S01]  /*1ab0*/  IMAD R11, R10, R9, R11 ;  /* 0x000000090a0b7224 */ /* 0x000fe200078e020b */
[----:B------:R-:W-:Y:S01]  /*1ac0*/  LEA.HI R9, R18, R28, RZ, 0x1b ;  /* 0x0000001c12097211 */ /* 0x000fe200078fd8ff */
[----:B------:R-:W-:Y:S01]  /*1ad0*/  IMAD.MOV R15, RZ, RZ, -R15 ;  /* 0x000000ffff0f7224 */ /* 0x000fe200078e0a0f */
[----:B------:R-:W-:Y:S01]  /*1ae0*/  SHF.R.S32.HI R18, RZ, 0x1f, R3 ;  /* 0x0000001fff127819 */ /* 0x000fe20000011403 */
[----:B------:R-:W-:Y:S01]  /*1af0*/  @!P1 IMAD.IADD R16, R16, 0x1, -R10 ;  /* 0x0000000110109824 */ /* 0x000fe200078e0a0a */
[C---:B------:R-:W-:Y:S01]  /*1b00*/  ISETP.GT.U32.AND P5, PT, R10.reuse, R11, PT ;  /* 0x0000000b0a00720c */ /* 0x040fe20003fa4070 */
[----:B------:R-:W-:Y:S01]  /*1b10*/  IMAD R7, R10, R15, R7 ;  /* 0x0000000f0a077224 */ /* 0x000fe200078e0207 */
[----:B------:R-:W-:Y:S01]  /*1b20*/  LEA.HI R3, R18, R3, RZ, 0x5 ;  /* 0x0000000312037211 */ /* 0x000fe200078f28ff */
[----:B------:R-:W-:Y:S02]  /*1b30*/  IMAD.MOV R8, RZ, RZ, -R8 ;  /* 0x000000ffff087224 */ /* 0x000fe400078e0a08 */
[----:B------:R-:W-:Y:S01]  /*1b40*/  IMAD.MOV R17, RZ, RZ, -R17 ;  /* 0x000000ffff117224 */ /* 0x000fe200078e0a11 */
[C---:B------:R-:W-:Y:S01]  /*1b50*/  ISETP.GT.U32.AND P1, PT, R10.reuse, R7, PT ;  /* 0x000000070a00720c */ /* 0x040fe20003f24070 */
[C---:B------:R-:W-:Y:S01]  /*1b60*/  IMAD R19, R10.reuse, R8, R19 ;  /* 0x000000080a137224 */ /* 0x040fe200078e0213 */
[----:B------:R1:W-:Y:S01]  /*1b70*/  STL [R1+0x420], R3 ;  /* 0x0004200301007387 */ /* 0x0003e20000100800 */
[----:B------:R-:W-:-:S02]  /*1b80*/  IMAD R6, R10, R17, R6 ;  /* 0x000000110a067224 */ /* 0x000fc400078e0206 */
[----:B------:R-:W-:Y:S01]  /*1b90*/  VIADD R8, R9, 0x1e ;  /* 0x0000001e09087836 */ /* 0x000fe20000000000 */
[C---:B------:R-:W-:Y:S01]  /*1ba0*/  ISETP.GT.U32.AND P6, PT, R10.reuse, R19, PT ;  /* 0x000000130a00720c */ /* 0x040fe20003fc4070 */
[--C-:B------:R-:W-:Y:S01]  /*1bb0*/  @!P5 IMAD.IADD R11, R11, 0x1, -R10.reuse ;  /* 0x000000010b0bd824 */ /* 0x100fe200078e0a0a */
[----:B------:R-:W-:Y:S01]  /*1bc0*/  ISETP.GT.U32.AND P0, PT, R10, R6, PT ;  /* 0x000000060a00720c */ /* 0x000fe20003f04070 */
[--C-:B------:R-:W-:Y:S01]  /*1bd0*/  @!P3 IMAD.IADD R14, R14, 0x1, -R10.reuse ;  /* 0x000000010e0eb824 */ /* 0x100fe200078e0a0a */
[----:B------:R-:W-:Y:S01]  /*1be0*/  IABS R15, R8 ;  /* 0x00000008000f7213 */ /* 0x000fe20000000000 */
[--C-:B------:R-:W-:Y:S01]  /*1bf0*/  @!P2 IMAD.IADD R13, R13, 0x1, -R10.reuse ;  /* 0x000000010d0da824 */ /* 0x100fe200078e0a0a */
[C---:B------:R-:W-:Y:S01]  /*1c00*/  ISETP.GT.U32.AND P3, PT, R10.reuse, R16, PT ;  /* 0x000000100a00720c */ /* 0x040fe20003f64070 */
[--C-:B------:R-:W-:Y:S01]  /*1c10*/  @!P1 IMAD.IADD R7, R7, 0x1, -R10.reuse ;  /* 0x0000000107079824 */ /* 0x100fe200078e0a0a */
[----:B------:R-:W-:Y:S01]  /*1c20*/  ISETP.GT.U32.AND P1, PT, R10, R11, PT ;  /* 0x0000000b0a00720c */ /* 0x000fe20003f24070 */
[----:B------:R-:W-:Y:S01]  /*1c30*/  @!P4 IMAD.IADD R12, R12, 0x1, -R10 ;  /* 0x000000010c0cc824 */ /* 0x000fe200078e0a0a */
[----:B------:R-:W-:Y:S01]  /*1c40*/  ISETP.GT.U32.AND P5, PT, R10, R14, PT ;  /* 0x0000000e0a00720c */ /* 0x000fe20003fa4070 */
[----:B------:R-:W-:Y:S01]  /*1c50*/  IMAD.HI.U32 R17, R0, R15, RZ ;  /* 0x0000000f00117227 */ /* 0x000fe200078e00ff */
[----:B------:R-:W-:-:S03]  /*1c60*/  ISETP.GT.U32.AND P4, PT, R10, R7, PT ;  /* 0x000000070a00720c */ /* 0x000fc60003f84070 */
[--C-:B------:R-:W-:Y:S01]  /*1c70*/  @!P6 IMAD.IADD R19, R19, 0x1, -R10.reuse ;  /* 0x000000011313e824 */ /* 0x100fe200078e0a0a */
[----:B------:R-:W-:Y:S01]  /*1c80*/  ISETP.GT.U32.AND P6, PT, R10, R13, PT ;  /* 0x0000000d0a00720c */ /* 0x000fe20003fc4070 */
[--C-:B------:R-:W-:Y:S01]  /*1c90*/  @!P0 IMAD.IADD R6, R6, 0x1, -R10.reuse ;  /* 0x0000000106068824 */ /* 0x100fe200078e0a0a */
[C---:B------:R-:W-:Y:S01]  /*1ca0*/  ISETP.GT.U32.AND P0, PT, R10.reuse, R12, PT ;  /* 0x0000000c0a00720c */ /* 0x040fe20003f04070 */
[----:B------:R-:W-:Y:S01]  /*1cb0*/  IMAD.MOV R17, RZ, RZ, -R17 ;  /* 0x000000ffff117224 */ /* 0x000fe200078e0a11 */
[----:B------:R-:W-:Y:S01]  /*1cc0*/  ISETP.GT.U32.AND P2, PT, R10, R19, PT ;  /* 0x000000130a00720c */ /* 0x000fe20003f44070 */
[--C-:B------:R-:W-:Y:S01]  /*1cd0*/  @!P1 IMAD.IADD R11, R11, 0x1, -R10.reuse ;  /* 0x000000010b0b9824 */ /* 0x100fe200078e0a0a */
[----:B------:R-:W-:Y:S01]  /*1ce0*/  ISETP.GE.AND P1, PT, R26, RZ, PT ;  /* 0x000000ff1a00720c */ /* 0x000fe20003f26270 */
[----:B-1----:R-:W-:Y:S02]  /*1cf0*/  IMAD R3, R2, R17, R15 ;  /* 0x0000001102037224 */ /* 0x002fe400078e020f */
[----:B------:R-:W-:Y:S01]  /*1d00*/  @!P3 IMAD.IADD R16, R16, 0x1, -R10 ;  /* 0x000000011010b824 */ /* 0x000fe200078e0a0a */
[----:B------:R-:W-:Y:S01]  /*1d10*/  ISETP.GT.U32.AND P3, PT, R10, R6, PT ;  /* 0x000000060a00720c */ /* 0x000fe20003f64070 */
[----:B------:R-:W-:-:S02]  /*1d20*/  VIADD R15, R9, 0x1c ;  /* 0x0000001c090f7836 */ /* 0x000fc40000000000 */
[--C-:B------:R-:W-:Y:S02]  /*1d30*/  @!P4 IMAD.IADD R7, R7, 0x1, -R10.reuse ;  /* 0x000000010707c824 */ /* 0x100fe400078e0a0a */
[--C-:B------:R-:W-:Y:S01]  /*1d40*/  @!P5 IMAD.IADD R14, R14, 0x1, -R10.reuse ;  /* 0x000000010e0ed824 */ /* 0x100fe200078e0a0a */
[----:B------:R-:W-:Y:S01]  /*1d50*/  ISETP.GE.AND P4, PT, R15, RZ, PT ;  /* 0x000000ff0f00720c */ /* 0x000fe20003f86270 */
[--C-:B------:R-:W-:Y:S01]  /*1d60*/  @!P6 IMAD.IADD R13, R13, 0x1, -R10.reuse ;  /* 0x000000010d0de824 */ /* 0x100fe200078e0a0a */
[----:B------:R-:W-:Y:S01]  /*1d70*/  IABS R15, R15 ;  /* 0x0000000f000f7213 */ /* 0x000fe20000000000 */
[----:B------:R-:W-:Y:S01]  /*1d80*/  @!P0 IMAD.IADD R12, R12, 0x1, -R10 ;  /* 0x000000010c0c8824 */ /* 0x000fe200078e0a0a */
[----:B------:R-:W-:Y:S01]  /*1d90*/  ISETP.GE.AND P6, PT, R27, RZ, PT ;  /* 0x000000ff1b00720c */ /* 0x000fe20003fc6270 */
[----:B------:R-:W-:Y:S01]  /*1da0*/  @!P1 IMAD.MOV R14, RZ, RZ, -R14 ;  /* 0x000000ffff0e9224 */ /* 0x000fe200078e0a0e */
[----:B------:R-:W-:Y:S01]  /*1db0*/  ISETP.GE.AND P0, PT, R25, RZ, PT ;  /* 0x000000ff1900720c */ /* 0x000fe20003f06270 */
[----:B------:R-:W-:Y:S01]  /*1dc0*/  IMAD.HI.U32 R18, R0, R15, RZ ;  /* 0x0000000f00127227 */ /* 0x000fe200078e00ff */
[----:B------:R-:W-:-:S02]  /*1dd0*/  ISETP.GE.AND P1, PT, R21, RZ, PT ;  /* 0x000000ff1500720c */ /* 0x000fc40003f26270 */
[----:B------:R-:W-:Y:S01]  /*1de0*/  ISETP.GE.AND P5, PT, R8, RZ, PT ;  /* 0x000000ff0800720c */ /* 0x000fe20003fa6270 */
[----:B------:R-:W-:Y:S01]  /*1df0*/  @!P3 IMAD.IADD R6, R6, 0x1, -R10 ;  /* 0x000000010606b824 */ /* 0x000fe200078e0a0a */
[----:B------:R-:W-:Y:S01]  /*1e00*/  ISETP.GE.AND P3, PT, R23, RZ, PT ;  /* 0x000000ff1700720c */ /* 0x000fe20003f66270 */
[----:B------:R-:W-:Y:S02]  /*1e10*/  IMAD.MOV R18, RZ, RZ, -R18 ;  /* 0x000000ffff127224 */ /* 0x000fe400078e0a12 */
[----:B------:R-:W-:Y:S01]  /*1e20*/  @!P2 IMAD.IADD R19, R19, 0x1, -R10 ;  /* 0x000000011313a824 */ /* 0x000fe200078e0a0a */
[----:B------:R-:W-:Y:S01]  /*1e30*/  ISETP.GE.AND P2, PT, R24, RZ, PT ;  /* 0x000000ff1800720c */ /* 0x000fe20003f46270 */
[----:B------:R-:W-:Y:S02]  /*1e40*/  IMAD R15, R2, R18, R15 ;  /* 0x00000012020f7224 */ /* 0x000fe400078e020f */
[----:B------:R-:W-:Y:S01]  /*1e50*/  @!P6 IMAD.MOV R16, RZ, RZ, -R16 ;  /* 0x000000ffff10e224 */ /* 0x000fe200078e0a10 */
[----:B------:R-:W-:Y:S01]  /*1e60*/  ISETP.GE.AND P6, PT, R22, RZ, PT ;  /* 0x000000ff1600720c */ /* 0x000fe20003fc6270 */
[----:B------:R-:W-:Y:S01]  /*1e70*/  @!P0 IMAD.MOV R13, RZ, RZ, -R13 ;  /* 0x000000ffff0d8224 */ /* 0x000fe200078e0a0d */
[----:B------:R-:W-:Y:S01]  /*1e80*/  ISETP.GE.AND P0, PT, R20, RZ, PT ;  /* 0x000000ff1400720c */ /* 0x000fe20003f06270 */
[----:B------:R-:W-:Y:S01]  /*1e90*/  @!P1 IMAD.MOV R6, RZ, RZ, -R6 ;  /* 0x000000ffff069224 */ /* 0x000fe200078e0a06 */
[----:B------:R-:W-:Y:S01]  /*1ea0*/  ISETP.GT.U32.AND P1, PT, R2, R15, PT ;  /* 0x0000000f0200720c */ /* 0x000fe20003f24070 */
[----:B------:R-:W-:-:S02]  /*1eb0*/  VIADD R10, R9, 0x1a ;  /* 0x0000001a090a7836 */ /* 0x000fc40000000000 */
[----:B------:R-:W-:Y:S02]  /*1ec0*/  @!P3 IMAD.MOV R11, RZ, RZ, -R11 ;  /* 0x000000ffff0bb224 */ /* 0x000fe400078e0a0b */
[----:B------:R-:W-:Y:S01]  /*1ed0*/  @!P2 IMAD.MOV R12, RZ, RZ, -R12 ;  /* 0x000000ffff0ca224 */ /* 0x000fe200078e0a0c */
[----:B------:R-:W-:Y:S01]  /*1ee0*/  IABS R8, R10 ;  /* 0x0000000a00087213 */ /* 0x000fe20000000000 */
[----:B0-----:R-:W-:Y:S01]  /*1ef0*/  VIADD R28, R9, 0x12 ;  /* 0x00000012091c7836 */ /* 0x001fe20000000000 */
[----:B------:R-:W-:Y:S01]  /*1f00*/  ISETP.GE.AND P3, PT, R10, RZ, PT ;  /* 0x000000ff0a00720c */ /* 0x000fe20003f66270 */
[----:B------:R-:W-:Y:S01]  /*1f10*/  IMAD.MOV.U32 R10, RZ, RZ, R19 ;  /* 0x000000ffff0a7224 */ /* 0x000fe200078e0013 */
[----:B------:R-:W-:Y:S01]  /*1f20*/  ISETP.GT.U32.AND P2, PT, R2, R3, PT ;  /* 0x000000030200720c */ /* 0x000fe20003f44070 */
[----:B------:R-:W-:Y:S02]  /*1f30*/  @!P0 IMAD.MOV R7, RZ, RZ, -R7 ;  /* 0x000000ffff078224 */ /* 0x000fe400078e0a07 */
[----:B------:R-:W-:Y:S01]  /*1f40*/  @!P6 IMAD.MOV R10, RZ, RZ, -R10 ;  /* 0x000000ffff0ae224 */ /* 0x000fe200078e0a0a */
[----:B------:R-:W-:Y:S01]  /*1f50*/  ISETP.NE.AND P6, PT, R4, RZ, PT ;  /* 0x000000ff0400720c */ /* 0x000fe20003fc5270 */
[----:B------:R-:W-:Y:S01]  /*1f60*/  @!P1 IMAD.IADD R15, R15, 0x1, -R2 ;  /* 0x000000010f0f9824 */ /* 0x000fe200078e0a02 */
[----:B------:R-:W-:Y:S01]  /*1f70*/  LOP3.LUT R4, RZ, R4, RZ, 0x33, !PT ;  /* 0x00000004ff047212 */ /* 0x000fe200078e33ff */
[----:B------:R-:W-:-:S03]  /*1f80*/  IMAD.HI.U32 R17, R0, R8, RZ ;  /* 0x0000000800117227 */ /* 0x000fc600078e00ff */
[C---:B------:R-:W-:Y:S01]  /*1f90*/  SEL R16, R4.reuse, R16, !P6 ;  /* 0x0000001004107207 */ /* 0x040fe20007000000 */
[----:B------:R-:W-:Y:S01]  /*1fa0*/  IMAD.MOV R17, RZ, RZ, -R17 ;  /* 0x000000ffff117224 */ /* 0x000fe200078e0a11 */
[C---:B------:R-:W-:Y:S01]  /*1fb0*/  SEL R14, R4.reuse, R14, !P6 ;  /* 0x0000000e040e7207 */ /* 0x040fe20007000000 */
[----:B------:R-:W-:Y:S01]  /*1fc0*/  @!P2 IMAD.IADD R3, R3, 0x1, -R2 ;  /* 0x000000010303a824 */ /* 0x000fe200078e0a02 */
[C---:B------:R-:W-:Y:S01]  /*1fd0*/  SEL R13, R4.reuse, R13, !P6 ;  /* 0x0000000d040d7207 */ /* 0x040fe20007000000 */
[----:B------:R0:W-:Y:S01]  /*1fe0*/  STL [R1+0x4], R16 ;  /* 0x0000041001007387 */ /* 0x0001e20000100800 */
[----:B------:R-:W-:Y:S01]  /*1ff0*/  SEL R12, R4, R12, !P6 ;  /* 0x0000000c040c7207 */ /* 0x000fe20007000000 */
[----:B------:R-:W-:Y:S01]  /*2000*/  IMAD R8, R2, R17, R8 ;  /* 0x0000001102087224 */ /* 0x000fe200078e0208 */
[C---:B------:R-:W-:Y:S01]  /*2010*/  SEL R11, R4.reuse, R11, !P6 ;  /* 0x0000000b040b7207 */ /* 0x040fe20007000000 */
[----:B------:R1:W-:Y:S01]  /*2020*/  STL [R1+0x8], R14 ;  /* 0x0000080e01007387 */ /* 0x0003e20000100800 */
[C---:B------:R-:W-:Y:S01]  /*2030*/  SEL R10, R4.reuse, R10, !P6 ;  /* 0x0000000a040a7207 */ /* 0x040fe20007000000 */
[C---:B------:R-:W-:Y:S01]  /*2040*/  VIADD R17, R9.reuse, 0xe ;  /* 0x0000000e09117836 */ /* 0x040fe20000000000 */
[C---:B------:R-:W-:Y:S01]  /*2050*/  SEL R6, R4.reuse, R6, !P6 ;  /* 0x0000000604067207 */ /* 0x040fe20007000000 */
[----:B------:R2:W-:Y:S01]  /*2060*/  STL [R1+0xc], R13 ;  /* 0x00000c0d01007387 */ /* 0x0005e20000100800 */
[----:B------:R-:W-:Y:S01]  /*2070*/  SEL R4, R4, R7, !P6 ;  /* 0x0000000704047207 */ /* 0x000fe20007000000 */
[C---:B0-----:R-:W-:Y:S01]  /*2080*/  VIADD R16, R9.reuse, 0x18 ;  /* 0x0000001809107836 */ /* 0x041fe20000000000 */
[C---:B------:R-:W-:Y:S01]  /*2090*/  ISETP.GT.U32.AND P6, PT, R2.reuse, R15, PT ;  /* 0x0000000f0200720c */ /* 0x040fe20003fc4070 */
[----:B------:R0:W-:Y:S01]  /*20a0*/  STL [R1+0x10], R12 ;  /* 0x0000100c01007387 */ /* 0x0001e20000100800 */
[----:B------:R-:W-:Y:S01]  /*20b0*/  ISETP.GT.U32.AND P0, PT, R2, R3, PT ;  /* 0x000000030200720c */ /* 0x000fe20003f04070 */
[C---:B-1----:R-:W-:Y:S01]  /*20c0*/  VIADD R14, R9.reuse, 0x16 ;  /* 0x00000016090e7836 */ /* 0x042fe20000000000 */
[----:B------:R-:W-:Y:S01]  /*20d0*/  ISETP.GE.AND P2, PT, R16, RZ, PT ;  /* 0x000000ff1000720c */ /* 0x000fe20003f46270 */
[----:B------:R-:W-:Y:S01]  /*20e0*/  STL [R1+0x14], R11 ;  /* 0x0000140b01007387 */ /* 0x000fe20000100800 */
[----:B------:R-:W-:Y:S01]  /*20f0*/  IABS R16, R16 ;  /* 0x0000001000107213 */ /* 0x000fe20000000000 */
[C---:B--2---:R-:W-:Y:S01]  /*2100*/  VIADD R13, R9.reuse, 0x14 ;  /* 0x00000014090d7836 */ /* 0x044fe20000000000 */
[----:B------:R-:W-:Y:S01]  /*2110*/  ISETP.GE.AND P1, PT, R14, RZ, PT ;  /* 0x000000ff0e00720c */ /* 0x000fe20003f26270 */
[----:B------:R1:W-:Y:S01]  /*2120*/  STL [R1+0x18], R10 ;  /* 0x0000180a01007387 */ /* 0x0003e20000100800 */
[----:B------:R-:W-:Y:S01]  /*2130*/  IABS R14, R14 ;  /* 0x0000000e000e7213 */ /* 0x000fe20000000000 */
[----:B------:R-:W-:Y:S01]  /*2140*/  VIADD R20, R9, 0x8 ;  /* 0x0000000809147836 */ /* 0x000fe20000000000 */
[----:B0-----:R-:W-:Y:S01]  /*2150*/  IABS R12, R28 ;  /* 0x0000001c000c7213 */ /* 0x001fe20000000000 */
[----:B------:R0:W-:Y:S01]  /*2160*/  STL [R1+0x1c], R6 ;  /* 0x00001c0601007387 */ /* 0x0001e20000100800 */
[--C-:B------:R-:W-:Y:S01]  /*2170*/  @!P6 IMAD.IADD R15, R15, 0x1, -R2.reuse ;  /* 0x000000010f0fe824 */ /* 0x100fe200078e0a02 */
[----:B------:R-:W-:Y:S01]  /*2180*/  ISETP.GT.U32.AND P6, PT, R2, R8, PT ;  /* 0x000000080200720c */ /* 0x000fe20003fc4070 */
[----:B------:R-:W-:Y:S01]  /*2190*/  @!P0 IMAD.IADD R3, R3, 0x1, -R2 ;  /* 0x0000000103038824 */ /* 0x000fe200078e0a02 */
[----:B------:R2:W-:Y:S01]  /*21a0*/  STL [R1+0x20], R4 ;  /* 0x0000200401007387 */ /* 0x0005e20000100800 */
[----:B------:R-:W-:Y:S01]  /*21b0*/  ISETP.GE.AND P0, PT, R13, RZ, PT ;  /* 0x000000ff0d00720c */ /* 0x000fe20003f06270 */
[----:B-1----:R-:W-:Y:S01]  /*21c0*/  IMAD.HI.U32 R10, R0, R14, RZ ;  /* 0x0000000e000a7227 */ /* 0x002fe200078e00ff */
[----:B------:R-:W-:-:S03]  /*21d0*/  IABS R13, R13 ;  /* 0x0000000d000d7213 */ /* 0x000fc60000000000 */
[----:B0-----:R-:W-:Y:S02]  /*21e0*/  VIADD R6, R9, 0x10 ;  /* 0x0000001009067836 */ /* 0x001fe40000000000 */
[----:B------:R-:W-:Y:S02]  /*21f0*/  @!P5 IMAD.MOV R3, RZ, RZ, -R3 ;  /* 0x000000ffff03d224 */ /* 0x000fe400078e0a03 */
[----:B--2---:R-:W-:Y:S01]  /*2200*/  IMAD.HI.U32 R4, R0, R16, RZ ;  /* 0x0000001000047227 */ /* 0x004fe200078e00ff */
[----:B------:R-:W-:-:S03]  /*2210*/  IABS R11, R6 ;  /* 0x00000006000b7213 */ /* 0x000fc60000000000 */
[----:B------:R-:W-:Y:S02]  /*2220*/  IMAD.MOV R4, RZ, RZ, -R4 ;  /* 0x000000ffff047224 */ /* 0x000fe400078e0a04 */
[----:B------:R-:W-:Y:S02]  /*2230*/  @!P6 IMAD.IADD R8, R8, 0x1, -R2 ;  /* 0x000000010808e824 */ /* 0x000fe400078e0a02 */
[----:B------:R-:W-:Y:S02]  /*2240*/  IMAD R16, R2, R4, R16 ;  /* 0x0000000402107224 */ /* 0x000fe400078e0210 */
[----:B------:R-:W-:Y:S01]  /*2250*/  IMAD.HI.U32 R7, R0, R13, RZ ;  /* 0x0000000d00077227 */ /* 0x000fe200078e00ff */
[C---:B------:R-:W-:Y:S02]  /*2260*/  ISETP.GT.U32.AND P5, PT, R2.reuse, R8, PT ;  /* 0x000000080200720c */ /* 0x040fe40003fa4070 */
[----:B------:R-:W-:Y:S01]  /*2270*/  ISETP.GT.U32.AND P6, PT, R2, R16, PT ;  /* 0x000000100200720c */ /* 0x000fe20003fc4070 */
[----:B------:R-:W-:-:S04]  /*2280*/  IMAD.HI.U32 R6, R0, R12, RZ ;  /* 0x0000000c00067227 */ /* 0x000fc800078e00ff */
[----:B------:R-:W-:Y:S02]  /*2290*/  IMAD.MOV R7, RZ, RZ, -R7 ;  /* 0x000000ffff077224 */ /* 0x000fe400078e0a07 */
[----:B------:R-:W-:Y:S02]  /*22a0*/  IMAD.MOV R10, RZ, RZ, -R10 ;  /* 0x000000ffff0a7224 */ /* 0x000fe400078e0a0a */
[----:B------:R-:W-:Y:S02]  /*22b0*/  IMAD.MOV R6, RZ, RZ, -R6 ;  /* 0x000000ffff067224 */ /* 0x000fe400078e0a06 */
[----:B------:R-:W-:Y:S01]  /*22c0*/  IMAD R13, R2, R7, R13 ;  /* 0x00000007020d7224 */ /* 0x000fe200078e020d */
[----:B------:R-:W-:Y:S01]  /*22d0*/  IABS R7, R20 ;  /* 0x0000001400077213 */ /* 0x000fe20000000000 */
[----:B------:R-:W-:Y:S02]  /*22e0*/  @!P6 IMAD.IADD R16, R16, 0x1, -R2 ;  /* 0x000000011010e824 */ /* 0x000fe400078e0a02 */
[C---:B------:R-:W-:Y:S01]  /*22f0*/  IMAD R14, R2.reuse, R10, R14 ;  /* 0x0000000a020e7224 */ /* 0x040fe200078e020e */
[----:B------:R-:W-:Y:S01]  /*2300*/  IABS R10, R17 ;  /* 0x00000011000a7213 */ /* 0x000fe20000000000 */
[C---:B------:R-:W-:Y:S01]  /*2310*/  IMAD R12, R2.reuse, R6, R12 ;  /* 0x00000006020c7224 */ /* 0x040fe200078e020c */
[----:B------:R-:W-:Y:S01]  /*2320*/  ISETP.GT.U32.AND P6, PT, R2, R16, PT ;  /* 0x000000100200720c */ /* 0x000fe20003fc4070 */
[----:B------:R-:W-:Y:S01]  /*2330*/  @!P5 IMAD.IADD R8, R8, 0x1, -R2 ;  /* 0x000000010808d824 */ /* 0x000fe200078e0a02 */
[----:B------:R-:W-:Y:S01]  /*2340*/  ISETP.GT.U32.AND P5, PT, R2, R13, PT ;  /* 0x0000000d0200720c */ /* 0x000fe20003fa4070 */
[----:B------:R-:W-:-:S04]  /*2350*/  IMAD.HI.U32 R4, R0, R11, RZ ;  /* 0x0000000b00047227 */ /* 0x000fc800078e00ff */
[----:B------:R-:W-:-:S04]  /*2360*/  IMAD.HI.U32 R21, R0, R10, RZ ;  /* 0x0000000a00157227 */ /* 0x000fc800078e00ff */
[----:B------:R-:W-:Y:S02]  /*2370*/  IMAD.MOV R4, RZ, RZ, -R4 ;  /* 0x000000ffff047224 */ /* 0x000fe400078e0a04 */
[----:B------:R-:W-:Y:S01]  /*2380*/  @!P6 IMAD.IADD R16, R16, 0x1, -R2 ;  /* 0x000000011010e824 */ /* 0x000fe200078e0a02 */
[C---:B------:R-:W-:Y:S01]  /*2390*/  ISETP.GT.U32.AND P6, PT, R2.reuse, R12, PT ;  /* 0x0000000c0200720c */ /* 0x040fe20003fc4070 */
[----:B------:R-:W-:Y:S02]  /*23a0*/  VIADD R18, R9, 0xc ;  /* 0x0000000c09127836 */ /* 0x000fe40000000000 */
[----:B------:R-:W-:Y:S02]  /*23b0*/  IMAD.MOV R21, RZ, RZ, -R21 ;  /* 0x000000ffff157224 */ /* 0x000fe400078e0a15 */
[----:B------:R-:W-:Y:S01]  /*23c0*/  IMAD R11, R2, R4, R11 ;  /* 0x00000004020b7224 */ /* 0x000fe200078e020b */
[----:B------:R-:W-:Y:S01]  /*23d0*/  IABS R22, R18 ;  /* 0x0000001200167213 */ /* 0x000fe20000000000 */
[----:B------:R-:W-:-:S02]  /*23e0*/  IMAD.MOV.U32 R4, RZ, RZ, R15 ;  /* 0x000000ffff047224 */ /* 0x000fc400078e000f */
[----:B------:R-:W-:Y:S02]  /*23f0*/  IMAD R10, R2, R21, R10 ;  /* 0x00000015020a7224 */ /* 0x000fe400078e020a */
[----:B------:R-:W-:-:S04]  /*2400*/  IMAD.HI.U32 R21, R0, R7, RZ ;  /* 0x0000000700157227 */ /* 0x000fc800078e00ff */
[----:B------:R-:W-:Y:S02]  /*2410*/  @!P5 IMAD.IADD R13, R13, 0x1, -R2 ;  /* 0x000000010d0dd824 */ /* 0x000fe400078e0a02 */
[----:B------:R-:W-:Y:S01]  /*2420*/  @!P4 IMAD.MOV R4, RZ, RZ, -R4 ;  /* 0x000000ffff04c224 */ /* 0x000fe200078e0a04 */
[----:B------:R-:W-:Y:S01]  /*2430*/  ISETP.GT.U32.AND P4, PT, R2, R14, PT ;  /* 0x0000000e0200720c */ /* 0x000fe20003f84070 */
[----:B------:R-:W-:Y:S02]  /*2440*/  IMAD.MOV.U32 R15, RZ, RZ, R22 ;  /* 0x000000ffff0f7224 */ /* 0x000fe400078e0016 */
[----:B------:R-:W-:Y:S02]  /*2450*/  IMAD.MOV R21, RZ, RZ, -R21 ;  /* 0x000000ffff157224 */ /* 0x000fe400078e0a15 */
[----:B------:R-:W-:Y:S01]  /*2460*/  @!P6 IMAD.IADD R12, R12, 0x1, -R2 ;  /* 0x000000010c0ce824 */ /* 0x000fe200078e0a02 */
[----:B------:R-:W-:Y:S01]  /*2470*/  ISETP.GT.U32.AND P6, PT, R2, R13, PT ;  /* 0x0000000d0200720c */ /* 0x000fe20003fc4070 */
[----:B------:R-:W-:-:S04]  /*2480*/  IMAD.HI.U32 R23, R0, R15, RZ ;  /* 0x0000000f00177227 */ /* 0x000fc800078e00ff */
[----:B------:R-:W-:Y:S02]  /*2490*/  IMAD R7, R2, R21, R7 ;  /* 0x0000001502077224 */ /* 0x000fe400078e0207 */
[----:B------:R-:W-:Y:S02]  /*24a0*/  VIADD R21, R9, 0x6 ;  /* 0x0000000609157836 */ /* 0x000fe40000000000 */
[----:B------:R-:W-:Y:S02]  /*24b0*/  IMAD.MOV R23, RZ, RZ, -R23 ;  /* 0x000000ffff177224 */ /* 0x000fe400078e0a17 */
[--C-:B------:R-:W-:Y:S01]  /*24c0*/  @!P4 IMAD.IADD R14, R14, 0x1, -R2.reuse ;  /* 0x000000010e0ec824 */ /* 0x100fe200078e0a02 */
[----:B------:R-:W-:Y:S01]  /*24d0*/  IABS R24, R21 ;  /* 0x0000001500187213 */ /* 0x000fe20000000000 */
[C---:B------:R-:W-:Y:S01]  /*24e0*/  IMAD R15, R2.reuse, R23, R15 ;  /* 0x00000017020f7224 */ /* 0x040fe200078e020f */
[C---:B------:R-:W-:Y:S01]  /*24f0*/  ISETP.GT.U32.AND P4, PT, R2.reuse, R11, PT ;  /* 0x0000000b0200720c */ /* 0x040fe20003f84070 */
[----:B------:R-:W-:Y:S01]  /*2500*/  @!P6 IMAD.IADD R13, R13, 0x1, -R2 ;  /* 0x000000010d0de824 */ /* 0x000fe200078e0a02 */
[----:B------:R-:W-:Y:S01]  /*2510*/  ISETP.GT.U32.AND P5, PT, R2, R14, PT ;  /* 0x0000000e0200720c */ /* 0x000fe20003fa4070 */
[----:B------:R-:W-:Y:S01]  /*2520*/  IMAD.HI.U32 R27, R0, R24, RZ ;  /* 0x00000018001b7227 */ /* 0x000fe200078e00ff */
[----:B------:R-:W-:-:S03]  /*2530*/  ISETP.GT.U32.AND P6, PT, R2, R15, PT ;  /* 0x0000000f0200720c */ /* 0x000fc60003fc4070 */
[C---:B------:R-:W-:Y:S02]  /*2540*/  VIADD R19, R9.reuse, 0xa ;  /* 0x0000000a09137836 */ /* 0x040fe40000000000 */
[----:B------:R-:W-:Y:S02]  /*2550*/  IMAD.MOV R27, RZ, RZ, -R27 ;  /* 0x000000ffff1b7224 */ /* 0x000fe400078e0a1b */
[----:B------:R-:W-:Y:S01]  /*2560*/  @!P3 IMAD.MOV R8, RZ, RZ, -R8 ;  /* 0x000000ffff08b224 */ /* 0x000fe200078e0a08 */
[----:B------:R-:W-:Y:S01]  /*2570*/  IABS R6, R19 ;  /* 0x0000001300067213 */ /* 0x000fe20000000000 */
[C---:B------:R-:W-:Y:S01]  /*2580*/  IMAD R24, R2.reuse, R27, R24 ;  /* 0x0000001b02187224 */ /* 0x040fe200078e0218 */
[----:B------:R-:W-:Y:S01]  /*2590*/  ISETP.GT.U32.AND P3, PT, R2, R12, PT ;  /* 0x0000000c0200720c */ /* 0x000fe20003f64070 */
[----:B------:R-:W-:Y:S02]  /*25a0*/  VIADD R27, R9, 0x10 ;  /* 0x00000010091b7836 */ /* 0x000fe40000000000 */
[----:B------:R-:W-:-:S02]  /*25b0*/  @!P4 IMAD.IADD R11, R11, 0x1, -R2 ;  /* 0x000000010b0bc824 */ /* 0x000fc400078e0a02 */
[----:B------:R-:W-:Y:S01]  /*25c0*/  @!P6 IMAD.IADD R15, R15, 0x1, -R2 ;  /* 0x000000010f0fe824 */ /* 0x000fe200078e0a02 */
[----:B------:R-:W-:Y:S01]  /*25d0*/  ISETP.GE.AND P6, PT, R27, RZ, PT ;  /* 0x000000ff1b00720c */ /* 0x000fe20003fc6270 */
[----:B------:R-:W-:Y:S01]  /*25e0*/  IMAD.HI.U32 R22, R0, R6, RZ ;  /* 0x0000000600167227 */ /* 0x000fe200078e00ff */
[----:B------:R-:W-:Y:S01]  /*25f0*/  ISETP.GT.U32.AND P4, PT, R2, R11, PT ;  /* 0x0000000b0200720c */ /* 0x000fe20003f84070 */
[----:B------:R-:W0:Y:S02]  /*2600*/  S2R R27, SR_TID.X ;  /* 0x00000000001b7919 */ /* 0x000e240000002100 */
[----:B------:R-:W-:Y:S02]  /*2610*/  IMAD.MOV R22, RZ, RZ, -R22 ;  /* 0x000000ffff167224 */ /* 0x000fe400078e0a16 */
[----:B------:R-:W-:Y:S01]  /*2620*/  @!P5 IMAD.IADD R14, R14, 0x1, -R2 ;  /* 0x000000010e0ed824 */ /* 0x000fe200078e0a02 */
[C---:B------:R-:W-:Y:S01]  /*2630*/  ISETP.GT.U32.AND P5, PT, R2.reuse, R10, PT ;  /* 0x0000000a0200720c */ /* 0x040fe20003fa4070 */
[----:B------:R-:W-:-:S02]  /*2640*/  IMAD R6, R2, R22, R6 ;  /* 0x0000001602067224 */ /* 0x000fc400078e0206 */
[C---:B------:R-:W-:Y:S02]  /*2650*/  VIADD R22, R9.reuse, 0x4 ;  /* 0x0000000409167836 */ /* 0x040fe40000000000 */
[----:B------:R-:W-:Y:S02]  /*2660*/  VIADD R23, R9, 0x2 ;  /* 0x0000000209177836 */ /* 0x000fe40000000000 */
[--C-:B------:R-:W-:Y:S01]  /*2670*/  @!P4 IMAD.IADD R11, R11, 0x1, -R2.reuse ;  /* 0x000000010b0bc824 */ /* 0x100fe200078e0a02 */
[----:B------:R-:W-:Y:S01]  /*2680*/  IABS R25, R22 ;  /* 0x0000001600197213 */ /* 0x000fe20000000000 */
[----:B------:R-:W-:Y:S01]  /*2690*/  @!P3 IMAD.IADD R12, R12, 0x1, -R2 ;  /* 0x000000010c0cb824 */ /* 0x000fe200078e0a02 */
[----:B------:R-:W-:Y:S01]  /*26a0*/  ISETP.GT.U32.AND P4, PT, R2, R7, PT ;  /* 0x000000070200720c */ /* 0x000fe20003f84070 */
[----:B------:R-:W-:Y:S01]  /*26b0*/  @!P1 IMAD.MOV R14, RZ, RZ, -R14 ;  /* 0x000000ffff0e9224 */ /* 0x000fe200078e0a0e */
[----:B------:R-:W-:Y:S01]  /*26c0*/  IABS R26, R23 ;  /* 0x00000017001a7213 */ /* 0x000fe20000000000 */
[----:B------:R-:W-:Y:S01]  /*26d0*/  IMAD.HI.U32 R29, R0, R25, RZ ;  /* 0x00000019001d7227 */ /* 0x000fe200078e00ff */
[----:B------:R-:W-:-:S02]  /*26e0*/  ISETP.GT.U32.AND P3, PT, R2, R6, PT ;  /* 0x000000060200720c */ /* 0x000fc40003f64070 */
[----:B------:R-:W-:Y:S01]  /*26f0*/  ISETP.GT.U32.AND P1, PT, R2, R15, PT ;  /* 0x0000000f0200720c */ /* 0x000fe20003f24070 */
[----:B------:R-:W-:Y:S01]  /*2700*/  @!P5 IMAD.IADD R10, R10, 0x1, -R2 ;  /* 0x000000010a0ad824 */ /* 0x000fe200078e0a02 */
[----:B------:R-:W-:Y:S01]  /*2710*/  ISETP.GE.AND P5, PT, R28, RZ, PT ;  /* 0x000000ff1c00720c */ /* 0x000fe20003fa6270 */
[----:B------:R-:W-:Y:S02]  /*2720*/  IMAD.MOV R28, RZ, RZ, -R29 ;  /* 0x000000ffff1c7224 */ /* 0x000fe400078e0a1d */
[----:B------:R-:W-:-:S04]  /*2730*/  IMAD.HI.U32 R29, R0, R26, RZ ;  /* 0x0000001a001d7227 */ /* 0x000fc800078e00ff */
[----:B------:R-:W-:Y:S02]  /*2740*/  IMAD.MOV R29, RZ, RZ, -R29 ;  /* 0x000000ffff1d7224 */ /* 0x000fe400078e0a1d */
[----:B------:R-:W-:Y:S01]  /*2750*/  @!P4 IMAD.IADD R7, R7, 0x1, -R2 ;  /* 0x000000010707c824 */ /* 0x000fe200078e0a02 */
[----:B------:R-:W-:Y:S01]  /*2760*/  ISETP.GE.AND P4, PT, R9, RZ, PT ;  /* 0x000000ff0900720c */ /* 0x000fe20003f86270 */
[C---:B------:R-:W-:Y:S01]  /*2770*/  IMAD R25, R2.reuse, R28, R25 ;  /* 0x0000001c02197224 */ /* 0x040fe200078e0219 */
[----:B------:R-:W-:Y:S01]  /*2780*/  IABS R9, R9 ;  /* 0x0000000900097213 */ /* 0x000fe20000000000 */
[----:B------:R-:W-:Y:S01]  /*2790*/  IMAD R26, R2, R29, R26 ;  /* 0x0000001d021a7224 */ /* 0x000fe200078e021a */
[C---:B0-----:R-:W-:Y:S01]  /*27a0*/  LOP3.LUT R28, R27.reuse, 0x20, RZ, 0xc0, !PT ;  /* 0x000000201b1c7812 */ /* 0x041fe200078ec0ff */
[----:B------:R-:W-:Y:S01]  /*27b0*/  @!P3 IMAD.IADD R6, R6, 0x1, -R2 ;  /* 0x000000010606b824 */ /* 0x000fe200078e0a02 */
[----:B------:R-:W-:Y:S01]  /*27c0*/  SHF.R.U32.HI R29, RZ, 0x2, R27 ;  /* 0x00000002ff1d7819 */ /* 0x000fe2000001161b */
[----:B------:R-:W-:Y:S01]  /*27d0*/  IMAD.HI.U32 R0, R0, R9, RZ ;  /* 0x0000000900007227 */ /* 0x000fe200078e00ff */
[----:B------:R-:W-:-:S02]  /*27e0*/  LOP3.LUT R27, R27, 0x3, RZ, 0xc0, !PT ;  /* 0x000000031b1b7812 */ /* 0x000fc400078ec0ff */
[C---:B------:R-:W-:Y:S01]  /*27f0*/  ISETP.GT.U32.AND P3, PT, R2.reuse, R24, PT ;  /* 0x000000180200720c */ /* 0x040fe20003f64070 */
[----:B------:R-:W-:Y:S01]  /*2800*/  @!P1 IMAD.IADD R15, R15, 0x1, -R2 ;  /* 0x000000010f0f9824 */ /* 0x000fe200078e0a02 */
[----:B------:R-:W-:Y:S01]  /*2810*/  ISETP.GE.AND P1, PT, R17, RZ, PT ;  /* 0x000000ff1100720c */ /* 0x000fe20003f26270 */
[----:B------:R-:W-:Y:S01]  /*2820*/  IMAD.MOV R0, RZ, RZ, -R0 ;  /* 0x000000ffff007224 */ /* 0x000fe200078e0a00 */
[----:B------:R-:W-:Y:S01]  /*2830*/  SGXT.U32 R29, R29, 0x3 ;  /* 0x000000031d1d781a */ /* 0x000fe20000000000 */
[----:B------:R-:W-:Y:S01]  /*2840*/  IMAD.SHL.U32 R17, R27, 0x800, RZ ;  /* 0x000008001b117824 */ /* 0x000fe200078e00ff */
[----:B------:R-:W-:Y:S01]  /*2850*/  SHF.R.U32.HI R28, RZ, 0x1, R28 ;  /* 0x00000001ff1c7819 */ /* 0x000fe2000001161c */
[----:B------:R-:W-:Y:S02]  /*2860*/  IMAD R9, R2, R0, R9 ;  /* 0x0000000002097224 */ /* 0x000fe400078e0209 */
[----:B------:R-:W-:Y:S01]  /*2870*/  @!P2 IMAD.MOV R16, RZ, RZ, -R16 ;  /* 0x000000ffff10a224 */ /* 0x000fe200078e0a10 */
[----:B------:R-:W-:Y:S01]  /*2880*/  LOP3.LUT R0, R28, R17, R29, 0xfe, !PT ;  /* 0x000000111c007212 */ /* 0x000fe200078efe1d */
[----:B------:R-:W-:Y:S01]  /*2890*/  @!P6 IMAD.MOV R11, RZ, RZ, -R11 ;  /* 0x000000ffff0be224 */ /* 0x000fe200078e0a0b */
[----:B------:R-:W0:Y:S01]  /*28a0*/  S2R R29, SR_TID.X ;  /* 0x00000000001d7919 */ /* 0x000e220000002100 */
[----:B------:R-:W-:Y:S01]  /*28b0*/  ISETP.GT.U32.AND P2, PT, R2, R10, PT ;  /* 0x0000000a0200720c */ /* 0x000fe20003f44070 */
[----:B------:R-:W-:Y:S01]  /*28c0*/  @!P3 IMAD.IADD R24, R24, 0x1, -R2 ;  /* 0x000000011818b824 */ /* 0x000fe200078e0a02 */
[C---:B------:R-:W-:Y:S01]  /*28d0*/  ISETP.GT.U32.AND P3, PT, R2.reuse, R7, PT ;  /* 0x000000070200720c */ /* 0x040fe20003f64070 */
[----:B------:R-:W-:Y:S01]  /*28e0*/  @!P5 IMAD.MOV R12, RZ, RZ, -R12 ;  /* 0x000000ffff0cd224 */ /* 0x000fe200078e0a0c */
[C---:B------:R-:W-:Y:S01]  /*28f0*/  ISETP.GT.U32.AND P6, PT, R2.reuse, R25, PT ;  /* 0x000000190200720c */ /* 0x040fe20003fc4070 */
[----:B------:R-:W-:Y:S01]  /*2900*/  @!P0 IMAD.MOV R13, RZ, RZ, -R13 ;  /* 0x000000ffff0d8224 */ /* 0x000fe200078e0a0d */
[----:B------:R-:W-:-:S02]  /*2910*/  ISETP.GT.U32.AND P5, PT, R2, R24, PT ;  /* 0x000000180200720c */ /* 0x000fc40003fa4070 */
[----:B------:R-:W-:-:S05]  /*2920*/  ISETP.GT.U32.AND P0, PT, R2, R6, PT ;  /* 0x000000060200720c */ /* 0x000fca0003f04070 */
[--C-:B------:R-:W-:Y:S01]  /*2930*/  @!P2 IMAD.IADD R10, R10, 0x1, -R2.reuse ;  /* 0x000000010a0aa824 */ /* 0x100fe200078e0a02 */
[C---:B------:R-:W-:Y:S01]  /*2940*/  ISETP.GT.U32.AND P2, PT, R2.reuse, R26, PT ;  /* 0x0000001a0200720c */ /* 0x040fe20003f44070 */
[--C-:B------:R-:W-:Y:S01]  /*2950*/  @!P3 IMAD.IADD R7, R7, 0x1, -R2.reuse ;  /* 0x000000010707b824 */ /* 0x100fe200078e0a02 */
[----:B------:R-:W-:Y:S01]  /*2960*/  ISETP.GT.U32.AND P3, PT, R2, R9, PT ;  /* 0x000000090200720c */ /* 0x000fe20003f64070 */
[--C-:B------:R-:W-:Y:S01]  /*2970*/  @!P6 IMAD.IADD R25, R25, 0x1, -R2.reuse ;  /* 0x000000011919e824 */ /* 0x100fe200078e0a02 */
[----:B------:R-:W-:Y:S01]  /*2980*/  ISETP.GE.AND P6, PT, R20, RZ, PT ;  /* 0x000000ff1400720c */ /* 0x000fe20003fc6270 */
[--C-:B------:R-:W-:Y:S01]  /*2990*/  @!P5 IMAD.IADD R24, R24, 0x1, -R2.reuse ;  /* 0x000000011818d824 */ /* 0x100fe200078e0a02 */
[----:B------:R-:W-:Y:S01]  /*29a0*/  ISETP.GE.AND P5, PT, R19, RZ, PT ;  /* 0x000000ff1300720c */ /* 0x000fe20003fa6270 */
[----:B------:R-:W-:Y:S02]  /*29b0*/  IMAD.SHL.U32 R19, R27, 0x20, RZ ;  /* 0x000000201b137824 */ /* 0x000fe400078e00ff */
[----:B------:R-:W-:Y:S01]  /*29c0*/  @!P0 IMAD.IADD R6, R6, 0x1, -R2 ;  /* 0x0000000106068824 */ /* 0x000fe200078e0a02 */
[----:B------:R-:W-:Y:S01]  /*29d0*/  ISETP.GE.AND P0, PT, R18, RZ, PT ;  /* 0x000000ff1200720c */ /* 0x000fe20003f06270 */
[----:B------:R-:W-:Y:S01]  /*29e0*/  @!P1 IMAD.MOV R10, RZ, RZ, -R10 ;  /* 0x000000ffff0a9224 */ /* 0x000fe200078e0a0a */
[----:B------:R-:W-:Y:S01]  /*29f0*/  ISETP.GT.U32.AND P1, PT, R2, R25, PT ;  /* 0x000000190200720c */ /* 0x000fe20003f24070 */
[--C-:B------:R-:W-:Y:S01]  /*2a00*/  @!P2 IMAD.IADD R26, R26, 0x1, -R2.reuse ;  /* 0x000000011a1aa824 */ /* 0x100fe200078e0a02 */
[----:B------:R-:W-:Y:S01]  /*2a10*/  LOP3.LUT R0, R0, R19, RZ, 0xfc, !PT ;  /* 0x0000001300007212 */ /* 0x000fe200078efcff */
[----:B------:R-:W-:Y:S01]  /*2a20*/  @!P3 IMAD.IADD R9, R9, 0x1, -R2 ;  /* 0x000000010909b824 */ /* 0x000fe200078e0a02 */
[----:B0-----:R-:W-:Y:S01]  /*2a30*/  SHF.R.S32.HI R17, RZ, 0x2, R29 ;  /* 0x00000002ff117819 */ /* 0x001fe2000001141d */
[C---:B------:R-:W-:Y:S01]  /*2a40*/  IMAD.SHL.U32 R18, R29.reuse, 0x2, RZ ;  /* 0x000000021d127824 */ /* 0x040fe200078e00ff */
[C---:B------:R-:W-:Y:S01]  /*2a50*/  ISETP.GT.U32.AND P2, PT, R2.reuse, R26, PT ;  /* 0x0000001a0200720c */ /* 0x040fe20003f44070 */
[----:B------:R-:W-:Y:S01]  /*2a60*/  IMAD.SHL.U32 R28, R29, 0x10, RZ ;  /* 0x000000101d1c7824 */ /* 0x000fe200078e00ff */
[----:B------:R-:W-:Y:S01]  /*2a70*/  SGXT R17, R17, 0x1 ;  /* 0x000000011111781a */ /* 0x000fe20000000200 */
[----:B------:R-:W-:Y:S01]  /*2a80*/  @!P5 IMAD.MOV R6, RZ, RZ, -R6 ;  /* 0x000000ffff06d224 */ /* 0x000fe200078e0a06 */
[----:B------:R-:W-:Y:S01]  /*2a90*/  ISETP.GT.U32.AND P3, PT, R2, R9, PT ;  /* 0x000000090200720c */ /* 0x000fe20003f64070 */
[----:B------:R-:W-:Y:S01]  /*2aa0*/  @!P0 IMAD.MOV R15, RZ, RZ, -R15 ;  /* 0x000000ffff0f8224 */ /* 0x000fe200078e0a0f */
[----:B------:R-:W-:Y:S01]  /*2ab0*/  LOP3.LUT R17, R19, 0x90, R17, 0xf8, !PT ;  /* 0x0000009013117812 */ /* 0x000fe200078ef811 */
[----:B------:R-:W-:Y:S01]  /*2ac0*/  @!P1 IMAD.IADD R25, R25, 0x1, -R2 ;  /* 0x0000000119199824 */ /* 0x000fe200078e0a02 */
[----:B------:R-:W-:Y:S01]  /*2ad0*/  LOP3.LUT R20, R29, 0x1f, RZ, 0xc0, !PT ;  /* 0x0000001f1d147812 */ /* 0x000fe200078ec0ff */
[----:B------:R-:W-:Y:S01]  /*2ae0*/  STL [R1+0x10dc], R28 ;  /* 0x0010dc1c01007387 */ /* 0x000fe20000100800 */
[----:B------:R-:W-:Y:S01]  /*2af0*/  LOP3.LUT R17, R17, 0x10, R18, 0x78, !PT ;  /* 0x0000001011117812 */ /* 0x000fe200078e7812 */
[----:B------:R-:W-:Y:S01]  /*2b00*/  @!P6 IMAD.MOV R7, RZ, RZ, -R7 ;  /* 0x000000ffff07e224 */ /* 0x000fe200078e0a07 */
[----:B------:R-:W-:Y:S01]  /*2b10*/  LOP3.LUT R18, R28, 0x100, RZ, 0xc0, !PT ;  /* 0x000001001c127812 */ /* 0x000fe200078ec0ff */
[----:B------:R-:W-:Y:S01]  /*2b20*/  @!P2 IMAD.IADD R26, R26, 0x1, -R2 ;  /* 0x000000011a1aa824 */ /* 0x000fe200078e0a02 */
[----:B------:R-:W-:-:S02]  /*2b30*/  ISETP.GE.AND P0, PT, R21, RZ, PT ;  /* 0x000000ff1500720c */ /* 0x000fc40003f06270 */
[----:B------:R-:W-:Y:S01]  /*2b40*/  IADD3 R17, R17, UR4, R18 ;  /* 0x0000000411117c10 */ /* 0x000fe2000fffe012 */
[----:B------:R-:W-:Y:S01]  /*2b50*/  @!P3 IMAD.IADD R9, R9, 0x1, -R2 ;  /* 0x000000010909b824 */ /* 0x000fe200078e0a02 */
[----:B------:R-:W-:Y:S02]  /*2b60*/  ISETP.GE.AND P1, PT, R22, RZ, PT ;  /* 0x000000ff1600720c */ /* 0x000fe40003f26270 */
[----:B------:R-:W-:Y:S01]  /*2b70*/  ISETP.GE.AND P2, PT, R23, RZ, PT ;  /* 0x000000ff1700720c */ /* 0x000fe20003f46270 */
[----:B------:R0:W-:Y:S01]  /*2b80*/  STL [R1+0x10b0], R17 ;  /* 0x0010b01101007387 */ /* 0x0001e20000100800 */
[----:B------:R-:W-:Y:S01]  /*2b90*/  ISETP.NE.AND P3, PT, R5, RZ, PT ;  /* 0x000000ff0500720c */ /* 0x000fe20003f65270 */
[----:B------:R-:W-:Y:S01]  /*2ba0*/  @!P4 IMAD.MOV R9, RZ, RZ, -R9 ;  /* 0x000000ffff09c224 */ /* 0x000fe200078e0a09 */
[----:B------:R-:W-:-:S03]  /*2bb0*/  LOP3.LUT R5, RZ, R5, RZ, 0x33, !PT ;  /* 0x00000005ff057212 */ /* 0x000fc600078e33ff */
[----:B------:R-:W-:Y:S01]  /*2bc0*/  @!P0 IMAD.MOV R24, RZ, RZ, -R24 ;  /* 0x000000ffff188224 */ /* 0x000fe200078e0a18 */
[C---:B------:R-:W-:Y:S02]  /*2bd0*/  SEL R3, R5.reuse, R3, !P3 ;  /* 0x0000000305037207 */ /* 0x040fe40005800000 */
[C---:B------:R-:W-:Y:S01]  /*2be0*/  SEL R4, R5.reuse, R4, !P3 ;  /* 0x0000000405047207 */ /* 0x040fe20005800000 */
[----:B0-----:R-:W-:Y:S01]  /*2bf0*/  IMAD R17, R20, UR5, RZ ;  /* 0x0000000514117c24 */ /* 0x001fe2000f8e02ff */
[C---:B------:R-:W-:Y:S01]  /*2c00*/  SEL R8, R5.reuse, R8, !P3 ;  /* 0x0000000805087207 */ /* 0x040fe20005800000 */
[----:B------:R-:W-:Y:S01]  /*2c10*/  @!P1 IMAD.MOV R25, RZ, RZ, -R25 ;  /* 0x000000ffff199224 */ /* 0x000fe200078e0a19 */
[----:B------:R-:W-:Y:S01]  /*2c20*/  SEL R16, R5, R16, !P3 ;  /* 0x0000001005107207 */ /* 0x000fe20005800000 */
[----:B------:R-:W-:Y:S01]  /*2c30*/  @!P2 IMAD.MOV R26, RZ, RZ, -R26 ;  /* 0x000000ffff1aa224 */ /* 0x000fe200078e0a1a */
[----:B------:R-:W-:Y:S01]  /*2c40*/  IADD3 R2, P5, R17, UR6, RZ ;  /* 0x0000000611027c10 */ /* 0x000fe2000ffbe0ff */
[----:B------:R-:W-:Y:S01]  /*2c50*/  ULDC UR6, c[0x0][0x240] ;  /* 0x0000900000067ab9 */ /* 0x000fe20000000800 */
[----:B------:R-:W-:Y:S01]  /*2c60*/  SEL R14, R5, R14, !P3 ;  /* 0x0000000e050e7207 */ /* 0x000fe20005800000 */
[----:B------:R-:W-:Y:S01]  /*2c70*/  IMAD R3, R3, UR6, RZ ;  /* 0x0000000603037c24 */ /* 0x000fe2000f8e02ff */
[C---:B------:R-:W-:Y:S01]  /*2c80*/  SEL R13, R5.reuse, R13, !P3 ;  /* 0x0000000d050d7207 */ /* 0x040fe20005800000 */
[----:B------:R-:W-:Y:S01]  /*2c90*/  IMAD R4, R4, UR6, RZ ;  /* 0x0000000604047c24 */ /* 0x000fe2000f8e02ff */
[----:B------:R-:W-:Y:S01]  /*2ca0*/  SEL R12, R5, R12, !P3 ;  /* 0x0000000c050c7207 */ /* 0x000fe20005800000 */
[----:B------:R-:W-:Y:S01]  /*2cb0*/  IMAD R8, R8, UR6, RZ ;  /* 0x0000000608087c24 */ /* 0x000fe2000f8e02ff */
[----:B------:R-:W-:Y:S01]  /*2cc0*/  IADD3 R18, P2, R3, R2, RZ ;  /* 0x0000000203127210 */ /* 0x000fe20007f5e0ff */
[----:B------:R-:W-:Y:S01]  /*2cd0*/  IMAD R16, R16, UR6, RZ ;  /* 0x0000000610107c24 */ /* 0x000fe2000f8e02ff */
[C---:B------:R-:W-:Y:S01]  /*2ce0*/  SEL R11, R5.reuse, R11, !P3 ;  /* 0x0000000b050b7207 */ /* 0x040fe20005800000 */
[----:B------:R-:W-:Y:S01]  /*2cf0*/  IMAD R14, R14, UR6, RZ ;  /* 0x000000060e0e7c24 */ /* 0x000fe2000f8e02ff */
[----:B------:R-:W-:Y:S01]  /*2d00*/  SEL R10, R5, R10, !P3 ;  /* 0x0000000a050a7207 */ /* 0x000fe20005800000 */
[----:B------:R-:W-:Y:S01]  /*2d10*/  IMAD R13, R13, UR6, RZ ;  /* 0x000000060d0d7c24 */ /* 0x000fe2000f8e02ff */
[C---:B------:R-:W-:Y:S01]  /*2d20*/  SEL R15, R5.reuse, R15, !P3 ;  /* 0x0000000f050f7207 */ /* 0x040fe20005800000 */
[----:B------:R0:W-:Y:S01]  /*2d30*/  STL [R1+0x1050], R18 ;  /* 0x0010501201007387 */ /* 0x0001e20000100800 */
[C---:B------:R-:W-:Y:S01]  /*2d40*/  SEL R6, R5.reuse, R6, !P3 ;  /* 0x0000000605067207 */ /* 0x040fe20005800000 */
[----:B------:R-:W-:Y:S01]  /*2d50*/  IMAD R12, R12, UR6, RZ ;  /* 0x000000060c0c7c24 */ /* 0x000fe2000f8e02ff */
[----:B------:R-:W-:Y:S01]  /*2d60*/  SEL R7, R5, R7, !P3 ;  /* 0x0000000705077207 */ /* 0x000fe20005800000 */
[----:B------:R-:W-:Y:S01]  /*2d70*/  IMAD R11, R11, UR6, RZ ;  /* 0x000000060b0b7c24 */ /* 0x000fe2000f8e02ff */
        /* <DEDUP_REMOVED lines=8> */
[-C--:B------:R-:W-:Y:S01]  /*2e00*/  IADD3 R19, P1, R4, R2.reuse, RZ ;  /* 0x0000000204137210 */ /* 0x080fe20007f3e0ff */
[----:B------:R-:W-:Y:S01]  /*2e10*/  IMAD R24, R24, UR6, RZ ;  /* 0x0000000618187c24 */ /* 0x000fe2000f8e02ff */
[-C--:B------:R-:W-:Y:S01]  /*2e20*/  IADD3 R9, P0, R8, R2.reuse, RZ ;  /* 0x0000000208097210 */ /* 0x080fe20007f1e0ff */
[----:B------:R-:W-:Y:S01]  /*2e30*/  IMAD R25, R25, UR6, RZ ;  /* 0x0000000619197c24 */ /* 0x000fe2000f8e02ff */
[-C--:B0-----:R-:W-:Y:S01]  /*2e40*/  IADD3 R18, P4, R16, R2.reuse, RZ ;  /* 0x0000000210127210 */ /* 0x081fe20007f9e0ff */
[----:B------:R0:W-:Y:S01]  /*2e50*/  STL [R1+0x1054], R19 ;  /* 0x0010541301007387 */ /* 0x0001e20000100800 */
[----:B------:R-:W-:Y:S01]  /*2e60*/  LEA.HI.X.SX32 R17, R17, UR7, 0x1, P5 ;  /* 0x0000000711117c11 */ /* 0x000fe2000a8f0eff */
[----:B------:R-:W-:Y:S01]  /*2e70*/  IMAD R26, R26, UR6, RZ ;  /* 0x000000061a1a7c24 */ /* 0x000fe2000f8e02ff */
[----:B------:R-:W-:Y:S01]  /*2e80*/  ULDC UR7, c[0x0][0x238] ;  /* 0x00008e0000077ab9 */ /* 0x000fe20000000800 */
[----:B------:R1:W-:Y:S01]  /*2e90*/  STL [R1+0x1058], R9 ;  /* 0x0010580901007387 */ /* 0x0003e20000100800 */
[-C--:B------:R-:W-:Y:S01]  /*2ea0*/  LEA.HI.X.SX32 R3, R3, R17.reuse, 0x1, P2 ;  /* 0x0000001103037211 */ /* 0x080fe200010f0eff */
[----:B------:R-:W-:Y:S01]  /*2eb0*/  IMAD R5, R5, UR6, RZ ;  /* 0x0000000605057c24 */ /* 0x000fe2000f8e02ff */
[----:B------:R-:W-:Y:S01]  /*2ec0*/  LEA.HI.X.SX32 R4, R4, R17, 0x1, P1 ;  /* 0x0000001104047211 */ /* 0x000fe200008f0eff */
[----:B------:R2:W-:Y:S01]  /*2ed0*/  STL [R1+0x105c], R18 ;  /* 0x00105c1201007387 */ /* 0x0005e20000100800 */
[----:B------:R-:W-:Y:S01]  /*2ee0*/  ULDC UR6, c[0x0][0x234] ;  /* 0x00008d0000067ab9 */ /* 0x000fe20000000800 */
[----:B0-----:R-:W-:-:S02]  /*2ef0*/  IADD3 R19, P6, R14, R2, RZ ;  /* 0x000000020e137210 */ /* 0x001fc40007fde0ff */
[----:B-1----:R-:W-:-:S03]  /*2f00*/  IADD3 R9, P5, R13, R2, RZ ;  /* 0x000000020d097210 */ /* 0x002fc60007fbe0ff */
[----:B------:R-:W-:Y:S01]  /*2f10*/  STL [R1+0x1060], R19 ;  /* 0x0010601301007387 */ /* 0x000fe20000100800 */
[----:B--2---:R-:W-:-:S03]  /*2f20*/  IADD3 R18, P3, R12, R2, RZ ;  /* 0x000000020c127210 */ /* 0x004fc60007f7e0ff */
[----:B------:R0:W-:Y:S04]  /*2f30*/  STL [R1+0x1064], R9 ;  /* 0x0010640901007387 */ /* 0x0001e80000100800 */
[----:B------:R-:W-:Y:S04]  /*2f40*/  STL [R1+0x1068], R18 ;  /* 0x0010681201007387 */ /* 0x000fe80000100800 */
[----:B------:R1:W-:Y:S01]  /*2f50*/  STL [R1+0x1048], R3 ;  /* 0x0010480301007387 */ /* 0x0003e20000100800 */
[----:B0-----:R-:W-:-:S05]  /*2f60*/  IADD3 R9, P2, R11, R2, RZ ;  /* 0x000000020b097210 */ /* 0x001fca0007f5e0ff */
[----:B------:R-:W-:Y:S01]  /*2f70*/  STL [R1+0x104c], R9 ;  /* 0x00104c0901007387 */ /* 0x000fe20000100800 */
[----:B-1----:R-:W-:-:S03]  /*2f80*/  IADD3 R3, P1, R10, R2, RZ ;  /* 0x000000020a037210 */ /* 0x002fc60007f3e0ff */
[----:B------:R-:W2:Y:S04]  /*2f90*/  LDL.LU R19, [R1+0x4] ;  /* 0x0000040001137983 */ /* 0x000ea80000300800 */
[----:B------:R0:W-:Y:S04]  /*2fa0*/  STL [R1+0x1040], R4 ;  /* 0x0010400401007387 */ /* 0x0001e80000100800 */
[----:B------:R-:W3:Y:S04]  /*2fb0*/  LDL.LU R23, [R1+0x8] ;  /* 0x0000080001177983 */ /* 0x000ee80000300800 */
[----:B------:R1:W-:Y:S04]  /*2fc0*/  STL [R1+0x1044], R3 ;  /* 0x0010440301007387 */ /* 0x0003e80000100800 */
[----:B------:R-:W4:Y:S04]  /*2fd0*/  LDL.LU R22, [R1+0xc] ;  /* 0x00000c0001167983 */ /* 0x000f280000300800 */
[----:B------:R-:W5:Y:S04]  /*2fe0*/  LDL.LU R21, [R1+0x10] ;  /* 0x0000100001157983 */ /* 0x000f680000300800 */
[----:B------:R-:W5:Y:S04]  /*2ff0*/  LDL.LU R27, [R1+0x14] ;  /* 0x00001400011b7983 */ /* 0x000f680000300800 */
[----:B------:R-:W5:Y:S04]  /*3000*/  LDL.LU R20, [R1+0x18] ;  /* 0x0000180001147983 */ /* 0x000f680000300800 */
[----:B------:R-:W5:Y:S04]  /*3010*/  LDL.LU R28, [R1+0x1c] ;  /* 0x00001c00011c7983 */ /* 0x000f680000300800 */
[----:B------:R-:W5:Y:S01]  /*3020*/  LDL.LU R29, [R1+0x20] ;  /* 0x00002000011d7983 */ /* 0x000f620000300800 */
[-C--:B0-----:R-:W-:Y:S01]  /*3030*/  LEA.HI.X.SX32 R4, R8, R17.reuse, 0x1, P0 ;  /* 0x0000001108047211 */ /* 0x081fe200000f0eff */
[----:B------:R-:W-:Y:S01]  /*3040*/  UIMAD UR7, UR7, 0xd, URZ ;  /* 0x0000000d070778a4 */ /* 0x000fe2000f8e023f */
[----:B-1----:R-:W-:Y:S01]  /*3050*/  IADD3 R3, P0, R15, R2, RZ ;  /* 0x000000020f037210 */ /* 0x002fe20007f1e0ff */
[----:B------:R-:W-:Y:S01]  /*3060*/  UIMAD UR10, UR10, 0xa, URZ ;  /* 0x0000000a0a0a78a4 */ /* 0x000fe2000f8e023f */
[----:B------:R-:W-:Y:S01]  /*3070*/  LEA.HI.X.SX32 R8, R16, R17, 0x1, P4 ;  /* 0x0000001110087211 */ /* 0x000fe200020f0eff */
[----:B------:R0:W-:Y:S01]  /*3080*/  STL [R1+0x1038], R4 ;  /* 0x0010380401007387 */ /* 0x0001e20000100800 */
[----:B------:R-:W-:-:S02]  /*3090*/  UIMAD UR11, UR11, 0x9, URZ ;  /* 0x000000090b0b78a4 */ /* 0x000fc4000f8e023f */
[----:B------:R-:W-:Y:S01]  /*30a0*/  USHF.L.U32 UR12, UR12, 0x3, URZ ;  /* 0x000000030c0c7899 */ /* 0x000fe2000800063f */
[----:B------:R1:W-:Y:S01]  /*30b0*/  STL [R1+0x103c], R3 ;  /* 0x00103c0301007387 */ /* 0x0003e20000100800 */
[----:B------:R-:W-:Y:S02]  /*30c0*/  UIMAD UR13, UR13, 0x7, URZ ;  /* 0x000000070d0d78a4 */ /* 0x000fe4000f8e023f */
[----:B------:R-:W-:Y:S01]  /*30d0*/  UIMAD UR14, UR14, 0x6, URZ ;  /* 0x000000060e0e78a4 */ /* 0x000fe2000f8e023f */
[----:B------:R1:W-:Y:S01]  /*30e0*/  STL [R1+0x1030], R8 ;  /* 0x0010300801007387 */ /* 0x0003e20000100800 */
[----:B------:R-:W-:Y:S01]  /*30f0*/  UIMAD UR15, UR15, 0x5, URZ ;  /* 0x000000050f0f78a4 */ /* 0x000fe2000f8e023f */
[-C--:B0-----:R-:W-:Y:S01]  /*3100*/  IADD3 R4, P4, R6, R2.reuse, RZ ;  /* 0x0000000206047210 */ /* 0x081fe20007f9e0ff */
[----:B------:R-:W-:Y:S02]  /*3110*/  USHF.L.U32 UR16, UR16, 0x2, URZ ;  /* 0x0000000210107899 */ /* 0x000fe4000800063f */
[----:B------:R-:W-:Y:S01]  /*3120*/  UIMAD UR17, UR17, 0x3, URZ ;  /* 0x00000003111178a4 */ /* 0x000fe2000f8e023f */
[----:B-1----:R-:W-:Y:S01]  /*3130*/  LEA.HI.X.SX32 R3, R14, R17, 0x1, P6 ;  /* 0x000000110e037211 */ /* 0x002fe200030f0eff */
[----:B------:R0:W-:Y:S01]  /*3140*/  STL [R1+0x1034], R4 ;  /* 0x0010340401007387 */ /* 0x0001e20000100800 */
[----:B------:R-:W-:Y:S01]  /*3150*/  USHF.L.U32 UR18, UR18, 0x1, URZ ;  /* 0x0000000112127899 */ /* 0x000fe2000800063f */
[----:B------:R-:W-:-:S02]  /*3160*/  IADD3 R8, P6, R7, R2, RZ ;  /* 0x0000000207087210 */ /* 0x000fc40007fde0ff */
[----:B------:R1:W-:Y:S01]  /*3170*/  STL [R1+0x1028], R3 ;  /* 0x0010280301007387 */ /* 0x0003e20000100800 */
[----:B------:R-:W-:Y:S02]  /*3180*/  USHF.R.S32.HI UR19, URZ, 0x1f, UR19 ;  /* 0x0000001f3f137899 */ /* 0x000fe40008011413 */
[----:B------:R-:W-:Y:S01]  /*3190*/  USHF.L.U32 UR5, UR5, 0x5, URZ ;  /* 0x0000000505057899 */ /* 0x000fe2000800063f */
[----:B------:R1:W-:Y:S01]  /*31a0*/  STL [R1+0x102c], R8 ;  /* 0x00102c0801007387 */ /* 0x0003e20000100800 */
[----:B0-----:R-:W-:Y:S02]  /*31b0*/  LEA.HI.X.SX32 R4, R13, R17, 0x1, P5 ;  /* 0x000000110d047211 */ /* 0x001fe400028f0eff */
[----:B-1----:R-:W-:-:S03]  /*31c0*/  IADD3 R3, P5, R24, R2, RZ ;  /* 0x0000000218037210 */ /* 0x002fc60007fbe0ff */
[----:B------:R0:W-:Y:S01]  /*31d0*/  STL [R1+0x818], R4 ;  /* 0x0008180401007387 */ /* 0x0001e20000100800 */
[----:B------:R-:W-:-:S03]  /*31e0*/  LEA.HI.X.SX32 R8, R12, R17, 0x1, P3 ;  /* 0x000000110c087211 */ /* 0x000fc600018f0eff */
[----:B------:R1:W-:Y:S04]  /*31f0*/  STL [R1+0x838], R3 ;  /* 0x0008380301007387 */ /* 0x0003e80000100800 */
[----:B------:R1:W-:Y:S01]  /*3200*/  STL [R1+0x81c], R8 ;  /* 0x00081c0801007387 */ /* 0x0003e20000100800 */
[----:B0-----:R-:W-:Y:S02]  /*3210*/  IADD3 R4, P3, R25, R2, RZ ;  /* 0x0000000219047210 */ /* 0x001fe40007f7e0ff */
[----:B-1----:R-:W-:-:S03]  /*3220*/  LEA.HI.X.SX32 R3, R11, R17, 0x1, P2 ;  /* 0x000000110b037211 */ /* 0x002fc600010f0eff */
[----:B------:R0:W-:Y:S01]  /*3230*/  STL [R1+0x840], R4 ;  /* 0x0008400401007387 */ /* 0x0001e20000100800 */
[----:B------:R-:W-:-:S03]  /*3240*/  IADD3 R8, P2, R26, R2, RZ ;  /* 0x000000021a087210 */ /* 0x000fc60007f5e0ff */
[----:B------:R1:W-:Y:S04]  /*3250*/  STL [R1+0x820], R3 ;  /* 0x0008200301007387 */ /* 0x0003e80000100800 */
[----:B------:R-:W-:Y:S01]  /*3260*/  STL [R1+0x100c], R8 ;  /* 0x00100c0801007387 */ /* 0x000fe20000100800 */
[----:B0-----:R-:W-:Y:S02]  /*3270*/  LEA.HI.X.SX32 R4, R10, R17, 0x1, P1 ;  /* 0x000000110a047211 */ /* 0x001fe400008f0eff */
[----:B-1----:R-:W-:-:S03]  /*3280*/  IADD3 R3, P1, R5, R2, RZ ;  /* 0x0000000205037210 */ /* 0x002fc60007f3e0ff */
[----:B------:R0:W-:Y:S01]  /*3290*/  STL [R1+0x824], R4 ;  /* 0x0008240401007387 */ /* 0x0001e20000100800 */
[----:B------:R-:W-:-:S03]  /*32a0*/  LEA.HI.X.SX32 R2, R15, R17, 0x1, P0 ;  /* 0x000000110f027211 */ /* 0x000fc600000f0eff */
[----:B------:R1:W-:Y:S04]  /*32b0*/  STL [R1+0x1014], R3 ;  /* 0x0010140301007387 */ /* 0x0003e80000100800 */
[----:B------:R1:W-:Y:S01]  /*32c0*/  STL [R1+0x828], R2 ;  /* 0x0008280201007387 */ /* 0x0003e20000100800 */
[-C--:B0-----:R-:W-:Y:S02]  /*32d0*/  LEA.HI.X.SX32 R4, R6, R17.reuse, 0x1, P4 ;  /* 0x0000001106047211 */ /* 0x081fe400020f0eff */
[----:B-1----:R-:W-:-:S03]  /*32e0*/  LEA.HI.X.SX32 R3, R7, R17, 0x1, P6 ;  /* 0x0000001107037211 */ /* 0x002fc600030f0eff */
        /* <DEDUP_REMOVED lines=10> */
[----:B--2---:R-:W-:-:S05]  /*3390*/  IMAD R9, R19, UR6, RZ ;  /* 0x0000000613097c24 */ /* 0x004fca000f8e02ff */
[----:B------:R-:W-:Y:S01]  /*33a0*/  IADD3 R12, P6, R9, UR8, RZ ;  /* 0x00000008090c7c10 */ /* 0x000fe2000ffde0ff */
[----:B---3--:R-:W-:-:S03]  /*33b0*/  IMAD R8, R23, UR6, RZ ;  /* 0x0000000617087c24 */ /* 0x008fc6000f8e02ff */
[----:B------:R-:W-:Y:S01]  /*33c0*/  LEA.HI.X.SX32 R18, R9, UR9, 0x1, P6 ;  /* 0x0000000909127c11 */ /* 0x000fe2000b0f0eff */
[----:B------:R2:W-:Y:S01]  /*33d0*/  STL [R1+0x7a4], R12 ;  /* 0x0007a40c01007387 */ /* 0x0005e20000100800 */
[----:B------:R-:W-:Y:S01]  /*33e0*/  IADD3 R11, P5, R8, UR8, RZ ;  /* 0x00000008080b7c10 */ /* 0x000fe2000ffbe0ff */
[----:B----4-:R-:W-:-:S03]  /*33f0*/  IMAD R7, R22, UR6, RZ ;  /* 0x0000000616077c24 */ /* 0x010fc6000f8e02ff */
[----:B------:R-:W-:Y:S01]  /*3400*/  LEA.HI.X.SX32 R16, R8, UR9, 0x1, P5 ;  /* 0x0000000908107c11 */ /* 0x000fe2000a8f0eff */
[----:B------:R3:W-:Y:S01]  /*3410*/  STL [R1+0x7ac], R11 ;  /* 0x0007ac0b01007387 */ /* 0x0007e20000100800 */
[----:B-----5:R-:W-:Y:S01]  /*3420*/  IMAD R6, R21, UR6, RZ ;  /* 0x0000000615067c24 */ /* 0x020fe2000f8e02ff */
[----:B------:R-:W-:Y:S01]  /*3430*/  IADD3 R10, P4, R7, UR8, RZ ;  /* 0x00000008070a7c10 */ /* 0x000fe2000ff9e0ff */
[----:B------:R-:W-:-:S03]  /*3440*/  IMAD R5, R27, UR6, RZ ;  /* 0x000000061b057c24 */ /* 0x000fc6000f8e02ff */
[----:B------:R-:W-:Y:S01]  /*3450*/  LEA.HI.X.SX32 R15, R7, UR9, 0x1, P4 ;  /* 0x00000009070f7c11 */ /* 0x000fe2000a0f0eff */
[----:B------:R4:W-:Y:S01]  /*3460*/  STL [R1+0x7b4], R10 ;  /* 0x0007b40a01007387 */ /* 0x0009e20000100800 */
[----:B0-----:R-:W-:Y:S02]  /*3470*/  IMAD R4, R20, UR6, RZ ;  /* 0x0000000614047c24 */ /* 0x001fe4000f8e02ff */
[----:B-1----:R-:W-:Y:S01]  /*3480*/  IMAD R3, R28, UR6, RZ ;  /* 0x000000061c037c24 */ /* 0x002fe2000f8e02ff */
[----:B------:R-:W-:Y:S02]  /*3490*/  IADD3 R28, P2, R5, UR8, RZ ;  /* 0x00000008051c7c10 */ /* 0x000fe4000ff5e0ff */
[----:B------:R-:W-:Y:S01]  /*34a0*/  IADD3 R27, P1, R4, UR8, RZ ;  /* 0x00000008041b7c10 */ /* 0x000fe2000ff3e0ff */
[----:B------:R-:W-:Y:S01]  /*34b0*/  IMAD R2, R29, UR6, RZ ;  /* 0x000000061d027c24 */ /* 0x000fe2000f8e02ff */
[----:B------:R-:W-:Y:S01]  /*34c0*/  IADD3 R29, P3, R6, UR8, RZ ;  /* 0x00000008061d7c10 */ /* 0x000fe2000ff7e0ff */
[----:B------:R-:W-:Y:S01]  /*34d0*/  ULDC UR6, c[0x0][0x238] ;  /* 0x00008e0000067ab9 */ /* 0x000fe20000000800 */
[----:B------:R-:W-:Y:S01]  /*34e0*/  IADD3 R19, P0, R3, UR8, RZ ;  /* 0x0000000803137c10 */ /* 0x000fe2000ff1e0ff */
[----:B------:R-:W-:Y:S01]  /*34f0*/  UIMAD UR43, UR6, 0x1f, URZ ;  /* 0x0000001f062b78a4 */ /* 0x000fe2000f8e023f */
[----:B------:R-:W-:Y:S01]  /*3500*/  IADD3 R17, P6, R2, UR8, RZ ;  /* 0x0000000802117c10 */ /* 0x000fe2000ffde0ff */
[----:B------:R-:W-:Y:S01]  /*3510*/  STL [R1+0x7bc], R29 ;  /* 0x0007bc1d01007387 */ /* 0x000fe20000100800 */
[----:B------:R-:W-:Y:S01]  /*3520*/  LEA.HI.X.SX32 R14, R6, UR9, 0x1, P3 ;  /* 0x00000009060e7c11 */ /* 0x000fe200098f0eff */
[----:B------:R-:W-:Y:S01]  /*3530*/  UIMAD UR40, UR6, 0x1e, URZ ;  /* 0x0000001e062878a4 */ /* 0x000fe2000f8e023f */
[----:B------:R-:W-:Y:S01]  /*3540*/  LEA.HI.X.SX32 R13, R5, UR9, 0x1, P2 ;  /* 0x00000009050d7c11 */ /* 0x000fe200090f0eff */
[----:B------:R-:W-:Y:S01]  /*3550*/  STL [R1+0x7c4], R28 ;  /* 0x0007c41c01007387 */ /* 0x000fe20000100800 */
[----:B--2---:R-:W-:Y:S01]  /*3560*/  LEA.HI.X.SX32 R12, R4, UR9, 0x1, P1 ;  /* 0x00000009040c7c11 */ /* 0x004fe200088f0eff */
[----:B------:R-:W-:Y:S01]  /*3570*/  UIMAD UR38, UR6, 0x1d, URZ ;  /* 0x0000001d062678a4 */ /* 0x000fe2000f8e023f */
[----:B---3--:R-:W-:Y:S01]  /*3580*/  LEA.HI.X.SX32 R11, R3, UR9, 0x1, P0 ;  /* 0x00000009030b7c11 */ /* 0x008fe200080f0eff */
[----:B------:R-:W-:Y:S01]  /*3590*/  STL [R1+0x7cc], R27 ;  /* 0x0007cc1b01007387 */ /* 0x000fe20000100800 */
[----:B----4-:R-:W-:Y:S01]  /*35a0*/  LEA.HI.X.SX32 R10, R2, UR9, 0x1, P6 ;  /* 0x00000009020a7c11 */ /* 0x010fe2000b0f0eff */
[----:B------:R-:W-:-:S02]  /*35b0*/  USHF.R.S32.HI UR61, URZ, 0x1f, UR43 ;  /* 0x0000001f3f3d7899 */ /* 0x000fc4000801142b */
[----:B------:R-:W-:Y:S01]  /*35c0*/  STL [R1+0x7d4], R19 ;  /* 0x0007d41301007387 */ /* 0x000fe20000100800 */
[----:B------:R-:W-:Y:S02]  /*35d0*/  USHF.R.S32.HI UR55, URZ, 0x1f, UR40 ;  /* 0x0000001f3f377899 */ /* 0x000fe40008011428 */
[----:B------:R-:W-:Y:S01]  /*35e0*/  USHF.R.S32.HI UR54, URZ, 0x1f, UR38 ;  /* 0x0000001f3f367899 */ /* 0x000fe20008011426 */
[----:B------:R-:W-:Y:S01]  /*35f0*/  STL [R1+0x7a0], R18 ;  /* 0x0007a01201007387 */ /* 0x000fe20000100800 */
[----:B------:R-:W-:Y:S02]  /*3600*/  UIMAD UR37, UR6, 0x1c, URZ ;  /* 0x0000001c062578a4 */ /* 0x000fe4000f8e023f */
[----:B------:R-:W-:Y:S01]  /*3610*/  UIMAD UR36, UR6, 0x1b, URZ ;  /* 0x0000001b062478a4 */ /* 0x000fe2000f8e023f */
[----:B------:R-:W-:Y:S01]  /*3620*/  STL [R1+0x7dc], R17 ;  /* 0x0007dc1101007387 */ /* 0x000fe20000100800 */
[----:B------:R-:W-:Y:S02]  /*3630*/  UIMAD UR35, UR6, 0x1a, URZ ;  /* 0x0000001a062378a4 */ /* 0x000fe4000f8e023f */
[----:B------:R-:W-:Y:S01]  /*3640*/  UIMAD UR34, UR6, 0x19, URZ ;  /* 0x00000019062278a4 */ /* 0x000fe2000f8e023f */
[----:B------:R-:W-:Y:S01]  /*3650*/  STL [R1+0x7a8], R16 ;  /* 0x0007a81001007387 */ /* 0x000fe20000100800 */
[----:B------:R-:W-:-:S02]  /*3660*/  UIMAD UR33, UR6, 0x18, URZ ;  /* 0x00000018062178a4 */ /* 0x000fc4000f8e023f */
[----:B------:R-:W-:Y:S01]  /*3670*/  UIMAD UR32, UR6, 0x17, URZ ;  /* 0x00000017062078a4 */ /* 0x000fe2000f8e023f */
        /* <DEDUP_REMOVED lines=10> */
[----:B------:R-:W-:Y:S02]  /*3720*/  USHF.L.U32 UR41, UR6, 0x4, URZ ;  /* 0x0000000406297899 */ /* 0x000fe4000800063f */
[----:B------:R-:W-:Y:S01]  /*3730*/  UIMAD UR39, UR6, 0xf, URZ ;  /* 0x0000000f062778a4 */ /* 0x000fe2000f8e023f */
[----:B------:R-:W-:Y:S01]  /*3740*/  STL [R1+0x7d0], R11 ;  /* 0x0007d00b01007387 */ /* 0x000fe20000100800 */
[----:B------:R-:W-:Y:S02]  /*3750*/  USHF.L.U32 UR30, UR6, 0x5, URZ ;  /* 0x00000005061e7899 */ /* 0x000fe4000800063f */
[----:B------:R-:W-:Y:S01]  /*3760*/  USHF.R.S32.HI UR53, URZ, 0x1f, UR37 ;  /* 0x0000001f3f357899 */ /* 0x000fe20008011425 */
[----:B------:R-:W-:Y:S01]  /*3770*/  STL [R1+0x7d8], R10 ;  /* 0x0007d80a01007387 */ /* 0x000fe20000100800 */
[----:B------:R-:W-:-:S02]  /*3780*/  USHF.R.S32.HI UR52, URZ, 0x1f, UR36 ;  /* 0x0000001f3f347899 */ /* 0x000fc40008011424 */
[----:B------:R-:W-:Y:S01]  /*3790*/  USHF.R.S32.HI UR51, URZ, 0x1f, UR35 ;  /* 0x0000001f3f337899 */ /* 0x000fe20008011423 */
[----:B------:R-:W-:Y:S01]  /*37a0*/  STL [R1+0x7f8], RZ ;  /* 0x0007f8ff01007387 */ /* 0x000fe20000100800 */
[----:B------:R-:W-:Y:S02]  /*37b0*/  USHF.R.S32.HI UR50, URZ, 0x1f, UR34 ;  /* 0x0000001f3f327899 */ /* 0x000fe40008011422 */
[----:B------:R-:W-:Y:S01]  /*37c0*/  USHF.R.S32.HI UR49, URZ, 0x1f, UR33 ;  /* 0x0000001f3f317899 */ /* 0x000fe20008011421 */
[----:B------:R-:W-:Y:S01]  /*37d0*/  STL [R1+0x60], RZ ;  /* 0x000060ff01007387 */ /* 0x000fe20000100800 */
[----:B------:R-:W-:Y:S02]  /*37e0*/  USHF.R.S32.HI UR48, URZ, 0x1f, UR32 ;  /* 0x0000001f3f307899 */ /* 0x000fe40008011420 */
[----:B------:R-:W-:Y:S01]  /*37f0*/  USHF.R.S32.HI UR60, URZ, 0x1f, UR31 ;  /* 0x0000001f3f3c7899 */ /* 0x000fe2000801141f */
[----:B------:R-:W-:Y:S01]  /*3800*/  STL [R1+0x64], RZ ;  /* 0x000064ff01007387 */ /* 0x000fe20000100800 */
[----:B------:R-:W-:-:S02]  /*3810*/  USHF.R.S32.HI UR59, URZ, 0x1f, UR47 ;  /* 0x0000001f3f3b7899 */ /* 0x000fc4000801142f */
[----:B------:R-:W-:Y:S01]  /*3820*/  USHF.R.S32.HI UR58, URZ, 0x1f, UR45 ;  /* 0x0000001f3f3a7899 */ /* 0x000fe2000801142d */
[----:B------:R-:W-:Y:S01]  /*3830*/  STL [R1+0x68], RZ ;  /* 0x000068ff01007387 */ /* 0x000fe20000100800 */
[----:B------:R-:W-:Y:S02]  /*3840*/  USHF.R.S32.HI UR57, URZ, 0x1f, UR46 ;  /* 0x0000001f3f397899 */ /* 0x000fe4000801142e */
[----:B------:R-:W-:Y:S01]  /*3850*/  USHF.R.S32.HI UR56, URZ, 0x1f, UR44 ;  /* 0x0000001f3f387899 */ /* 0x000fe2000801142c */
[----:B------:R-:W-:Y:S01]  /*3860*/  STL [R1+0x6c], RZ ;  /* 0x00006cff01007387 */ /* 0x000fe20000100800 */
[----:B------:R-:W-:Y:S01]  /*3870*/  UIMAD UR6, UR6, 0xe, URZ ;  /* 0x0000000e060678a4 */ /* 0x000fe2000f8e023f */
[----:B------:R-:W-:Y:S02]  /*3880*/  ULDC UR8, c[0x0][0x238] ;  /* 0x00008e0000087ab9 */ /* 0x000fe40000000800 */
[----:B------:R-:W-:Y:S01]  /*3890*/  STL [R1+0x410], RZ ;  /* 0x000410ff01007387 */ /* 0x000fe20000100800 */
[----:B------:R-:W-:Y:S01]  /*38a0*/  UIMAD UR8, UR8, 0xc, URZ ;  /* 0x0000000c080878a4 */ /* 0x000fe2000f8e023f */
[----:B------:R-:W-:-:S02]  /*38b0*/  ULDC UR9, c[0x0][0x238] ;  /* 0x00008e0000097ab9 */ /* 0x000fc40000000800 */
[----:B------:R-:W-:Y:S01]  /*38c0*/  STL [R1+0x414], RZ ;  /* 0x000414ff01007387 */ /* 0x000fe20000100800 */
[----:B------:R-:W-:-:S03]  /*38d0*/  UIMAD UR9, UR9, 0xb, URZ ;  /* 0x0000000b090978a4 */ /* 0x000fc6000f8e023f */
[----:B------:R-:W-:Y:S04]  /*38e0*/  STL [R1+0x418], RZ ;  /* 0x000418ff01007387 */ /* 0x000fe80000100800 */
        /* <DEDUP_REMOVED lines=233> */
[----:B------:R-:W2:Y:S04]  /*4780*/  LDL R7, [R1+0x7a4] ;  /* 0x0007a40001077983 */ /* 0x000ea80000100800 */
[----:B------:R-:W3:Y:S04]  /*4790*/  LDL R8, [R1+0x7ac] ;  /* 0x0007ac0001087983 */ /* 0x000ee80000100800 */
[----:B------:R-:W4:Y:S04]  /*47a0*/  LDL R9, [R1+0x7b4] ;  /* 0x0007b40001097983 */ /* 0x000f280000100800 */
        /* <DEDUP_REMOVED lines=15> */
[----:B------:R-:W-:Y:S01]  /*48a0*/  STL [R1+0x2c], RZ ;  /* 0x00002cff01007387 */ /* 0x000fe20000100800 */
[----:B--2---:R-:W-:-:S02]  /*48b0*/  IADD3 R4, P6, R7, UR43, RZ ;  /* 0x0000002b07047c10 */ /* 0x004fc4000ffde0ff */
[----:B---3--:R-:W-:-:S03]  /*48c0*/  IADD3 R2, P5, R8, UR43, RZ ;  /* 0x0000002b08027c10 */ /* 0x008fc6000ffbe0ff */
[----:B------:R0:W-:Y:S01]  /*48d0*/  STL [R1+0x84c], R4 ;  /* 0x00084c0401007387 */ /* 0x0001e20000100800 */
[----:B----4-:R-:W-:-:S03]  /*48e0*/  IADD3 R3, P4, R9, UR43, RZ ;  /* 0x0000002b09037c10 */ /* 0x010fc6000ff9e0ff */
[----:B------:R1:W-:Y:S04]  /*48f0*/  STL [R1+0x854], R2 ;  /* 0x0008540201007387 */ /* 0x0003e80000100800 */
[----:B------:R2:W-:Y:S01]  /*4900*/  STL [R1+0x85c], R3 ;  /* 0x00085c0301007387 */ /* 0x0005e20000100800 */
[----:B0-----:R-:W-:Y:S02]  /*4910*/  IADD3 R4, P3, R29, UR43, RZ ;  /* 0x0000002b1d047c10 */ /* 0x001fe4000ff7e0ff */
[----:B-1----:R-:W-:-:S03]  /*4920*/  IADD3 R2, P2, R28, UR43, RZ ;  /* 0x0000002b1c027c10 */ /* 0x002fc6000ff5e0ff */
[----:B------:R0:W-:Y:S01]  /*4930*/  STL [R1+0x864], R4 ;  /* 0x0008640401007387 */ /* 0x0001e20000100800 */
[----:B--2---:R-:W-:-:S03]  /*4940*/  IADD3 R3, P1, R27, UR43, RZ ;  /* 0x0000002b1b037c10 */ /* 0x004fc6000ff3e0ff */
[----:B------:R1:W-:Y:S04]  /*4950*/  STL [R1+0x86c], R2 ;  /* 0x00086c0201007387 */ /* 0x0003e80000100800 */
[----:B------:R2:W-:Y:S01]  /*4960*/  STL [R1+0x874], R3 ;  /* 0x0008740301007387 */ /* 0x0005e20000100800 */
[----:B0-----:R-:W-:Y:S02]  /*4970*/  IADD3 R4, P0, R19, UR43, RZ ;  /* 0x0000002b13047c10 */ /* 0x001fe4000ff1e0ff */
[----:B-1----:R-:W-:-:S03]  /*4980*/  IADD3.X R2, R18, UR61, RZ, P6, !PT ;  /* 0x0000003d12027c10 */ /* 0x002fc6000b7fe4ff */
[----:B------:R0:W-:Y:S01]  /*4990*/  STL [R1+0x87c], R4 ;  /* 0x00087c0401007387 */ /* 0x0001e20000100800 */
[----:B--2---:R-:W-:-:S03]  /*49a0*/  IADD3 R3, P6, R17, UR43, RZ ;  /* 0x0000002b11037c10 */ /* 0x004fc6000ffde0ff */
[----:B------:R1:W-:Y:S01]  /*49b0*/  STL [R1+0x848], R2 ;  /* 0x0008480201007387 */ /* 0x0003e20000100800 */
[----:B------:R-:W-:-:S03]  /*49c0*/  USHF.R.S32.HI UR43, URZ, 0x1f, UR42 ;  /* 0x0000001f3f2b7899 */ /* 0x000fc6000801142a */
[----:B------:R2:W-:Y:S01]  /*49d0*/  STL [R1+0x884], R3 ;  /* 0x0008840301007387 */ /* 0x0005e20000100800 */
[----:B0-----:R-:W-:Y:S02]  /*49e0*/  IADD3.X R4, R15, UR61, RZ, P4, !PT ;  /* 0x0000003d0f047c10 */ /* 0x001fe4000a7fe4ff */
[----:B-1----:R-:W-:Y:S02]  /*49f0*/  IADD3.X R2, R16, UR61, RZ, P5, !PT ;  /* 0x0000003d10027c10 */ /* 0x002fe4000affe4ff */
[----:B--2---:R-:W-:-:S03]  /*4a00*/  IADD3.X R3, R14, UR61, RZ, P3, !PT ;  /* 0x0000003d0e037c10 */ /* 0x004fc60009ffe4ff */
[----:B------:R0:W-:Y:S04]  /*4a10*/  STL [R1+0x850], R2 ;  /* 0x0008500201007387 */ /* 0x0001e80000100800 */
[----:B------:R1:W-:Y:S04]  /*4a20*/  STL [R1+0x858], R4 ;  /* 0x0008580401007387 */ /* 0x0003e80000100800 */
[----:B------:R2:W-:Y:S01]  /*4a30*/  STL [R1+0x860], R3 ;  /* 0x0008600301007387 */ /* 0x0005e20000100800 */
[----:B0-----:R-:W-:Y:S02]  /*4a40*/  IADD3.X R2, R13, UR61, RZ, P2, !PT ;  /* 0x0000003d0d027c10 */ /* 0x001fe400097fe4ff */
[----:B-1----:R-:W-:-:S03]  /*4a50*/  IADD3.X R4, R12, UR61, RZ, P1, !PT ;  /* 0x0000003d0c047c10 */ /* 0x002fc60008ffe4ff */
[----:B------:R0:W-:Y:S01]  /*4a60*/  STL [R1+0x868], R2 ;  /* 0x0008680201007387 */ /* 0x0001e20000100800 */
[----:B--2---:R-:W-:-:S03]  /*4a70*/  IADD3.X R3, R11, UR61, RZ, P0, !PT ;  /* 0x0000003d0b037c10 */ /* 0x004fc600087fe4ff */
[----:B------:R1:W-:Y:S04]  /*4a80*/  STL [R1+0x870], R4 ;  /* 0x0008700401007387 */ /* 0x0003e80000100800 */
[----:B------:R2:W-:Y:S01]  /*4a90*/  STL [R1+0x878], R3 ;  /* 0x0008780301007387 */ /* 0x0005e20000100800 */
[----:B0-----:R-:W-:Y:S01]  /*4aa0*/  IADD3.X R2, R10, UR61, RZ, P6, !PT ;  /* 0x0000003d0a027c10 */ /* 0x001fe2000b7fe4ff */
[----:B------:R-:W-:Y:S01]  /*4ab0*/  USHF.R.S32.HI UR61, URZ, 0x1f, UR41 ;  /* 0x0000001f3f3d7899 */ /* 0x000fe20008011429 */
[----:B-1----:R-:W-:-:S03]  /*4ac0*/  IADD3 R4, P6, R7, UR40, RZ ;  /* 0x0000002807047c10 */ /* 0x002fc6000ffde0ff */
[----:B------:R0:W-:Y:S01]  /*4ad0*/  STL [R1+0x880], R2 ;  /* 0x0008800201007387 */ /* 0x0001e20000100800 */
[----:B--2---:R-:W-:-:S03]  /*4ae0*/  IADD3 R3, P4, R9, UR40, RZ ;  /* 0x0000002809037c10 */ /* 0x004fc6000ff9e0ff */
[----:B------:R1:W-:Y:S01]  /*4af0*/  STL [R1+0x88c], R4 ;  /* 0x00088c0401007387 */ /* 0x0003e20000100800 */
[----:B0-----:R-:W-:Y:S02]  /*4b00*/  IADD3 R2, P5, R8, UR40, RZ ;  /* 0x0000002808027c10 */ /* 0x001fe4000ffbe0ff */
[----:B-1----:R-:W-:-:S03]  /*4b10*/  IADD3 R4, P3, R29, UR40, RZ ;  /* 0x000000281d047c10 */ /* 0x002fc6000ff7e0ff */
[----:B------:R0:W-:Y:S04]  /*4b20*/  STL [R1+0x894], R2 ;  /* 0x0008940201007387 */ /* 0x0001e80000100800 */
        /* <DEDUP_REMOVED lines=8> */
[----:B0-----:R-:W-:Y:S02]  /*4bb0*/  IADD3.X R2, R18, UR55, RZ, P6, !PT ;  /* 0x0000003712027c10 */ /* 0x001fe4000b7fe4ff */
[----:B-1----:R-:W-:-:S03]  /*4bc0*/  IADD3 R3, P6, R17, UR40, RZ ;  /* 0x0000002811037c10 */ /* 0x002fc6000ffde0ff */
[----:B------:R0:W-:Y:S01]  /*4bd0*/  STL [R1+0x888], R2 ;  /* 0x0008880201007387 */ /* 0x0001e20000100800 */
[----:B------:R-:W-:Y:S01]  /*4be0*/  USHF.R.S32.HI UR40, URZ, 0x1f, UR39 ;  /* 0x0000001f3f287899 */ /* 0x000fe20008011427 */
[----:B--2---:R-:W-:Y:S02]  /*4bf0*/  IADD3.X R4, R15, UR55, RZ, P4, !PT ;  /* 0x000000370f047c10 */ /* 0x004fe4000a7fe4ff */
[----:B------:R1:W-:Y:S01]  /*4c00*/  STL [R1+0x8c4], R3 ;  /* 0x0008c40301007387 */ /* 0x0003e20000100800 */
[----:B0-----:R-:W-:Y:S02]  /*4c10*/  IADD3.X R2, R16, UR55, RZ, P5, !PT ;  /* 0x0000003710027c10 */ /* 0x001fe4000affe4ff */
[----:B-1----:R-:W-:-:S03]  /*4c20*/  IADD3.X R3, R14, UR55, RZ, P3, !PT ;  /* 0x000000370e037c10 */ /* 0x002fc60009ffe4ff */
        /* <DEDUP_REMOVED lines=150> */
[----:B------:R1:W-:Y:S04]  /*5590*/  STL [R1+0x9cc], R4 ;  /* 0x0009cc0401007387 */ /* 0x0003e80000100800 */
[----:B------:R2:W-:Y:S01]  /*55a0*/  STL [R1+0x9d4], R3 ;  /* 0x0009d40301007387 */ /* 0x0005e20000100800 */
[----:B0-----:R-:W-:Y:S02]  /*55b0*/  IADD3 R2, P4, R9, UR34, RZ ;  /* 0x0000002209027c10 */ /* 0x001fe4000ff9e0ff */
[----:B-1----:R-:W-:-:S03]  /*55c0*/  IADD3 R4, P3, R29, UR34, RZ ;  /* 0x000000221d047c10 */ /* 0x002fc6000ff7e0ff */
[----:B------:R0:W-:Y:S01]  /*55d0*/  STL [R1+0x9dc], R2 ;  /* 0x0009dc0201007387 */ /* 0x0001e20000100800 */
[----:B--2---:R-:W-:-:S03]  /*55e0*/  IADD3 R3, P2, R28, UR34, RZ ;  /* 0x000000221c037c10 */ /* 0x004fc6000ff5e0ff */
[----:B------:R1:W-:Y:S04]  /*55f0*/  STL [R1+0x9e4], R4 ;  /* 0x0009e40401007387 */ /* 0x0003e80000100800 */
[----:B------:R-:W2:Y:S01]  /*5600*/  LDL.LU R20, [R1+0x420] ;  /* 0x0004200001147983 */ /* 0x000ea20000300800 */
[----:B0-----:R-:W-:-:S03]  /*5610*/  IADD3 R2, P1, R27, UR34, RZ ;  /* 0x000000221b027c10 */ /* 0x001fc6000ff3e0ff */
[----:B------:R-:W-:Y:S01]  /*5620*/  STL [R1+0x9ec], R3 ;  /* 0x0009ec0301007387 */ /* 0x000fe20000100800 */
[----:B-1----:R-:W-:-:S03]  /*5630*/  IADD3 R4, P0, R19, UR34, RZ ;  /* 0x0000002213047c10 */ /* 0x002fc6000ff1e0ff */
[----:B------:R0:W-:Y:S04]  /*5640*/  STL [R1+0x9f4], R2 ;  /* 0x0009f40201007387 */ /* 0x0001e80000100800 */
[----:B------:R1:W-:Y:S01]  /*5650*/  STL [R1+0x9fc], R4 ;  /* 0x0009fc0401007387 */ /* 0x0003e20000100800 */
[----:B0-----:R-:W-:Y:S02]  /*5660*/  IADD3.X R2, R18, UR50, RZ, P6, !PT ;  /* 0x0000003212027c10 */ /* 0x001fe4000b7fe4ff */
[----:B------:R-:W-:-:S03]  /*5670*/  IADD3 R3, P6, R17, UR34, RZ ;  /* 0x0000002211037c10 */ /* 0x000fc6000ffde0ff */
[----:B------:R0:W-:Y:S01]  /*5680*/  STL [R1+0x9c8], R2 ;  /* 0x0009c80201007387 */ /* 0x0001e20000100800 */
[----:B-1----:R-:W-:-:S03]  /*5690*/  IADD3.X R4, R15, UR50, RZ, P4, !PT ;  /* 0x000000320f047c10 */ /* 0x002fc6000a7fe4ff */
[----:B------:R1:W-:Y:S01]  /*56a0*/  STL [R1+0xa04], R3 ;  /* 0x000a040301007387 */ /* 0x0003e20000100800 */
[----:B0-----:R-:W-:Y:S02]  /*56b0*/  IADD3.X R2, R16, UR50, RZ, P5, !PT ;  /* 0x0000003210027c10 */ /* 0x001fe4000affe4ff */
[----:B-1----:R-:W-:-:S03]  /*56c0*/  IADD3.X R3, R14, UR50, RZ, P3, !PT ;  /* 0x000000320e037c10 */ /* 0x002fc60009ffe4ff */
[----:B------:R0:W-:Y:S04]  /*56d0*/  STL [R1+0x9d0], R2 ;  /* 0x0009d00201007387 */ /* 0x0001e80000100800 */
[----:B------:R1:W-:Y:S01]  /*56e0*/  STL [R1+0x9d8], R4 ;  /* 0x0009d80401007387 */ /* 0x0003e20000100800 */
[----:B0-----:R-:W-:-:S03]  /*56f0*/  IADD3.X R2, R13, UR50, RZ, P2, !PT ;  /* 0x000000320d027c10 */ /* 0x001fc600097fe4ff */
[----:B------:R0:W-:Y:S01]  /*5700*/  STL [R1+0x9e0], R3 ;  /* 0x0009e00301007387 */ /* 0x0001e20000100800 */
[----:B-1----:R-:W-:-:S03]  /*5710*/  IADD3.X R4, R12, UR50, RZ, P1, !PT ;  /* 0x000000320c047c10 */ /* 0x002fc60008ffe4ff */
[----:B------:R1:W-:Y:S01]  /*5720*/  STL [R1+0x9e8], R2 ;  /* 0x0009e80201007387 */ /* 0x0003e20000100800 */
[----:B0-----:R-:W-:-:S03]  /*5730*/  IADD3.X R3, R11, UR50, RZ, P0, !PT ;  /* 0x000000320b037c10 */ /* 0x001fc600087fe4ff */
[----:B------:R0:W-:Y:S01]  /*5740*/  STL [R1+0x9f0], R4 ;  /* 0x0009f00401007387 */ /* 0x0001e20000100800 */
[----:B-1----:R-:W-:-:S03]  /*5750*/  IADD3.X R2, R10, UR50, RZ, P6, !PT ;  /* 0x000000320a027c10 */ /* 0x002fc6000b7fe4ff */
[----:B------:R1:W-:Y:S04]  /*5760*/  STL [R1+0x9f8], R3 ;  /* 0x0009f80301007387 */ /* 0x0003e80000100800 */
[----:B------:R3:W-:Y:S01]  /*5770*/  STL [R1+0xa00], R2 ;  /* 0x000a000201007387 */ /* 0x0007e20000100800 */
[----:B0-----:R-:W-:Y:S02]  /*5780*/  IADD3 R4, P6, R7, UR33, RZ ;  /* 0x0000002107047c10 */ /* 0x001fe4000ffde0ff */
[----:B-1----:R-:W-:Y:S02]  /*5790*/  IADD3 R3, P4, R9, UR33, RZ ;  /* 0x0000002109037c10 */ /* 0x002fe4000ff9e0ff */
[----:B---3--:R-:W-:Y:S01]  /*57a0*/  IADD3 R2, P5, R8, UR33, RZ ;  /* 0x0000002108027c10 */ /* 0x008fe2000ffbe0ff */
[----:B------:R0:W-:Y:S04]  /*57b0*/  STL [R1+0xa0c], R4 ;  /* 0x000a0c0401007387 */ /* 0x0001e80000100800 */
[----:B------:R1:W-:Y:S01]  /*57c0*/  STL [R1+0xa14], R2 ;  /* 0x000a140201007387 */ /* 0x0003e20000100800 */
[----:B0-----:R-:W-:-:S03]  /*57d0*/  IADD3 R4, P3, R29, UR33, RZ ;  /* 0x000000211d047c10 */ /* 0x001fc6000ff7e0ff */
[----:B------:R0:W-:Y:S01]  /*57e0*/  STL [R1+0xa1c], R3 ;  /* 0x000a1c0301007387 */ /* 0x0001e20000100800 */
[----:B-1----:R-:W-:-:S03]  /*57f0*/  IADD3 R2, P2, R28, UR33, RZ ;  /* 0x000000211c027c10 */ /* 0x002fc6000ff5e0ff */
[----:B------:R1:W-:Y:S04]  /*5800*/  STL [R1+0xa24], R4 ;  /* 0x000a240401007387 */ /* 0x0003e80000100800 */
[----:B------:R3:W-:Y:S01]  /*5810*/  STL [R1+0xa2c], R2 ;  /* 0x000a2c0201007387 */ /* 0x0007e20000100800 */
[----:B0-----:R-:W-:Y:S02]  /*5820*/  IADD3 R3, P1, R27, UR33, RZ ;  /* 0x000000211b037c10 */ /* 0x001fe4000ff3e0ff */
[----:B-1----:R-:W-:-:S03]  /*5830*/  IADD3 R4, P0, R19, UR33, RZ ;  /* 0x0000002113047c10 */ /* 0x002fc6000ff1e0ff */
[----:B------:R0:W-:Y:S01]  /*5840*/  STL [R1+0xa34], R3 ;  /* 0x000a340301007387 */ /* 0x0001e20000100800 */
[----:B---3--:R-:W-:-:S03]  /*5850*/  IADD3.X R2, R18, UR49, RZ, P6, !PT ;  /* 0x0000003112027c10 */ /* 0x008fc6000b7fe4ff */
[----:B------:R1:W-:Y:S04]  /*5860*/  STL [R1+0xa3c], R4 ;  /* 0x000a3c0401007387 */ /* 0x0003e80000100800 */
[----:B------:R3:W-:Y:S01]  /*5870*/  STL [R1+0xa08], R2 ;  /* 0x000a080201007387 */ /* 0x0007e20000100800 */
[----:B0-----:R-:W-:Y:S02]  /*5880*/  IADD3 R3, P6, R17, UR33, RZ ;  /* 0x0000002111037c10 */ /* 0x001fe4000ffde0ff */
[----:B-1----:R-:W-:-:S03]  /*5890*/  IADD3.X R4, R15, UR49, RZ, P4, !PT ;  /* 0x000000310f047c10 */ /* 0x002fc6000a7fe4ff */
[----:B------:R0:W-:Y:S01]  /*58a0*/  STL [R1+0xa44], R3 ;  /* 0x000a440301007387 */ /* 0x0001e20000100800 */
[----:B---3--:R-:W-:-:S05]  /*58b0*/  IADD3.X R2, R16, UR49, RZ, P5, !PT ;  /* 0x0000003110027c10 */ /* 0x008fca000affe4ff */
        /* <DEDUP_REMOVED lines=8> */
[----:B------:R1:W-:Y:S01]  /*5940*/  STL [R1+0xa30], R4 ;  /* 0x000a300401007387 */ /* 0x0003e20000100800 */
[----:B0-----:R-:W-:-:S03]  /*5950*/  IADD3.X R2, R10, UR49, RZ, P6, !PT ;  /* 0x000000310a027c10 */ /* 0x001fc6000b7fe4ff */
[----:B------:R-:W-:Y:S04]  /*5960*/  STL [R1+0xa38], R3 ;  /* 0x000a380301007387 */ /* 0x000fe80000100800 */
[----:B------:R0:W-:Y:S01]  /*5970*/  STL [R1+0xa40], R2 ;  /* 0x000a400201007387 */ /* 0x0001e20000100800 */
[----:B-1----:R-:W-:Y:S02]  /*5980*/  IADD3 R4, P6, R7, UR32, RZ ;  /* 0x0000002007047c10 */ /* 0x002fe4000ffde0ff */
[----:B0-----:R-:W-:Y:S02]  /*5990*/  IADD3 R2, P5, R8, UR32, RZ ;  /* 0x0000002008027c10 */ /* 0x001fe4000ffbe0ff */
[----:B--2---:R-:W-:-:S05]  /*59a0*/  SHF.R.S32.HI R3, RZ, 0x5, R20 ;  /* 0x00000005ff037819 */ /* 0x004fca0000011414 */
        /* <DEDUP_REMOVED lines=12> */
[----:B--2---:R-:W-:-:S03]  /*5a70*/  IADD3.X R2, R18, UR48, RZ, P6, !PT ;  /* 0x0000003012027c10 */ /* 0x004fc6000b7fe4ff */
[----:B------:R1:W-:Y:S04]  /*5a80*/  STL [R1+0xa7c], R4 ;  /* 0x000a7c0401007387 */ /* 0x0003e80000100800 */
[----:B------:R2:W-:Y:S01]  /*5a90*/  STL [R1+0xa48], R2 ;  /* 0x000a480201007387 */ /* 0x0005e20000100800 */
[----:B0-----:R-:W-:Y:S02]  /*5aa0*/  IADD3 R3, P6, R17, UR32, RZ ;  /* 0x0000002011037c10 */ /* 0x001fe4000ffde0ff */
[----:B-1----:R-:W-:Y:S02]  /*5ab0*/  IADD3.X R4, R15, UR48, RZ, P4, !PT ;  /* 0x000000300f047c10 */ /* 0x002fe4000a7fe4ff */
[----:B--2---:R-:W-:Y:S01]  /*5ac0*/  IADD3.X R2, R16, UR48, RZ, P5, !PT ;  /* 0x0000003010027c10 */ /* 0x004fe2000affe4ff */
[----:B------:R0:W-:Y:S04]  /*5ad0*/  STL [R1+0xa84], R3 ;  /* 0x000a840301007387 */ /* 0x0001e80000100800 */
[----:B------:R1:W-:Y:S01]  /*5ae0*/  STL [R1+0xa50], R2 ;  /* 0x000a500201007387 */ /* 0x0003e20000100800 */
[----:B0-----:R-:W-:-:S03]  /*5af0*/  IADD3.X R3, R14, UR48, RZ, P3, !PT ;  /* 0x000000300e037c10 */ /* 0x001fc60009ffe4ff */
[----:B------:R0:W-:Y:S01]  /*5b00*/  STL [R1+0xa58], R4 ;  /* 0x000a580401007387 */ /* 0x0001e20000100800 */
[----:B-1----:R-:W-:-:S03]  /*5b10*/  IADD3.X R2, R13, UR48, RZ, P2, !PT ;  /* 0x000000300d027c10 */ /* 0x002fc600097fe4ff */
[----:B------:R1:W-:Y:S04]  /*5b20*/  STL [R1+0xa60], R3 ;  /* 0x000a600301007387 */ /* 0x0003e80000100800 */
[----:B------:R2:W-:Y:S01]  /*5b30*/  STL [R1+0xa68], R2 ;  /* 0x000a680201007387 */ /* 0x0005e20000100800 */
[----:B0-----:R-:W-:Y:S02]  /*5b40*/  IADD3.X R4, R12, UR48, RZ, P1, !PT ;  /* 0x000000300c047c10 */ /* 0x001fe40008ffe4ff */
[----:B-1----:R-:W-:-:S03]  /*5b50*/  IADD3.X R3, R11, UR48, RZ, P0, !PT ;  /* 0x000000300b037c10 */ /* 0x002fc600087fe4ff */
[----:B------:R0:W-:Y:S01]  /*5b60*/  STL [R1+0xa70], R4 ;  /* 0x000a700401007387 */ /* 0x0001e20000100800 */
[----:B--2---:R-:W-:-:S03]  /*5b70*/  IADD3.X R2, R10, UR48, RZ, P6, !PT ;  /* 0x000000300a027c10 */ /* 0x004fc6000b7fe4ff */
[----:B------:R-:W-:Y:S04]  /*5b80*/  STL [R1+0xa78], R3 ;  /* 0x000a780301007387 */ /* 0x000fe80000100800 */
[----:B------:R1:W-:Y:S01]  /*5b90*/  STL [R1+0xa80], R2 ;  /* 0x000a800201007387 */ /* 0x0003e20000100800 */
[----:B0-----:R-:W-:Y:S02]  /*5ba0*/  IADD3 R4, P5, R8, UR31, RZ ;  /* 0x0000001f08047c10 */ /* 0x001fe4000ffbe0ff */
[----:B-1----:R-:W-:Y:S02]  /*5bb0*/  IADD3 R2, P6, R7, UR31, RZ ;  /* 0x0000001f07027c10 */ /* 0x002fe4000ffde0ff */
[----:B------:R-:W-:-:S03]  /*5bc0*/  IADD3 R3, P4, R9, UR31, RZ ;  /* 0x0000001f09037c10 */ /* 0x000fc6000ff9e0ff */
[----:B------:R0:W-:Y:S04]  /*5bd0*/  STL [R1+0xa8c], R2 ;  /* 0x000a8c0201007387 */ /* 0x0001e80000100800 */
[----:B------:R1:W-:Y:S01]  /*5be0*/  STL [R1+0xa94], R4 ;  /* 0x000a940401007387 */ /* 0x0003e20000100800 */
[----:B0-----:R-:W-:-:S03]  /*5bf0*/  IADD3 R2, P3, R29, UR31, RZ ;  /* 0x0000001f1d027c10 */ /* 0x001fc6000ff7e0ff */
[----:B------:R0:W-:Y:S01]  /*5c00*/  STL [R1+0xa9c], R3 ;  /* 0x000a9c0301007387 */ /* 0x0001e20000100800 */
[----:B-1----:R-:W-:-:S03]  /*5c10*/  IADD3 R4, P2, R28, UR31, RZ ;  /* 0x0000001f1c047c10 */ /* 0x002fc6000ff5e0ff */
[----:B------:R1:W-:Y:S01]  /*5c20*/  STL [R1+0xaa4], R2 ;  /* 0x000aa40201007387 */ /* 0x0003e20000100800 */
[----:B0-----:R-:W-:-:S03]  /*5c30*/  IADD3 R3, P1, R27, UR31, RZ ;  /* 0x0000001f1b037c10 */ /* 0x001fc6000ff3e0ff */
[----:B------:R0:W-:Y:S01]  /*5c40*/  STL [R1+0xaac], R4 ;  /* 0x000aac0401007387 */ /* 0x0001e20000100800 */
[----:B-1----:R-:W-:-:S03]  /*5c50*/  IADD3 R2, P0, R19, UR31, RZ ;  /* 0x0000001f13027c10 */ /* 0x002fc6000ff1e0ff */
[----:B------:R1:W-:Y:S04]  /*5c60*/  STL [R1+0xab4], R3 ;  /* 0x000ab40301007387 */ /* 0x0003e80000100800 */
[----:B------:R2:W-:Y:S01]  /*5c70*/  STL [R1+0xabc], R2 ;  /* 0x000abc0201007387 */ /* 0x0005e20000100800 */
[----:B0-----:R-:W-:Y:S02]  /*5c80*/  IADD3.X R4, R18, UR60, RZ, P6, !PT ;  /* 0x0000003c12047c10 */ /* 0x001fe4000b7fe4ff */
[----:B-1----:R-:W-:-:S03]  /*5c90*/  IADD3 R3, P6, R17, UR31, RZ ;  /* 0x0000001f11037c10 */ /* 0x002fc6000ffde0ff */
[----:B------:R0:W-:Y:S01]  /*5ca0*/  STL [R1+0xa88], R4 ;  /* 0x000a880401007387 */ /* 0x0001e20000100800 */
[----:B--2---:R-:W-:-:S03]  /*5cb0*/  IADD3.X R2, R16, UR60, RZ, P5, !PT ;  /* 0x0000003c10027c10 */ /* 0x004fc6000affe4ff */
[----:B------:R1:W-:Y:S04]  /*5cc0*/  STL [R1+0xac4], R3 ;  /* 0x000ac40301007387 */ /* 0x0003e80000100800 */
[----:B------:R2:W-:Y:S01]  /*5cd0*/  STL [R1+0xa90], R2 ;  /* 0x000a900201007387 */ /* 0x0005e20000100800 */
[----:B0-----:R-:W-:Y:S02]  /*5ce0*/  IADD3 R4, P5, R7, UR47, RZ ;  /* 0x0000002f07047c10 */ /* 0x001fe4000ffbe0ff */
[----:B-1----:R-:W-:-:S03]  /*5cf0*/  IADD3.X R3, R15, UR60, RZ, P4, !PT ;  /* 0x0000003c0f037c10 */ /* 0x002fc6000a7fe4ff */
[----:B------:R0:W-:Y:S01]  /*5d00*/  STL [R1+0xacc], R4 ;  /* 0x000acc0401007387 */ /* 0x0001e20000100800 */
[----:B--2---:R-:W-:-:S03]  /*5d10*/  IADD3 R2, P4, R8, UR47, RZ ;  /* 0x0000002f08027c10 */ /* 0x004fc6000ff9e0ff */
        /* <DEDUP_REMOVED lines=522> */
[----:B------:R1:W-:Y:S01]  /*7dc0*/  STL [R1+0xee4], R3 ;  /* 0x000ee40301007387 */ /* 0x0003e20000100800 */
[----:B------:R-:W-:-:S03]  /*7dd0*/  USHF.R.S32.HI UR34, URZ, 0x1f, UR15 ;  /* 0x0000001f3f227899 */ /* 0x000fc6000801140f */
        /* <DEDUP_REMOVED lines=34> */
[----:B--2---:R-:W-:Y:S01]  /*8000*/  IADD3.X R2, R11, UR34, RZ, P4, !PT ;  /* 0x000000220b027c10 */ /* 0x004fe2000a7fe4ff */
[----:B------:R-:W-:Y:S02]  /*8010*/  USHF.R.S32.HI UR50, URZ, 0x1f, UR16 ;  /* 0x0000001f3f327899 */ /* 0x000fe40008011410 */
        /* <DEDUP_REMOVED lines=118> */
[----:B0-----:R-:W-:Y:S02]  /*8780*/  IADD3.X R4, R12, UR19, RZ, P1, !PT ;  /* 0x000000130c047c10 */ /* 0x001fe40008ffe4ff */
[----:B-1----:R-:W-:Y:S02]  /*8790*/  IADD3.X R3, R11, UR19, RZ, P0, !PT ;  /* 0x000000130b037c10 */ /* 0x002fe400087fe4ff */
[----:B--2---:R-:W-:Y:S01]  /*87a0*/  IADD3.X R2, R10, UR19, RZ, P6, !PT ;  /* 0x000000130a027c10 */ /* 0x004fe2000b7fe4ff */
[----:B------:R0:W-:Y:S04]  /*87b0*/  STL [R1+0xff0], R4 ;  /* 0x000ff00401007387 */ /* 0x0001e80000100800 */
[----:B------:R0:W-:Y:S04]  /*87c0*/  STL [R1+0x1000], R2 ;  /* 0x0010000201007387 */ /* 0x0001e80000100800 */
[----:B------:R0:W-:Y:S01]  /*87d0*/  STL [R1+0xff8], R3 ;  /* 0x000ff80301007387 */ /* 0x0001e20000100800 */
[----:B------:R-:W-:-:S02]  /*87e0*/  LOP3.LUT R26, R0, 0x10, RZ, 0x3c, !PT ;  /* 0x00000010001a7812 */ /* 0x000fc400078e3cff */
[C---:B------:R-:W-:Y:S02]  /*87f0*/  LOP3.LUT R25, R0.reuse, 0x20, RZ, 0x3c, !PT ;  /* 0x0000002000197812 */ /* 0x040fe400078e3cff */
[C---:B------:R-:W-:Y:S02]  /*8800*/  LOP3.LUT R24, R0.reuse, 0x30, RZ, 0x3c, !PT ;  /* 0x0000003000187812 */ /* 0x040fe400078e3cff */
[C---:B------:R-:W-:Y:S02]  /*8810*/  LOP3.LUT R23, R0.reuse, 0x40, RZ, 0x3c, !PT ;  /* 0x0000004000177812 */ /* 0x040fe400078e3cff */
[C---:B------:R-:W-:Y:S02]  /*8820*/  LOP3.LUT R22, R0.reuse, 0x50, RZ, 0x3c, !PT ;  /* 0x0000005000167812 */ /* 0x040fe400078e3cff */
[C---:B------:R-:W-:Y:S02]  /*8830*/  LOP3.LUT R21, R0.reuse, 0x60, RZ, 0x3c, !PT ;  /* 0x0000006000157812 */ /* 0x040fe400078e3cff */
[----:B------:R-:W-:Y:S01]  /*8840*/  LOP3.LUT R20, R0, 0x70, RZ, 0x3c, !PT ;  /* 0x0000007000147812 */ /* 0x000fe200078e3cff */
[----:B------:R-:W-:-:S02]  /*8850*/  USHF.R.S32.HI UR32, URZ, 0x1f, UR30 ;  /* 0x0000001f3f207899 */ /* 0x000fc4000801141e */
[----:B0-----:R-:W-:-:S12]  /*8860*/  USHF.R.S32.HI UR48, URZ, 0x1f, UR5 ;  /* 0x0000001f3f307899 */ /* 0x001fd80008011405 */
.L_x_2:
[----:B0-----:R-:W2:Y:S01]  /*8870*/  LDL R5, [R1+0x7d8] ;  /* 0x0007d80001057983 */ /* 0x001ea20000100800 */
[----:B------:R-:W0:Y:S03]  /*8880*/  LDC R2, c[0x0][0x230] ;  /* 0x00008c00ff027b82 */ /* 0x000e260000000800 */
[----:B--2---:R1:W-:Y:S04]  /*8890*/  STL [R1+0x1c94], R5 ;  /* 0x001c940501007387 */ /* 0x0043e80000100800 */
[----:B------:R-:W2:Y:S04]  /*88a0*/  LDL R4, [R1+0x7dc] ;  /* 0x0007dc0001047983 */ /* 0x000ea80000100800 */
[----:B-1----:R-:W0:Y:S04]  /*88b0*/  LDL R5, [R1+0x7f8] ;  /* 0x0007f80001057983 */ /* 0x002e280000100800 */
[----:B------:R-:W-:Y:S04]  /*88c0*/  STL [R1+0x197c], R9 ;  /* 0x00197c0901007387 */ /* 0x000fe80000100800 */
        /* <DEDUP_REMOVED lines=198> */
[----:B------:R1:W-:Y:S04]  /*9530*/  STL [R1+0x1c90], R28 ;  /* 0x001c901c01007387 */ /* 0x0003e80000100800 */
        /* <DEDUP_REMOVED lines=15> */
[----:B-----5:R-:W-:Y:S04]  /*9630*/  STL [R1+0x1880], R0 ;  /* 0x0018800001007387 */ /* 0x020fe80000100800 */
[----:B------:R-:W-:Y:S04]  /*9640*/  STL [R1+0x187c], R26 ;  /* 0x00187c1a01007387 */ /* 0x000fe80000100800 */
[----:B------:R-:W-:Y:S04]  /*9650*/  STL [R1+0x1878], R25 ;  /* 0x0018781901007387 */ /* 0x000fe80000100800 */
[----:B------:R-:W-:Y:S01]  /*9660*/  STL [R1+0x1874], R24 ;  /* 0x0018741801007387 */ /* 0x000fe20000100800 */
[----:B0-----:R-:W-:-:S03]  /*9670*/  IMAD R2, R5, -0x20, R2 ;  /* 0xffffffe005027824 */ /* 0x001fc600078e0202 */
[----:B------:R-:W-:Y:S04]  /*9680*/  STL [R1+0x1870], R23 ;  /* 0x0018701701007387 */ /* 0x000fe80000100800 */
[----:B------:R-:W-:Y:S04]  /*9690*/  STL [R1+0x186c], R22 ;  /* 0x00186c1601007387 */ /* 0x000fe80000100800 */
[----:B------:R-:W-:Y:S04]  /*96a0*/  STL [R1+0x1868], R21 ;  /* 0x0018681501007387 */ /* 0x000fe80000100800 */
[----:B------:R-:W-:Y:S04]  /*96b0*/  STL [R1+0x1864], R20 ;  /* 0x0018641401007387 */ /* 0x000fe80000100800 */
[----:B------:R-:W2:Y:S01]  /*96c0*/  LDL.LU R5, [R1+0x1c94] ;  /* 0x001c940001057983 */ /* 0x000ea20000300800 */
[----:B------:R-:W-:-:S02]  /*96d0*/  ISETP.GT.AND P0, PT, R2, RZ, PT ;  /* 0x000000ff0200720c */ /* 0x000fc40003f04270 */
[----:B-1----:R-:W-:-:S11]  /*96e0*/  PRMT R28, RZ, 0x7610, R28 ;  /* 0x00007610ff1c7816 */ /* 0x002fd6000000001c */
[----:B--2---:R-:W2:Y:S04]  /*96f0*/  @P0 LDG.E.U8 R28, desc[UR20][R4.64] ;  /* 0x00000014041c0981 */ /* 0x004ea8000c1e1100 */
[----:B--2---:R0:W-:Y:S04]  /*9700*/  STL [R1+0x7f4], R28 ;  /* 0x0007f41c01007387 */ /* 0x0041e80000100800 */
[----:B0-----:R-:W2:Y:S04]  /*9710*/  LDL.LU R28, [R1+0x1c90] ;  /* 0x001c9000011c7983 */ /* 0x001ea80000300800 */
[----:B------:R-:W3:Y:S04]  /*9720*/  LDL R4, [R1+0x7d0] ;  /* 0x0007d00001047983 */ /* 0x000ee80000100800 */
[----:B------:R-:W3:Y:S01]  /*9730*/  LDL R5, [R1+0x7d4] ;  /* 0x0007d40001057983 */ /* 0x000ee20000100800 */
[----:B------:R-:W-:-:S02]  /*9740*/  PRMT R9, RZ, 0x7610, R9 ;  /* 0x00007610ff097816 */ /* 0x000fc40000000009 */
[----:B---3--:R-:W-:-:S04]  /*9750*/  @P0 LOP3.LUT R5, R5, R4, RZ, 0x3c, !PT ;  /* 0x0000000405050212 */ /* 0x008fc800078e3cff */
[----:B------:R-:W-:-:S04]  /*9760*/  @P0 LOP3.LUT R4, R5, R4, RZ, 0x3c, !PT ;  /* 0x0000000405040212 */ /* 0x000fc800078e3cff */
[----:B------:R-:W-:-:S05]  /*9770*/  @P0 LOP3.LUT R5, R5, R4, RZ, 0x3c, !PT ;  /* 0x0000000405050212 */ /* 0x000fca00078e3cff */
[----:B------:R-:W3:Y:S04]  /*9780*/  @P0 LDG.E.U8 R9, desc[UR20][R4.64] ;  /* 0x0000001404090981 */ /* 0x000ee8000c1e1100 */
[----:B---3--:R0:W-:Y:S04]  /*9790*/  STL [R1+0x7f0], R9 ;  /* 0x0007f00901007387 */ /* 0x0081e80000100800 */
[----:B0-----:R-:W3:Y:S04]  /*97a0*/  LDL.LU R9, [R1+0x1c8c] ;  /* 0x001c8c0001097983 */ /* 0x001ee80000300800 */
[----:B------:R-:W4:Y:S04]  /*97b0*/  LDL R4, [R1+0x7c8] ;  /* 0x0007c80001047983 */ /* 0x000f280000100800 */
[----:B------:R-:W4:Y:S01]  /*97c0*/  LDL R5, [R1+0x7cc] ;  /* 0x0007cc0001057983 */ /* 0x000f220000100800 */
[----:B------:R-:W-:-:S02]  /*97d0*/  PRMT R8, RZ, 0x7610, R8 ;  /* 0x00007610ff087816 */ /* 0x000fc40000000008 */
[----:B----4-:R-:W-:-:S04]  /*97e0*/  @P0 LOP3.LUT R5, R5, R4, RZ, 0x3c, !PT ;  /* 0x0000000405050212 */ /* 0x010fc800078e3cff */
[----:B------:R-:W-:-:S04]  /*97f0*/  @P0 LOP3.LUT R4, R5, R4, RZ, 0x3c, !PT ;  /* 0x0000000405040212 */ /* 0x000fc800078e3cff */
[----:B------:R-:W-:-:S05]  /*9800*/  @P0 LOP3.LUT R5, R5, R4, RZ, 0x3c, !PT ;  /* 0x0000000405050212 */ /* 0x000fca00078e3cff */
[----:B------:R-:W4:Y:S04]  /*9810*/  @P0 LDG.E.U8 R8, desc[UR20][R4.64] ;  /* 0x0000001404080981 */ /* 0x000f28000c1e1100 */
[----:B----4-:R0:W-:Y:S04]  /*9820*/  STL [R1+0x7ec], R8 ;  /* 0x0007ec0801007387 */ /* 0x0101e80000100800 */
[----:B0-----:R-:W4:Y:S04]  /*9830*/  LDL.LU R8, [R1+0x1c88] ;  /* 0x001c880001087983 */ /* 0x001f280000300800 */
[----:B------:R-:W2:Y:S04]  /*9840*/  LDL R4, [R1+0x7c0] ;  /* 0x0007c00001047983 */ /* 0x000ea80000100800 */
[----:B------:R-:W2:Y:S01]  /*9850*/  LDL R5, [R1+0x7c4] ;  /* 0x0007c40001057983 */ /* 0x000ea20000100800 */
[----:B---3--:R-:W-:-:S02]  /*9860*/  PRMT R9, RZ, 0x7610, R9 ;  /* 0x00007610ff097816 */ /* 0x008fc40000000009 */
[----:B--2---:R-:W-:-:S04]  /*9870*/  @P0 LOP3.LUT R5, R5, R4, RZ, 0x3c, !PT ;  /* 0x0000000405050212 */ /* 0x004fc800078e3cff */
[----:B------:R-:W-:-:S04]  /*9880*/  @P0 LOP3.LUT R4, R5, R4, RZ, 0x3c, !PT ;  /* 0x0000000405040212 */ /* 0x000fc800078e3cff */
[----:B------:R-:W-:-:S05]  /*9890*/  @P0 LOP3.LUT R5, R5, R4, RZ, 0x3c, !PT ;  /* 0x0000000405050212 */ /* 0x000fca00078e3cff */
[----:B------:R-:W2:Y:S04]  /*98a0*/  @P0 LDG.E.U8 R9, desc[UR20][R4.64] ;  /* 0x0000001404090981 */ /* 0x000ea8000c1e1100 */
[----:B--2---:R0:W-:Y:S04]  /*98b0*/  STL [R1+0x7e8], R9 ;  /* 0x0007e80901007387 */ /* 0x0041e80000100800 */
[----:B0-----:R-:W2:Y:S04]  /*98c0*/  LDL.LU R9, [R1+0x1c84] ;  /* 0x001c840001097983 */ /* 0x001ea80000300800 */
[----:B------:R-:W3:Y:S04]  /*98d0*/  LDL R4, [R1+0x7b8] ;  /* 0x0007b80001047983 */ /* 0x000ee80000100800 */
[----:B------:R-:W3:Y:S01]  /*98e0*/  LDL R5, [R1+0x7bc] ;  /* 0x0007bc0001057983 */ /* 0x000ee20000100800 */
[----:B----4-:R-:W-:-:S02]  /*98f0*/  PRMT R8, RZ, 0x7610, R8 ;  /* 0x00007610ff087816 */ /* 0x010fc40000000008 */
        /* <DEDUP_REMOVED lines=8> */
[----:B--2---:R-:W-:-:S02]  /*9980*/  PRMT R9, RZ, 0x7610, R9 ;  /* 0x00007610ff097816 */ /* 0x004fc40000000009 */
[----:B----4-:R-:W-:-:S04]  /*9990*/  @P0 LOP3.LUT R5, R5, R4, RZ, 0x3c, !PT ;  /* 0x0000000405050212 */ /* 0x010fc800078e3cff */
[----:B------:R-:W-:-:S04]  /*99a0*/  @P0 LOP3.LUT R4, R5, R4, RZ, 0x3c, !PT ;  /* 0x0000000405040212 */ /* 0x000fc800078e3cff */
[----:B------:R-:W-:-:S05]  /*99b0*/  @P0 LOP3.LUT R5, R5, R4, RZ, 0x3c, !PT ;  /* 0x0000000405050212 */ /* 0x000fca00078e3cff */
[----:B------:R-:W2:Y:S04]  /*99c0*/  @P0 LDG.E.U8 R9, desc[UR20][R4.64] ;  /* 0x0000001404090981 */ /* 0x000ea8000c1e1100 */
[----:B--2---:R0:W-:Y:S04]  /*99d0*/  STL [R1+0x7e0], R9 ;  /* 0x0007e00901007387 */ /* 0x0041e80000100800 */
[----:B0-----:R-:W2:Y:S04]  /*99e0*/  LDL.LU R9, [R1+0x1c7c] ;  /* 0x001c7c0001097983 */ /* 0x001ea80000300800 */
[----:B------:R-:W4:Y:S04]  /*99f0*/  LDL R4, [R1+0x7a8] ;  /* 0x0007a80001047983 */ /* 0x000f280000100800 */
[----:B------:R-:W4:Y:S01]  /*9a00*/  LDL R5, [R1+0x7ac] ;  /* 0x0007ac0001057983 */ /* 0x000f220000100800 */
[----:B---3--:R-:W-:-:S02]  /*9a10*/  PRMT R8, RZ, 0x7610, R8 ;  /* 0x00007610ff087816 */ /* 0x008fc40000000008 */
[----:B----4-:R-:W-:-:S04]  /*9a20*/  @P0 LOP3.LUT R5, R5, R4, RZ, 0x3c, !PT ;  /* 0x0000000405050212 */ /* 0x010fc800078e3cff */
        /* <DEDUP_REMOVED lines=11> */
[----:B------:R-:W2:Y:S01]  /*9ae0*/  @P0 LDG.E.U8 R9, desc[UR20][R4.64] ;  /* 0x0000001404090981 */ /* 0x000ea2000c1e1100 */
[----:B------:R-:W-:-:S03]  /*9af0*/  ISETP.GT.AND P1, PT, R2, 0x1, PT ;  /* 0x000000010200780c */ /* 0x000fc60003f24270 */
        /* <DEDUP_REMOVED lines=1610> */
[----:B------:R-:W-:-:S02]  /*ffa0*/  PRMT R0, RZ, 0x7610, R0 ;  /* 0x00007610ff007816 */ /* 0x000fc40000000000 */
[----:B----4-:R-:W-:-:S04]  /*ffb0*/  @P1 LOP3.LUT R5, R5, R4, RZ, 0x3c, !PT ;  /* 0x0000000405051212 */ /* 0x010fc800078e3cff */
[----:B------:R-:W-:-:S04]  /*ffc0*/  @P1 LOP3.LUT R4, R5, R4, RZ, 0x3c, !PT ;  /* 0x0000000405041212 */ /* 0x000fc800078e3cff */
[----:B------:R-:W-:-:S05]  /*ffd0*/  @P1 LOP3.LUT R5, R5, R4, RZ, 0x3c, !PT ;  /* 0x0000000405051212 */ /* 0x000fca00078e3cff */
[----:B------:R0:W4:Y:S04]  /*ffe0*/  @P1 LDG.E.U8 R0, desc[UR20][R4.64] ;  /* 0x0000001404001981 */ /* 0x000128000c1e1100 */
[----:B------:R-:W0:Y:S04]  /*fff0*/  LDL R4, [R1+0xa78] ;  /* 0x000a780001047983 */ /* 0x000e280000100800 */
[----:B------:R-:W0:Y:S01]  /*10000*/  LDL R5, [R1+0xa7c] ;  /* 0x000a7c0001057983 */ /* 0x000e220000100800 */
[----:B------:R-:W-:Y:S02]  /*10010*/  PRMT R26, RZ, 0x7610, R26 ;  /* 0x00007610ff1a7816 */ /* 0x000fe4000000001a */
[----:B0-----:R-:W-:-:S04]  /*10020*/  @P1 LOP3.LUT R5, R5, R4, RZ, 0x3c, !PT ;  /* 0x0000000405051212 */ /* 0x001fc800078e3cff */
[----:B------:R-:W-:-:S04]  /*10030*/  @P1 LOP3.LUT R4, R5, R4, RZ, 0x3c, !PT ;  /* 0x0000000405041212 */ /* 0x000fc800078e3cff */
[----:B------:R-:W-:Y:S01]  /*10040*/  @P1 LOP3.LUT R5, R5, R4, RZ, 0x3c, !PT ;  /* 0x0000000405051212 */ /* 0x000fe200078e3cff */
[----:B----4-:R-:W-:Y:S04]  /*10050*/  STL [R1+0x1884], R0 ;  /* 0x0018840001007387 */ /* 0x010fe80000100800 */
[----:B------:R0:W4:Y:S04]  /*10060*/  @P1 LDG.E.U8 R26, desc[UR20][R4.64] ;  /* 0x00000014041a1981 */ /* 0x000128000c1e1100 */
[----:B------:R-:W0:Y:S04]  /*10070*/  LDL R4, [R1+0xa70] ;  /* 0x000a700001047983 */ /* 0x000e280000100800 */
[----:B------:R-:W0:Y:S01]  /*10080*/  LDL R5, [R1+0xa74] ;  /* 0x000a740001057983 */ /* 0x000e220000100800 */
[----:B------:R-:W-:-:S02]  /*10090*/  PRMT R25, RZ, 0x7610, R25 ;  /* 0x00007610ff197816 */ /* 0x000fc40000000019 */
        /* <DEDUP_REMOVED lines=47> */
[----:B------:R-:W-:-:S02]  /*10390*/  ISETP.GT.AND P0, PT, R2, 0x18, PT ;  /* 0x000000180200780c */ /* 0x000fc40003f04270 */
[----:B---3--:R-:W-:-:S11]  /*103a0*/  PRMT R8, RZ, 0x7610, R8 ;  /* 0x00007610ff087816 */ /* 0x008fd60000000008 */
[----:B0-----:R-:W-:-:S04]  /*103b0*/  @P0 LOP3.LUT R5, R5, R4, RZ, 0x3c, !PT ;  /* 0x0000000405050212 */ /* 0x001fc800078e3cff */
[----:B------:R-:W-:-:S04]  /*103c0*/  @P0 LOP3.LUT R4, R5, R4, RZ, 0x3c, !PT ;  /* 0x0000000405040212 */ /* 0x000fc800078e3cff */
[----:B------:R-:W-:-:S05]  /*103d0*/  @P0 LOP3.LUT R5, R5, R4, RZ, 0x3c, !PT ;  /* 0x0000000405050212 */ /* 0x000fca00078e3cff */
[----:B------:R-:W3:Y:S04]  /*103e0*/  @P0 LDG.E.U8 R8, desc[UR20][R4.64] ;  /* 0x0000001404080981 */ /* 0x000ee8000c1e1100 */
[----:B----4-:R-:W-:Y:S04]  /*103f0*/  STL [R1+0x18a0], R20 ;  /* 0x0018a01401007387 */ /* 0x010fe80000100800 */
        /* <DEDUP_REMOVED lines=135> */
[----:B------:R-:W4:Y:S01]  /*10c70*/  @P1 LDG.E.U8 R28, desc[UR20][R4.64] ;  /* 0x00000014041c1981 */ /* 0x000f22000c1e1100 */
[----:B------:R-:W-:-:S03]  /*10c80*/  ISETP.GT.AND P0, PT, R2, 0x1a, PT ;  /* 0x0000001a0200780c */ /* 0x000fc60003f04270 */
[----:B----4-:R0:W-:Y:S04]  /*10c90*/  STL [R1+0x478], R28 ;  /* 0x0004781c01007387 */ /* 0x0101e80000100800 */
[----:B0-----:R-:W4:Y:S04]  /*10ca0*/  LDL.LU R28, [R1+0x1974] ;  /* 0x00197400011c7983 */ /* 0x001f280000300800 */
[----:B------:R-:W2:Y:S04]  /*10cb0*/  LDL R4, [R1+0x9c0] ;  /* 0x0009c00001047983 */ /* 0x000ea80000100800 */
[----:B------:R-:W2:Y:S01]  /*10cc0*/  LDL R5, [R1+0x9c4] ;  /* 0x0009c40001057983 */ /* 0x000ea20000100800 */
[----:B------:R-:W-:-:S02]  /*10cd0*/  PRMT R19, RZ, 0x7610, R19 ;  /* 0x00007610ff137816 */ /* 0x000fc40000000013 */
        /* <DEDUP_REMOVED lines=66> */
[----:B------:R-:W3:Y:S01]  /*11100*/  @P0 LDG.E.U8 R6, desc[UR20][R4.64] ;  /* 0x0000001404060981 */ /* 0x000ee2000c1e1100 */
[----:B------:R-:W-:-:S03]  /*11110*/  ISETP.GT.AND P1, PT, R2, 0x1b, PT ;  /* 0x0000001b0200780c */ /* 0x000fc60003f24270 */
        /* <DEDUP_REMOVED lines=42> */
[----:B----4-:R0:W-:Y:S04]  /*113c0*/  STL [R1+0x18f8], R25 ;  /* 0x0018f81901007387 */ /* 0x0101e80000100800 */
[----:B------:R1:W4:Y:S01]  /*113d0*/  @P1 LDG.E.U8 R24, desc[UR20][R4.64] ;  /* 0x0000001404181981 */ /* 0x000322000c1e1100 */
[----:B------:R-:W-:-:S03]  /*113e0*/  PRMT R26, RZ, 0x7610, R26 ;  /* 0x00007610ff1a7816 */ /* 0x000fc6000000001a */
[----:B0-----:R-:W2:Y:S04]  /*113f0*/  LDL R25, [R1+0x94c] ;  /* 0x00094c0001197983 */ /* 0x001ea80000100800 */
[----:B------:R-:W1:Y:S04]  /*11400*/  LDL R4, [R1+0x958] ;  /* 0x0009580001047983 */ /* 0x000e680000100800 */
[----:B------:R-:W1:Y:S02]  /*11410*/  LDL R5, [R1+0x95c] ;  /* 0x00095c0001057983 */ /* 0x000e640000100800 */
[----:B-1----:R-:W-:-:S04]  /*11420*/  @P1 LOP3.LUT R5, R5, R4, RZ, 0x3c, !PT ;  /* 0x0000000405051212 */ /* 0x002fc800078e3cff */
[----:B------:R-:W-:-:S04]  /*11430*/  @P1 LOP3.LUT R4, R5, R4, RZ, 0x3c, !PT ;  /* 0x0000000405041212 */ /* 0x000fc800078e3cff */
[----:B------:R-:W-:Y:S01]  /*11440*/  @P1 LOP3.LUT R5, R5, R4, RZ, 0x3c, !PT ;  /* 0x0000000405051212 */ /* 0x000fe200078e3cff */
[----:B----4-:R-:W-:Y:S04]  /*11450*/  STL [R1+0x18fc], R24 ;  /* 0x0018fc1801007387 */ /* 0x010fe80000100800 */
[----:B------:R-:W4:Y:S04]  /*11460*/  @P1 LDG.E.U8 R26, desc[UR20][R4.64] ;  /* 0x00000014041a1981 */ /* 0x000f28000c1e1100 */
[----:B------:R-:W3:Y:S04]  /*11470*/  LDL R4, [R1+0x950] ;  /* 0x0009500001047983 */ /* 0x000ee80000100800 */
[----:B------:R-:W3:Y:S04]  /*11480*/  LDL R5, [R1+0x954] ;  /* 0x0009540001057983 */ /* 0x000ee80000100800 */
[----:B----4-:R0:W-:Y:S01]  /*11490*/  STL [R1+0x1900], R26 ;  /* 0x0019001a01007387 */ /* 0x0101e20000100800 */
[----:B---3--:R-:W-:-:S02]  /*114a0*/  @P1 LOP3.LUT R5, R5, R4, RZ, 0x3c, !PT ;  /* 0x0000000405051212 */ /* 0x008fc400078e3cff */
[----:B0-----:R-:W-:Y:S02]  /*114b0*/  PRMT R26, RZ, 0x7610, R26 ;  /* 0x00007610ff1a7816 */ /* 0x001fe4000000001a */
[----:B------:R-:W-:-:S04]  /*114c0*/  @P1 LOP3.LUT R4, R5, R4, RZ, 0x3c, !PT ;  /* 0x0000000405041212 */ /* 0x000fc800078e3cff */
[----:B------:R-:W-:-:S05]  /*114d0*/  @P1 LOP3.LUT R5, R5, R4, RZ, 0x3c, !PT ;  /* 0x0000000405051212 */ /* 0x000fca00078e3cff */
[----:B------:R2:W3:Y:S04]  /*114e0*/  @P1 LDG.E.U8 R26, desc[UR20][R4.64] ;  /* 0x00000014041a1981 */ /* 0x0004e8000c1e1100 */
[----:B------:R-:W4:Y:S01]  /*114f0*/  LDL R5, [R1+0x948] ;  /* 0x0009480001057983 */ /* 0x000f220000100800 */
[----:B------:R-:W-:Y:S01]  /*11500*/  PRMT R9, RZ, 0x7610, R9 ;  /* 0x00007610ff097816 */ /* 0x000fe20000000009 */
[----:B--2---:R-:W-:Y:S02]  /*11510*/  @P1 IMAD.MOV.U32 R4, RZ, RZ, R25 ;  /* 0x000000ffff041224 */ /* 0x004fe400078e0019 */
[----:B---3--:R0:W-:Y:S01]  /*11520*/  STL [R1+0x43c], R26 ;  /* 0x00043c1a01007387 */ /* 0x0081e20000100800 */
[----:B------:R-:W-:Y:S02]  /*11530*/  ISETP.GT.AND P0, PT, R2, 0x1c, PT ;  /* 0x0000001c0200780c */ /* 0x000fe40003f04270 */
[----:B------:R-:W-:Y:S01]  /*11540*/  PRMT R16, RZ, 0x7610, R16 ;  /* 0x00007610ff107816 */ /* 0x000fe20000000010 */
[----:B------:R-:W2:Y:S04]  /*11550*/  LDL R25, [R1+0x920] ;  /* 0x0009200001197983 */ /* 0x000ea80000100800 */
[----:B----4-:R1:W3:Y:S04]  /*11560*/  @P1 LDG.E.U8 R9, desc[UR20][R4.64] ;  /* 0x0000001404091981 */ /* 0x0102e8000c1e1100 */
[----:B0-----:R-:W4:Y:S04]  /*11570*/  LDL R26, [R1+0x92c] ;  /* 0x00092c00011a7983 */ /* 0x001f280000100800 */
[----:B------:R-:W1:Y:S04]  /*11580*/  LDL R4, [R1+0x940] ;  /* 0x0009400001047983 */ /* 0x000e680000100800 */
[----:B------:R-:W1:Y:S02]  /*11590*/  LDL R5, [R1+0x944] ;  /* 0x0009440001057983 */ /* 0x000e640000100800 */
[----:B-1----:R-:W-:-:S04]  /*115a0*/  @P0 LOP3.LUT R5, R5, R4, RZ, 0x3c, !PT ;  /* 0x0000000405050212 */ /* 0x002fc800078e3cff */
[----:B------:R-:W-:-:S04]  /*115b0*/  @P0 LOP3.LUT R4, R5, R4, RZ, 0x3c, !PT ;  /* 0x0000000405040212 */ /* 0x000fc800078e3cff */
[----:B------:R-:W-:-:S05]  /*115c0*/  @P0 LOP3.LUT R5, R5, R4, RZ, 0x3c, !PT ;  /* 0x0000000405050212 */ /* 0x000fca00078e3cff */
[----:B------:R-:W2:Y:S04]  /*115d0*/  @P0 LDG.E.U8 R16, desc[UR20][R4.64] ;  /* 0x0000001404100981 */ /* 0x000ea8000c1e1100 */
[----:B---3--:R0:W-:Y:S04]  /*115e0*/  STL [R1+0x438], R9 ;  /* 0x0004380901007387 */ /* 0x0081e80000100800 */
[----:B0-----:R-:W3:Y:S04]  /*115f0*/  LDL R9, [R1+0x924] ;  /* 0x0009240001097983 */ /* 0x001ee80000100800 */
        /* <DEDUP_REMOVED lines=14> */
[----:B------:R-:W-:-:S05]  /*116e0*/  @P0 LOP3.LUT R5, R5, R4, RZ, 0x3c, !PT ;  /* 0x0000000405050212 */ /* 0x000fca00078e3cff */
[----:B------:R-:W3:Y:S04]  /*116f0*/  @P0 LDG.E.U8 R18, desc[UR20][R4.64] ;  /* 0x0000001404120981 */ /* 0x000ee8000c1e1100 */
[----:B----4-:R0:W-:Y:S04]  /*11700*/  STL [R1+0x430], R24 ;  /* 0x0004301801007387 */ /* 0x0101e80000100800 */
[----:B0-----:R-:W4:Y:S04]  /*11710*/  LDL R24, [R1+0x91c] ;  /* 0x00091c0001187983 */ /* 0x001f280000100800 */
[----:B---3--:R0:W-:Y:S04]  /*11720*/  STL [R1+0x42c], R18 ;  /* 0x00042c1201007387 */ /* 0x0081e80000100800 */
[----:B0-----:R-:W3:Y:S04]  /*11730*/  LDL.LU R18, [R1+0x1940] ;  /* 0x0019400001127983 */ /* 0x001ee80000300800 */
[----:B------:R-:W2:Y:S01]  /*11740*/  LDL R5, [R1+0x928] ;  /* 0x0009280001057983 */ /* 0x000ea20000100800 */
[----:B------:R-:W-:Y:S01]  /*11750*/  PRMT R22, RZ, 0x7610, R22 ;  /* 0x00007610ff167816 */ /* 0x000fe20000000016 */
[----:B------:R-:W-:Y:S01]  /*11760*/  @P0 IMAD.MOV.U32 R4, RZ, RZ, R26 ;  /* 0x000000ffff040224 */ /* 0x000fe200078e001a */
[----:B------:R-:W-:Y:S01]  /*11770*/  PRMT R21, RZ, 0x7610, R21 ;  /* 0x00007610ff157816 */ /* 0x000fe20000000015 */
[----:B------:R-:W3:Y:S04]  /*11780*/  LDL R26, [R1+0x90c] ;  /* 0x00090c00011a7983 */ /* 0x000ee80000100800 */
[----:B--2---:R0:W2:Y:S02]  /*11790*/  @P0 LDG.E.U8 R22, desc[UR20][R4.64] ;  /* 0x0000001404160981 */ /* 0x0040a4000c1e1100 */
[----:B0-----:R-:W-:-:S02]  /*117a0*/  @P0 IMAD.MOV.U32 R4, RZ, RZ, R9 ;  /* 0x000000ffff040224 */ /* 0x001fc400078e0009 */
[----:B------:R-:W-:-:S05]  /*117b0*/  @P0 IMAD.MOV.U32 R5, RZ, RZ, R25 ;  /* 0x000000ffff050224 */ /* 0x000fca00078e0019 */
[----:B------:R4:W3:Y:S04]  /*117c0*/  @P0 LDG.E.U8 R21, desc[UR20][R4.64] ;  /* 0x0000001404150981 */ /* 0x0008e8000c1e1100 */
[----:B--2---:R0:W-:Y:S04]  /*117d0*/  STL [R1+0x18e8], R22 ;  /* 0x0018e81601007387 */ /* 0x0041e80000100800 */
[----:B------:R-:W2:Y:S01]  /*117e0*/  LDL R5, [R1+0x918] ;  /* 0x0009180001057983 */ /* 0x000ea20000100800 */
[----:B----4-:R-:W-:-:S03]  /*117f0*/  @P0 IMAD.MOV.U32 R4, RZ, RZ, R24 ;  /* 0x000000ffff040224 */ /* 0x010fc600078e0018 */
[----:B------:R-:W4:Y:S04]  /*11800*/  LDL R25, [R1+0x900] ;  /* 0x0009000001197983 */ /* 0x000f280000100800 */
[----:B------:R-:W4:Y:S01]  /*11810*/  LDL R9, [R1+0x904] ;  /* 0x0009040001097983 */ /* 0x000f220000100800 */
[----:B0-----:R-:W-:-:S03]  /*11820*/  PRMT R22, RZ, 0x7610, R22 ;  /* 0x00007610ff167816 */ /* 0x001fc60000000016 */
[----:B---3--:R0:W-:Y:S01]  /*11830*/  STL [R1+0x18ec], R21 ;  /* 0x0018ec1501007387 */ /* 0x0081e20000100800 */
[----:B------:R-:W-:Y:S02]  /*11840*/  PRMT R27, RZ, 0x7610, R27 ;  /* 0x00007610ff1b7816 */ /* 0x000fe4000000001b */
[----:B------:R-:W-:Y:S02]  /*11850*/  ISETP.GT.AND P1, PT, R2, 0x1d, PT ;  /* 0x0000001d0200780c */ /* 0x000fe40003f24270 */
[----:B------:R-:W-:Y:S01]  /*11860*/  PRMT R23, RZ, 0x7610, R23 ;  /* 0x00007610ff177816 */ /* 0x000fe20000000017 */
[----:B------:R-:W3:Y:S04]  /*11870*/  LDL R24, [R1+0x8f8] ;  /* 0x0008f80001187983 */ /* 0x000ee80000100800 */
[----:B0-----:R-:W4:Y:S04]  /*11880*/  LDL R21, [R1+0x908] ;  /* 0x0009080001157983 */ /* 0x001f280000100800 */
[----:B--2---:R0:W2:Y:S04]  /*11890*/  @P0 LDG.E.U8 R22, desc[UR20][R4.64] ;  /* 0x0000001404160981 */ /* 0x0040a8000c1e1100 */
[----:B------:R-:W0:Y:S04]  /*118a0*/  LDL R4, [R1+0x910] ;  /* 0x0009100001047983 */ /* 0x000e280000100800 */
[----:B------:R-:W0:Y:S01]  /*118b0*/  LDL R5, [R1+0x914] ;  /* 0x0009140001057983 */ /* 0x000e220000100800 */
[----:B------:R-:W-:-:S02]  /*118c0*/  PRMT R20, RZ, 0x7610, R20 ;  /* 0x00007610ff147816 */ /* 0x000fc40000000014 */
[----:B0-----:R-:W-:-:S04]  /*118d0*/  @P0 LOP3.LUT R5, R5, R4, RZ, 0x3c, !PT ;  /* 0x0000000405050212 */ /* 0x001fc800078e3cff */
[----:B------:R-:W-:-:S04]  /*118e0*/  @P0 LOP3.LUT R4, R5, R4, RZ, 0x3c, !PT ;  /* 0x0000000405040212 */ /* 0x000fc800078e3cff */
[----:B------:R-:W-:-:S05]  /*118f0*/  @P0 LOP3.LUT R5, R5, R4, RZ, 0x3c, !PT ;  /* 0x0000000405050212 */ /* 0x000fca00078e3cff */
[----:B------:R0:W3:Y:S04]  /*11900*/  @P0 LDG.E.U8 R27, desc[UR20][R4.64] ;  /* 0x00000014041b0981 */ /* 0x0000e8000c1e1100 */
[----:B--2---:R1:W-:Y:S01]  /*11910*/  STL [R1+0x420], R22 ;  /* 0x0004201601007387 */ /* 0x0043e20000100800 */
[----:B0-----:R-:W-:Y:S02]  /*11920*/  @P0 IMAD.MOV.U32 R4, RZ, RZ, R26 ;  /* 0x000000ffff040224 */ /* 0x001fe400078e001a */
[----:B----4-:R-:W-:Y:S01]  /*11930*/  @P0 IMAD.MOV.U32 R5, RZ, RZ, R21 ;  /* 0x000000ffff050224 */ /* 0x010fe200078e0015 */
[----:B-1----:R-:W2:Y:S04]  /*11940*/  LDL R22, [R1+0x8fc] ;  /* 0x0008fc0001167983 */ /* 0x002ea80000100800 */
[----:B------:R0:W4:Y:S02]  /*11950*/  @P0 LDG.E.U8 R23, desc[UR20][R4.64] ;  /* 0x0000001404170981 */ /* 0x000124000c1e1100 */
[----:B0-----:R-:W-:-:S02]  /*11960*/  @P1 IMAD.MOV.U32 R4, RZ, RZ, R9 ;  /* 0x000000ffff041224 */ /* 0x001fc400078e0009 */
[----:B------:R-:W-:-:S05]  /*11970*/  @P1 IMAD.MOV.U32 R5, RZ, RZ, R25 ;  /* 0x000000ffff051224 */ /* 0x000fca00078e0019 */
[----:B------:R3:W4:Y:S01]  /*11980*/  @P1 LDG.E.U8 R20, desc[UR20][R4.64] ;  /* 0x0000001404141981 */ /* 0x000722000c1e1100 */
[----:B------:R-:W-:Y:S01]  /*11990*/  PRMT R0, RZ, 0x7610, R0 ;  /* 0x00007610ff007816 */ /* 0x000fe20000000000 */
[----:B---3--:R-:W-:Y:S02]  /*119a0*/  @P1 IMAD.MOV.U32 R5, RZ, RZ, R24 ;  /* 0x000000ffff051224 */ /* 0x008fe400078e0018 */
[----:B------:R0:W-:Y:S04]  /*119b0*/  STL [R1+0x1c], R27 ;  /* 0x00001c1b01007387 */ /* 0x0001e80000100800 */
[----:B0-----:R-:W3:Y:S01]  /*119c0*/  LDL.LU R27, [R1+0x193c] ;  /* 0x00193c00011b7983 */ /* 0x001ee20000300800 */
[----:B--2---:R-:W-:-:S03]  /*119d0*/  @P1 IMAD.MOV.U32 R4, RZ, RZ, R22 ;  /* 0x000000ffff041224 */ /* 0x004fc600078e0016 */
[----:B----4-:R-:W-:Y:S04]  /*119e0*/  STL [R1+0x18e0], R23 ;  /* 0x0018e01701007387 */ /* 0x010fe80000100800 */
[----:B------:R-:W2:Y:S04]  /*119f0*/  LDL R9, [R1+0x8ec] ;  /* 0x0008ec0001097983 */ /* 0x000ea80000100800 */
[----:B------:R-:W4:Y:S04]  /*11a00*/  LDL R26, [R1+0x8e0] ;  /* 0x0008e000011a7983 */ /* 0x000f280000100800 */
[----:B------:R-:W3:Y:S04]  /*11a10*/  LDL R21, [R1+0x8e4] ;  /* 0x0008e40001157983 */ /* 0x000ee80000100800 */
[----:B------:R0:W2:Y:S04]  /*11a20*/  @P1 LDG.E.U8 R0, desc[UR20][R4.64] ;  /* 0x0000001404001981 */ /* 0x0000a8000c1e1100 */
[----:B------:R1:W-:Y:S04]  /*11a30*/  STL [R1+0x18d8], R20 ;  /* 0x0018d81401007387 */ /* 0x0003e80000100800 */
[----:B------:R-:W0:Y:S04]  /*11a40*/  LDL R4, [R1+0x8f0] ;  /* 0x0008f00001047983 */ /* 0x000e280000100800 */
[----:B------:R-:W0:Y:S01]  /*11a50*/  LDL R5, [R1+0x8f4] ;  /* 0x0008f40001057983 */ /* 0x000e220000100800 */
[----:B------:R-:W-:-:S03]  /*11a60*/  PRMT R29, RZ, 0x7610, R29 ;  /* 0x00007610ff1d7816 */ /* 0x000fc6000000001d */
[----:B------:R-:W4:Y:S04]  /*11a70*/  LDL R25, [R1+0x8d8] ;  /* 0x0008d80001197983 */ /* 0x000f280000100800 */
[----:B------:R-:W4:Y:S04]  /*11a80*/  LDL R24, [R1+0x8dc] ;  /* 0x0008dc0001187983 */ /* 0x000f280000100800 */
[----:B------:R-:W4:Y:S04]  /*11a90*/  LDL R22, [R1+0x8d0] ;  /* 0x0008d00001167983 */ /* 0x000f280000100800 */
[----:B-1----:R-:W4:Y:S01]  /*11aa0*/  LDL R20, [R1+0x8d4] ;  /* 0x0008d40001147983 */ /* 0x002f220000100800 */
[----:B0-----:R-:W-:-:S04]  /*11ab0*/  @P1 LOP3.LUT R5, R5, R4, RZ, 0x3c, !PT ;  /* 0x0000000405051212 */ /* 0x001fc800078e3cff */
[----:B------:R-:W-:-:S04]  /*11ac0*/  @P1 LOP3.LUT R4, R5, R4, RZ, 0x3c, !PT ;  /* 0x0000000405041212 */ /* 0x000fc800078e3cff */
[----:B------:R-:W-:-:S05]  /*11ad0*/  @P1 LOP3.LUT R5, R5, R4, RZ, 0x3c, !PT ;  /* 0x0000000405051212 */ /* 0x000fca00078e3cff */
[----:B------:R-:W3:Y:S04]  /*11ae0*/  @P1 LDG.E.U8 R29, desc[UR20][R4.64] ;  /* 0x00000014041d1981 */ /* 0x000ee8000c1e1100 */
[----:B--2---:R-:W-:Y:S01]  /*11af0*/  STL [R1+0x18dc], R0 ;  /* 0x0018dc0001007387 */ /* 0x004fe20000100800 */
[----:B------:R-:W-:-:S03]  /*11b00*/  PRMT R8, RZ, 0x7610, R8 ;  /* 0x00007610ff087816 */ /* 0x000fc60000000008 */
[----:B---3--:R0:W-:Y:S04]  /*11b10*/  STL [R1+0xc], R29 ;  /* 0x00000c1d01007387 */ /* 0x0081e80000100800 */
[----:B0-----:R-:W2:Y:S04]  /*11b20*/  LDL.LU R29, [R1+0x1938] ;  /* 0x00193800011d7983 */ /* 0x001ea80000300800 */
[----:B------:R-:W3:Y:S01]  /*11b30*/  LDL R5, [R1+0x8e8] ;  /* 0x0008e80001057983 */ /* 0x000ee20000100800 */
[----:B------:R-:W-:Y:S01]  /*11b40*/  @P1 IMAD.MOV.U32 R4, RZ, RZ, R9 ;  /* 0x000000ffff041224 */ /* 0x000fe200078e0009 */
[----:B------:R-:W-:-:S02]  /*11b50*/  PRMT R0, RZ, 0x7610, R0 ;  /* 0x00007610ff007816 */ /* 0x000fc40000000000 */
[----:B------:R-:W2:Y:S04]  /*11b60*/  LDL R9, [R1+0x8c8] ;  /* 0x0008c80001097983 */ /* 0x000ea80000100800 */
[----:B---3--:R0:W3:Y:S02]  /*11b70*/  @P1 LDG.E.U8 R8, desc[UR20][R4.64] ;  /* 0x0000001404081981 */ /* 0x0080e4000c1e1100 */
[----:B0-----:R-:W-:Y:S02]  /*11b80*/  @P1 IMAD.MOV.U32 R4, RZ, RZ, R21 ;  /* 0x000000ffff041224 */ /* 0x001fe400078e0015 */
[----:B----4-:R-:W-:-:S05]  /*11b90*/  @P1 IMAD.MOV.U32 R5, RZ, RZ, R26 ;  /* 0x000000ffff051224 */ /* 0x010fca00078e001a */
[----:B------:R-:W4:Y:S04]  /*11ba0*/  @P1 LDG.E.U8 R0, desc[UR20][R4.64] ;  /* 0x0000001404001981 */ /* 0x000f28000c1e1100 */
[----:B---3--:R0:W-:Y:S04]  /*11bb0*/  STL [R1+0x8], R8 ;  /* 0x0000080801007387 */ /* 0x0081e80000100800 */
[----:B------:R-:W3:Y:S04]  /*11bc0*/  LDL R21, [R1+0x8c0] ;  /* 0x0008c00001157983 */ /* 0x000ee80000100800 */
[----:B0-----:R-:W3:Y:S04]  /*11bd0*/  LDL R8, [R1+0x8cc] ;  /* 0x0008cc0001087983 */ /* 0x001ee80000100800 */
[----:B----4-:R0:W-:Y:S04]  /*11be0*/  STL [R1+0x4], R0 ;  /* 0x0000040001007387 */ /* 0x0101e80000100800 */
[----:B0-----:R-:W4:Y:S01]  /*11bf0*/  LDL R0, [R1+0x8c4] ;  /* 0x0008c40001007983 */ /* 0x001f220000100800 */
[----:B------:R-:W-:Y:S01]  /*11c00*/  PRMT R23, RZ, 0x7610, R23 ;  /* 0x00007610ff177816 */ /* 0x000fe20000000017 */
[----:B------:R-:W-:-:S02]  /*11c10*/  @P1 IMAD.MOV.U32 R4, RZ, RZ, R24 ;  /* 0x000000ffff041224 */ /* 0x000fc400078e0018 */
[----:B------:R-:W-:Y:S01]  /*11c20*/  @P1 IMAD.MOV.U32 R5, RZ, RZ, R25 ;  /* 0x000000ffff051224 */ /* 0x000fe200078e0019 */
[----:B------:R-:W-:Y:S02]  /*11c30*/  PRMT R28, RZ, 0x7610, R28 ;  /* 0x00007610ff1c7816 */ /* 0x000fe4000000001c */
[----:B------:R-:W-:Y:S02]  /*11c40*/  PRMT R19, RZ, 0x7610, R19 ;  /* 0x00007610ff137816 */ /* 0x000fe40000000013 */
[----:B------:R-:W-:Y:S02]  /*11c50*/  ISETP.GT.AND P0, PT, R2, 0x1e, PT ;  /* 0x0000001e0200780c */ /* 0x000fe40003f04270 */
[----:B------:R-:W-:Y:S01]  /*11c60*/  PRMT R17, RZ, 0x7610, R17 ;  /* 0x00007610ff117816 */ /* 0x000fe20000000011 */
[----:B------:R0:W4:Y:S04]  /*11c70*/  @P1 LDG.E.U8 R23, desc[UR20][R4.64] ;  /* 0x0000001404171981 */ /* 0x000128000c1e1100 */
[----:B------:R-:W4:Y:S01]  /*11c80*/  LDL R24, [R1+0x8b8] ;  /* 0x0008b80001187983 */ /* 0x000f220000100800 */
[----:B0-----:R-:W-:-:S02]  /*11c90*/  @P1 IMAD.MOV.U32 R4, RZ, RZ, R20 ;  /* 0x000000ffff041224 */ /* 0x001fc400078e0014 */
[----:B------:R-:W-:Y:S01]  /*11ca0*/  @P1 IMAD.MOV.U32 R5, RZ, RZ, R22 ;  /* 0x000000ffff051224 */ /* 0x000fe200078e0016 */
[----:B------:R-:W4:Y:S04]  /*11cb0*/  LDL R20, [R1+0x8bc] ;  /* 0x0008bc0001147983 */ /* 0x000f280000100800 */
[----:B------:R2:W4:Y:S02]  /*11cc0*/  @P1 LDG.E.U8 R28, desc[UR20][R4.64] ;  /* 0x00000014041c1981 */ /* 0x000524000c1e1100 */
[----:B--2---:R-:W-:Y:S02]  /*11cd0*/  @P1 IMAD.MOV.U32 R5, RZ, RZ, R9 ;  /* 0x000000ffff051224 */ /* 0x004fe400078e0009 */
[----:B---3--:R-:W-:-:S05]  /*11ce0*/  @P1 IMAD.MOV.U32 R4, RZ, RZ, R8 ;  /* 0x000000ffff041224 */ /* 0x008fca00078e0008 */
[----:B------:R0:W2:Y:S02]  /*11cf0*/  @P1 LDG.E.U8 R19, desc[UR20][R4.64] ;  /* 0x0000001404131981 */ /* 0x0000a4000c1e1100 */
[----:B0-----:R-:W-:Y:S02]  /*11d00*/  @P0 IMAD.MOV.U32 R5, RZ, RZ, R21 ;  /* 0x000000ffff050224 */ /* 0x001fe400078e0015 */
[----:B----4-:R-:W-:-:S05]  /*11d10*/  @P0 IMAD.MOV.U32 R4, RZ, RZ, R0 ;  /* 0x000000ffff040224 */ /* 0x010fca00078e0000 */
[----:B------:R0:W3:Y:S04]  /*11d20*/  @P0 LDG.E.U8 R17, desc[UR20][R4.64] ;  /* 0x0000001404110981 */ /* 0x0000e8000c1e1100 */
[----:B------:R-:W-:Y:S04]  /*11d30*/  STL [R1+0x18c8], R28 ;  /* 0x0018c81c01007387 */ /* 0x000fe80000100800 */
[----:B------:R-:W4:Y:S04]  /*11d40*/  LDL R9, [R1+0x8b0] ;  /* 0x0008b00001097983 */ /* 0x000f280000100800 */
[----:B------:R-:W4:Y:S01]  /*11d50*/  LDL R8, [R1+0x8b4] ;  /* 0x0008b40001087983 */ /* 0x000f220000100800 */
[----:B0-----:R-:W-:Y:S01]  /*11d60*/  @P0 IMAD.MOV.U32 R4, RZ, RZ, R20 ;  /* 0x000000ffff040224 */ /* 0x001fe200078e0014 */
[----:B------:R-:W-:Y:S01]  /*11d70*/  PRMT R15, RZ, 0x7610, R15 ;  /* 0x00007610ff0f7816 */ /* 0x000fe2000000000f */
[----:B------:R-:W-:-:S05]  /*11d80*/  @P0 IMAD.MOV.U32 R5, RZ, RZ, R24 ;  /* 0x000000ffff050224 */ /* 0x000fca00078e0018 */
[----:B------:R4:W4:Y:S04]  /*11d90*/  @P0 LDG.E.U8 R15, desc[UR20][R4.64] ;  /* 0x00000014040f0981 */ /* 0x000928000c1e1100 */
[----:B--2---:R-:W-:Y:S04]  /*11da0*/  STL [R1+0x18c4], R19 ;  /* 0x0018c41301007387 */ /* 0x004fe80000100800 */
[----:B------:R0:W-:Y:S04]  /*11db0*/  STL [R1], R23 ;  /* 0x0000001701007387 */ /* 0x0001e80000100800 */
[----:B------:R-:W2:Y:S04]  /*11dc0*/  LDL R22, [R1+0x8ac] ;  /* 0x0008ac0001167983 */ /* 0x000ea80000100800 */
[----:B------:R-:W2:Y:S04]  /*11dd0*/  LDL R21, [R1+0x8a0] ;  /* 0x0008a00001157983 */ /* 0x000ea80000100800 */
[----:B------:R-:W2:Y:S04]  /*11de0*/  LDL R0, [R1+0x8a4] ;  /* 0x0008a40001007983 */ /* 0x000ea80000100800 */
[----:B0-----:R-:W2:Y:S04]  /*11df0*/  LDL R23, [R1+0x8a8] ;  /* 0x0008a80001177983 */ /* 0x001ea80000100800 */
[----:B---3--:R0:W-:Y:S04]  /*11e00*/  STL [R1+0x18b0], R17 ;  /* 0x0018b01101007387 */ /* 0x0081e80000100800 */
[----:B------:R-:W3:Y:S04]  /*11e10*/  LDL R20, [R1+0x898] ;  /* 0x0008980001147983 */ /* 0x000ee80000100800 */
[----:B------:R-:W3:Y:S01]  /*11e20*/  LDL R19, [R1+0x89c] ;  /* 0x00089c0001137983 */ /* 0x000ee20000100800 */
[----:B------:R-:W-:-:S02]  /*11e30*/  PRMT R13, RZ, 0x7610, R13 ;  /* 0x00007610ff0d7816 */ /* 0x000fc4000000000d */
[----:B------:R-:W-:Y:S02]  /*11e40*/  PRMT R11, RZ, 0x7610, R11 ;  /* 0x00007610ff0b7816 */ /* 0x000fe4000000000b */
[----:B------:R-:W-:Y:S01]  /*11e50*/  PRMT R7, RZ, 0x7610, R7 ;  /* 0x00007610ff077816 */ /* 0x000fe20000000007 */
[----:B----4-:R-:W-:Y:S02]  /*11e60*/  @P0 IMAD.MOV.U32 R5, RZ, RZ, R9 ;  /* 0x000000ffff050224 */ /* 0x010fe400078e0009 */
[----:B------:R-:W-:-:S05]  /*11e70*/  @P0 IMAD.MOV.U32 R4, RZ, RZ, R8 ;  /* 0x000000ffff040224 */ /* 0x000fca00078e0008 */
[----:B------:R2:W4:Y:S01]  /*11e80*/  @P0 LDG.E.U8 R13, desc[UR20][R4.64] ;  /* 0x00000014040d0981 */ /* 0x000522000c1e1100 */
[----:B------:R-:W-:-:S03]  /*11e90*/  PRMT R3, RZ, 0x7610, R3 ;  /* 0x00007610ff037816 */ /* 0x000fc60000000003 */
[----:B------:R1:W-:Y:S04]  /*11ea0*/  STL [R1+0x18b4], R15 ;  /* 0x0018b40f01007387 */ /* 0x0003e80000100800 */
[----:B------:R-:W4:Y:S04]  /*11eb0*/  LDL R9, [R1+0x890] ;  /* 0x0008900001097983 */ /* 0x000f280000100800 */
[----:B------:R-:W4:Y:S01]  /*11ec0*/  LDL R8, [R1+0x894] ;  /* 0x0008940001087983 */ /* 0x000f220000100800 */
[----:B--2---:R-:W-:Y:S02]  /*11ed0*/  @P0 IMAD.MOV.U32 R4, RZ, RZ, R22 ;  /* 0x000000ffff040224 */ /* 0x004fe400078e0016 */
[----:B------:R-:W-:-:S05]  /*11ee0*/  @P0 IMAD.MOV.U32 R5, RZ, RZ, R23 ;  /* 0x000000ffff050224 */ /* 0x000fca00078e0017 */
[----:B------:R2:W4:Y:S02]  /*11ef0*/  @P0 LDG.E.U8 R11, desc[UR20][R4.64] ;  /* 0x00000014040b0981 */ /* 0x000524000c1e1100 */
[----:B--2---:R-:W-:Y:S02]  /*11f00*/  @P0 IMAD.MOV.U32 R4, RZ, RZ, R0 ;  /* 0x000000ffff040224 */ /* 0x004fe400078e0000 */
[----:B------:R-:W-:-:S05]  /*11f10*/  @P0 IMAD.MOV.U32 R5, RZ, RZ, R21 ;  /* 0x000000ffff050224 */ /* 0x000fca00078e0015 */
[----:B------:R3:W2:Y:S02]  /*11f20*/  @P0 LDG.E.U8 R7, desc[UR20][R4.64] ;  /* 0x0000001404070981 */ /* 0x0006a4000c1e1100 */
[----:B---3--:R-:W-:Y:S02]  /*11f30*/  @P0 IMAD.MOV.U32 R4, RZ, RZ, R19 ;  /* 0x000000ffff040224 */ /* 0x008fe400078e0013 */
[----:B------:R-:W-:-:S05]  /*11f40*/  @P0 IMAD.MOV.U32 R5, RZ, RZ, R20 ;  /* 0x000000ffff050224 */ /* 0x000fca00078e0014 */
[----:B------:R3:W2:Y:S04]  /*11f50*/  @P0 LDG.E.U8 R3, desc[UR20][R4.64] ;  /* 0x0000001404030981 */ /* 0x0006a8000c1e1100 */
[----:B----4-:R4:W-:Y:S01]  /*11f60*/  STL [R1+0x18b8], R13 ;  /* 0x0018b80d01007387 */ /* 0x0109e20000100800 */
[----:B---3--:R-:W-:-:S06]  /*11f70*/  PRMT R4, RZ, 0x7610, R4 ;  /* 0x00007610ff047816 */ /* 0x008fcc0000000004 */
[----:B------:R-:W3:Y:S04]  /*11f80*/  @P0 LDG.E.U8 R4, desc[UR20][R8.64] ;  /* 0x0000001408040981 */ /* 0x000ee8000c1e1100 */
[----:B------:R4:W-:Y:S04]  /*11f90*/  STL [R1+0x18bc], R11 ;  /* 0x0018bc0b01007387 */ /* 0x0009e80000100800 */
[----:B0-----:R-:W3:Y:S04]  /*11fa0*/  LDL R17, [R1+0x888] ;  /* 0x0008880001117983 */ /* 0x001ee80000100800 */
[----:B------:R-:W3:Y:S04]  /*11fb0*/  LDL R0, [R1+0x88c] ;  /* 0x00088c0001007983 */ /* 0x000ee80000100800 */
[----:B--2---:R0:W-:Y:S04]  /*11fc0*/  STL [R1+0x18c0], R7 ;  /* 0x0018c00701007387 */ /* 0x0041e80000100800 */
[----:B-1----:R-:W2:Y:S04]  /*11fd0*/  LDL R15, [R1+0x880] ;  /* 0x00088000010f7983 */ /* 0x002ea80000100800 */
[----:B----4-:R-:W4:Y:S04]  /*11fe0*/  LDL R13, [R1+0x884] ;  /* 0x00088400010d7983 */ /* 0x010f280000100800 */
[----:B------:R1:W-:Y:S04]  /*11ff0*/  STL [R1+0x18cc], R3 ;  /* 0x0018cc0301007387 */ /* 0x0003e80000100800 */
[----:B------:R-:W4:Y:S04]  /*12000*/  LDL R11, [R1+0x878] ;  /* 0x00087800010b7983 */ /* 0x000f280000100800 */
[----:B0-----:R-:W4:Y:S01]  /*12010*/  LDL R7, [R1+0x87c] ;  /* 0x00087c0001077983 */ /* 0x001f220000100800 */
[----:B------:R-:W-:-:S02]  /*12020*/  ISETP.GT.AND P1, PT, R2, 0x1f, PT ;  /* 0x0000001f0200780c */ /* 0x000fc40003f24270 */
[----:B------:R-:W-:Y:S02]  /*12030*/  PRMT R5, RZ, 0x7610, R5 ;  /* 0x00007610ff057816 */ /* 0x000fe40000000005 */
[----:B------:R-:W-:Y:S02]  /*12040*/  PRMT R6, RZ, 0x7610, R6 ;  /* 0x00007610ff067816 */ /* 0x000fe40000000006 */
[----:B------:R-:W-:Y:S01]  /*12050*/  PRMT R10, RZ, 0x7610, R10 ;  /* 0x00007610ff0a7816 */ /* 0x000fe2000000000a */
[----:B---3--:R0:W-:Y:S04]  /*12060*/  STL [R1+0x18d0], R4 ;  /* 0x0018d00401007387 */ /* 0x0081e80000100800 */
[----:B-1----:R-:W3:Y:S01]  /*12070*/  LDL R3, [R1+0x870] ;  /* 0x0008700001037983 */ /* 0x002ee20000100800 */
[----:B------:R-:W-:-:S02]  /*12080*/  @P0 IMAD.MOV.U32 R9, RZ, RZ, R17 ;  /* 0x000000ffff090224 */ /* 0x000fc400078e0011 */
[----:B------:R-:W-:Y:S02]  /*12090*/  @P0 IMAD.MOV.U32 R8, RZ, RZ, R0 ;  /* 0x000000ffff080224 */ /* 0x000fe400078e0000 */
[----:B------:R-:W3:Y:S04]  /*120a0*/  LDL R0, [R1+0x874] ;  /* 0x0008740001007983 */ /* 0x000ee80000100800 */
[----:B------:R2:W3:Y:S02]  /*120b0*/  @P0 LDG.E.U8 R5, desc[UR20][R8.64] ;  /* 0x0000001408050981 */ /* 0x0004e4000c1e1100 */
[----:B--2---:R-:W-:Y:S02]  /*120c0*/  @P1 IMAD.MOV.U32 R9, RZ, RZ, R15 ;  /* 0x000000ffff091224 */ /* 0x004fe400078e000f */
[----:B----4-:R-:W-:-:S05]  /*120d0*/  @P1 IMAD.MOV.U32 R8, RZ, RZ, R13 ;  /* 0x000000ffff081224 */ /* 0x010fca00078e000d */
[----:B------:R1:W2:Y:S02]  /*120e0*/  @P1 LDG.E.U8 R6, desc[UR20][R8.64] ;  /* 0x0000001408061981 */ /* 0x0002a4000c1e1100 */
[----:B-1----:R-:W-:Y:S02]  /*120f0*/  @P1 IMAD.MOV.U32 R9, RZ, RZ, R11 ;  /* 0x000000ffff091224 */ /* 0x002fe400078e000b */
[----:B------:R-:W-:-:S05]  /*12100*/  @P1 IMAD.MOV.U32 R8, RZ, RZ, R7 ;  /* 0x000000ffff081224 */ /* 0x000fca00078e0007 */
[----:B------:R3:W4:Y:S02]  /*12110*/  @P1 LDG.E.U8 R10, desc[UR20][R8.64] ;  /* 0x00000014080a1981 */ /* 0x000724000c1e1100 */
[----:B---3--:R-:W-:Y:S02]  /*12120*/  @P1 IMAD.MOV.U32 R9, RZ, RZ, R3 ;  /* 0x000000ffff091224 */ /* 0x008fe400078e0003 */
[----:B------:R-:W-:Y:S04]  /*12130*/  STL [R1+0x18d4], R5 ;  /* 0x0018d40501007387 */ /* 0x000fe80000100800 */
[----:B------:R-:W3:Y:S04]  /*12140*/  LDL R17, [R1+0x868] ;  /* 0x0008680001117983 */ /* 0x000ee80000100800 */
[----:B------:R-:W3:Y:S04]  /*12150*/  LDL R15, [R1+0x86c] ;  /* 0x00086c00010f7983 */ /* 0x000ee80000100800 */
[----:B--2---:R1:W-:Y:S04]  /*12160*/  STL [R1+0x18a4], R6 ;  /* 0x0018a40601007387 */ /* 0x0043e80000100800 */
[----:B------:R-:W2:Y:S04]  /*12170*/  LDL R13, [R1+0x860] ;  /* 0x00086000010d7983 */ /* 0x000ea80000100800 */
[----:B------:R-:W2:Y:S04]  /*12180*/  LDL R11, [R1+0x864] ;  /* 0x00086400010b7983 */ /* 0x000ea80000100800 */
[----:B------:R-:W2:Y:S04]  /*12190*/  LDL R7, [R1+0x858] ;  /* 0x0008580001077983 */ /* 0x000ea80000100800 */
[----:B0-----:R-:W2:Y:S04]  /*121a0*/  LDL R4, [R1+0x854] ;  /* 0x0008540001047983 */ /* 0x001ea80000100800 */
[----:B-1----:R-:W2:Y:S04]  /*121b0*/  LDL R6, [R1+0x85c] ;  /* 0x00085c0001067983 */ /* 0x002ea80000100800 */
[----:B------:R-:W2:Y:S04]  /*121c0*/  LDL.LU R24, [R1+0x7f4] ;  /* 0x0007f40001187983 */ /* 0x000ea80000300800 */
[----:B----4-:R-:W-:Y:S04]  /*121d0*/  STL [R1+0x18a8], R10 ;  /* 0x0018a80a01007387 */ /* 0x010fe80000100800 */
[----:B------:R-:W4:Y:S01]  /*121e0*/  LDL R5, [R1+0x850] ;  /* 0x0008500001057983 */ /* 0x000f220000100800 */
[----:B------:R-:W-:-:S03]  /*121f0*/  @P1 IMAD.MOV.U32 R8, RZ, RZ, R0 ;  /* 0x000000ffff081224 */ /* 0x000fc600078e0000 */
[----:B------:R-:W4:Y:S04]  /*12200*/  LDL R3, [R1+0x848] ;  /* 0x0008480001037983 */ /* 0x000f280000100800 */
[----:B------:R-:W4:Y:S01]  /*12210*/  LDL R0, [R1+0x84c] ;  /* 0x00084c0001007983 */ /* 0x000f220000100800 */
[----:B------:R-:W-:Y:S02]  /*12220*/  PRMT R12, RZ, 0x7610, R12 ;  /* 0x00007610ff0c7816 */ /* 0x000fe4000000000c */
[----:B------:R-:W-:-:S04]  /*12230*/  PRMT R14, RZ, 0x7610, R14 ;  /* 0x00007610ff0e7816 */ /* 0x000fc8000000000e */
[----:B------:R3:W4:Y:S01]  /*12240*/  @P1 LDG.E.U8 R12, desc[UR20][R8.64] ;  /* 0x00000014080c1981 */ /* 0x000722000c1e1100 */
[----:B------:R-:W-:Y:S02]  /*12250*/  PRMT R16, RZ, 0x7610, R16 ;  /* 0x00007610ff107816 */ /* 0x000fe40000000010 */
[----:B------:R-:W-:Y:S02]  /*12260*/  PRMT R18, RZ, 0x7610, R18 ;  /* 0x00007610ff127816 */ /* 0x000fe40000000012 */
[----:B------:R-:W-:Y:S02]  /*12270*/  PRMT R27, RZ, 0x7610, R27 ;  /* 0x00007610ff1b7816 */ /* 0x000fe4000000001b */
[----:B------:R-:W-:Y:S01]  /*12280*/  PRMT R29, RZ, 0x7610, R29 ;  /* 0x00007610ff1d7816 */ /* 0x000fe2000000001d */
[----:B---3--:R-:W-:Y:S02]  /*12290*/  @P1 IMAD.MOV.U32 R9, RZ, RZ, R17 ;  /* 0x000000ffff091224 */ /* 0x008fe400078e0011 */
[----:B------:R-:W-:-:S05]  /*122a0*/  @P1 IMAD.MOV.U32 R8, RZ, RZ, R15 ;  /* 0x000000ffff081224 */ /* 0x000fca00078e000f */
[----:B------:R2:W3:Y:S02]  /*122b0*/  @P1 LDG.E.U8 R14, desc[UR20][R8.64] ;  /* 0x00000014080e1981 */ /* 0x0004e4000c1e1100 */
[----:B--2---:R-:W-:Y:S02]  /*122c0*/  @P1 IMAD.MOV.U32 R9, RZ, RZ, R13 ;  /* 0x000000ffff091224 */ /* 0x004fe400078e000d */
[----:B------:R-:W-:-:S05]  /*122d0*/  @P1 IMAD.MOV.U32 R8, RZ, RZ, R11 ;  /* 0x000000ffff081224 */ /* 0x000fca00078e000b */
[----:B------:R0:W2:Y:S02]  /*122e0*/  @P1 LDG.E.U8 R16, desc[UR20][R8.64] ;  /* 0x0000001408101981 */ /* 0x0000a4000c1e1100 */
[----:B0-----:R-:W-:Y:S02]  /*122f0*/  @P1 IMAD.MOV.U32 R8, RZ, RZ, R6 ;  /* 0x000000ffff081224 */ /* 0x001fe400078e0006 */
[----:B------:R-:W-:-:S05]  /*12300*/  @P1 IMAD.MOV.U32 R9, RZ, RZ, R7 ;  /* 0x000000ffff091224 */ /* 0x000fca00078e0007 */
[----:B------:R0:W2:Y:S02]  /*12310*/  @P1 LDG.E.U8 R18, desc[UR20][R8.64] ;  /* 0x0000001408121981 */ /* 0x0000a4000c1e1100 */
[----:B0-----:R-:W-:Y:S02]  /*12320*/  @P1 IMAD.MOV.U32 R8, RZ, RZ, R4 ;  /* 0x000000ffff081224 */ /* 0x001fe400078e0004 */
[----:B----4-:R-:W-:-:S05]  /*12330*/  @P1 IMAD.MOV.U32 R9, RZ, RZ, R5 ;  /* 0x000000ffff091224 */ /* 0x010fca00078e0005 */
[----:B------:R0:W4:Y:S02]  /*12340*/  @P1 LDG.E.U8 R27, desc[UR20][R8.64] ;  /* 0x00000014081b1981 */ /* 0x000124000c1e1100 */
[----:B0-----:R-:W-:Y:S02]  /*12350*/  @P1 IMAD.MOV.U32 R8, RZ, RZ, R0 ;  /* 0x000000ffff081224 */ /* 0x001fe400078e0000 */
[----:B------:R-:W-:-:S05]  /*12360*/  @P1 IMAD.MOV.U32 R9, RZ, RZ, R3 ;  /* 0x000000ffff091224 */ /* 0x000fca00078e0003 */
[----:B------:R-:W4:Y:S01]  /*12370*/  @P1 LDG.E.U8 R29, desc[UR20][R8.64] ;  /* 0x00000014081d1981 */ /* 0x000f22000c1e1100 */
[----:B------:R-:W0:Y:S01]  /*12380*/  S2R R26, SR_TID.X ;  /* 0x00000000001a7919 */ /* 0x000e220000002100 */
[----:B------:R-:W1:Y:S02]  /*12390*/  S2R R23, SR_TID.X ;  /* 0x0000000000177919 */ /* 0x000e640000002100 */
[----:B------:R-:W-:Y:S01]  /*123a0*/  STL [R1+0x18ac], R12 ;  /* 0x0018ac0c01007387 */ /* 0x000fe20000100800 */
[----:B------:R-:W-:Y:S01]  /*123b0*/  BAR.SYNC.DEFER_BLOCKING 0x0 ;  /* 0x0000000000007b1d */ /* 0x000fe20000010000 */
[----:B0-----:R-:W-:-:S04]  /*123c0*/  LOP3.LUT R0, R26, 0x1f, RZ, 0xc0, !PT ;  /* 0x0000001f1a007812 */ /* 0x001fc800078ec0ff */
[----:B------:R-:W-:Y:S01]  /*123d0*/  ISETP.GE.AND P0, PT, R0, R2, PT ;  /* 0x000000020000720c */ /* 0x000fe20003f06270 */
[----:B---3--:R-:W-:Y:S04]  /*123e0*/  STL [R1+0x18e4], R14 ;  /* 0x0018e40e01007387 */ /* 0x008fe80000100800 */
[----:B--2---:R-:W-:Y:S04]  /*123f0*/  STL [R1+0x18f0], R16 ;  /* 0x0018f01001007387 */ /* 0x004fe80000100800 */
[----:B------:R-:W-:Y:S04]  /*12400*/  STL [R1+0x18f4], R18 ;  /* 0x0018f41201007387 */ /* 0x000fe80000100800 */
[----:B----4-:R-:W-:Y:S04]  /*12410*/  STL [R1+0x1904], R27 ;  /* 0x0019041b01007387 */ /* 0x010fe80000100800 */
[----:B------:R-:W2:Y:S04]  /*12420*/  LDL.LU R25, [R1+0x7f0] ;  /* 0x0007f00001197983 */ /* 0x000ea80000300800 */
[----:B-1----:R-:W-:Y:S04]  /*12430*/  STL [R1+0x1918], R23 ;  /* 0x0019181701007387 */ /* 0x002fe80000100800 */
[----:B------:R-:W-:Y:S04]  /*12440*/  STL [R1+0x1908], R29 ;  /* 0x0019081d01007387 */ /* 0x000fe80000100800 */
[----:B------:R-:W3:Y:S04]  /*12450*/  LDL.LU R2, [R1+0x7e4] ;  /* 0x0007e40001027983 */ /* 0x000ee80000300800 */
[----:B---3--:R0:W-:Y:S04]  /*12460*/  STL [R1+0x1930], R2 ;  /* 0x0019300201007387 */ /* 0x0081e80000100800 */
[----:B0-----:R-:W3:Y:S01]  /*12470*/  LDL.LU R2, [R1+0x7e8] ;  /* 0x0007e80001027983 */ /* 0x001ee20000300800 */
[----:B------:R-:W-:-:S05]  /*12480*/  LOP3.LUT R12, R23, 0x3f, RZ, 0xc0, !PT ;  /* 0x0000003f170c7812 */ /* 0x000fca00078ec0ff */
[----:B------:R-:W-:Y:S04]  /*12490*/  STS.U8 [R12+UR4], R24 ;  /* 0x000000180c007988 */ /* 0x000fe80008000004 */
[----:B---3--:R0:W-:Y:S04]  /*124a0*/  STL [R1+0x1934], R2 ;  /* 0x0019340201007387 */ /* 0x0081e80000100800 */
[----:B0-----:R-:W3:Y:S04]  /*124b0*/  LDL.LU R2, [R1+0x7ec] ;  /* 0x0007ec0001027983 */ /* 0x001ee80000300800 */
[----:B------:R-:W4:Y:S04]  /*124c0*/  LDL.LU R29, [R1+0x7e0] ;  /* 0x0007e000011d7983 */ /* 0x000f280000300800 */
        /* <DEDUP_REMOVED lines=24> */
[----:B--2---:R0:W-:Y:S04]  /*12650*/  STS.U8 [R12+UR4+0x40], R25 ;  /* 0x000040190c007988 */ /* 0x0041e80008000004 */
[----:B------:R-:W2:Y:S04]  /*12660*/  LDL.LU R26, [R1+0x49c] ;  /* 0x00049c00011a7983 */ /* 0x000ea80000300800 */
[----:B0-----:R-:W2:Y:S04]  /*12670*/  LDL.LU R25, [R1+0x498] ;  /* 0x0004980001197983 */ /* 0x001ea80000300800 */
[----:B---3--:R0:W-:Y:S04]  /*12680*/  STS.U8 [R12+UR4+0x80], R2 ;  /* 0x000080020c007988 */ /* 0x0081e80008000004 */
[----:B0-----:R-:W3:Y:S04]  /*12690*/  LDL.LU R2, [R1+0x1934] ;  /* 0x0019340001027983 */ /* 0x001ee80000300800 */
[----:B---3--:R0:W-:Y:S04]  /*126a0*/  STS.U8 [R12+UR4+0xc0], R2 ;  /* 0x0000c0020c007988 */ /* 0x0081e80008000004 */
[----:B0-----:R-:W3:Y:S04]  /*126b0*/  LDL.LU R2, [R1+0x1930] ;  /* 0x0019300001027983 */ /* 0x001ee80000300800 */
[----:B---3--:R0:W-:Y:S04]  /*126c0*/  STS.U8 [R12+UR4+0x100], R2 ;  /* 0x000100020c007988 */ /* 0x0081e80008000004 */
[----:B0-----:R-:W3:Y:S04]  /*126d0*/  LDL.LU R2, [R1+0x788] ;  /* 0x0007880001027983 */ /* 0x001ee80000300800 */
[----:B---3--:R0:W-:Y:S04]  /*126e0*/  STL [R1+0x1928], R2 ;  /* 0x0019280201007387 */ /* 0x0081e80000100800 */
[----:B0-----:R-:W3:Y:S04]  /*126f0*/  LDL.LU R2, [R1+0x790] ;  /* 0x0007900001027983 */ /* 0x001ee80000300800 */
[----:B----4-:R-:W-:Y:S04]  /*12700*/  STS.U8 [R12+UR4+0x140], R29 ;  /* 0x0001401d0c007988 */ /* 0x010fe80008000004 */
[----:B------:R-:W-:Y:S04]  /*12710*/  STS.U8 [R12+UR4+0x180], R8 ;  /* 0x000180080c007988 */ /* 0x000fe80008000004 */
        /* <DEDUP_REMOVED lines=17> */
[----:B------:R0:W-:Y:S02]  /*12830*/  STS.U8 [R12+UR4+0x3040], R24 ;  /* 0x003040180c007988 */ /* 0x0001e40008000004 */
[----:B0-----:R-:W0:Y:S02]  /*12840*/  S2R R24, SR_TID.X ;  /* 0x0000000000187919 */ /* 0x001e240000002100 */
[----:B---3--:R1:W-:Y:S04]  /*12850*/  STL [R1+0x192c], R2 ;  /* 0x00192c0201007387 */ /* 0x0083e80000100800 */
[----:B-1----:R-:W3:Y:S04]  /*12860*/  LDL.LU R2, [R1+0x794] ;  /* 0x0007940001027983 */ /* 0x002ee80000300800 */
        /* <DEDUP_REMOVED lines=13> */
[----:B------:R-:W4:Y:S01]  /*12940*/  LDL.LU R7, [R1+0x590] ;  /* 0x0005900001077983 */ /* 0x000f220000300800 */
[----:B0-----:R-:W-:-:S03]  /*12950*/  LOP3.LUT R24, R24, 0x3f, RZ, 0xc0, !PT ;  /* 0x0000003f18187812 */ /* 0x001fc600078ec0ff */
[----:B------:R-:W4:Y:S04]  /*12960*/  LDL.LU R11, [R1+0x58c] ;  /* 0x00058c00010b7983 */ /* 0x000f280000300800 */
[----:B------:R-:W4:Y:S04]  /*12970*/  LDL.LU R13, [R1+0x588] ;  /* 0x00058800010d7983 */ /* 0x000f280000300800 */
[----:B------:R-:W4:Y:S04]  /*12980*/  LDL.LU R15, [R1+0x584] ;  /* 0x00058400010f7983 */ /* 0x000f280000300800 */
[----:B------:R0:W-:Y:S04]  /*12990*/  STS.U8 [R12+UR4+0x3000], R28 ;  /* 0x0030001c0c007988 */ /* 0x0001e80008000004 */
[----:B------:R-:W4:Y:S04]  /*129a0*/  LDL.LU R17, [R1+0x580] ;  /* 0x0005800001117983 */ /* 0x000f280000300800 */
[----:B------:R1:W-:Y:S04]  /*129b0*/  STS.U8 [R12+UR4+0x30c0], R0 ;  /* 0x0030c0000c007988 */ /* 0x0003e80008000004 */
[----:B------:R-:W4:Y:S04]  /*129c0*/  LDL.LU R19, [R1+0x57c] ;  /* 0x00057c0001137983 */ /* 0x000f280000300800 */
[----:B------:R2:W-:Y:S04]  /*129d0*/  STS.U8 [R12+UR4+0x3080], R20 ;  /* 0x003080140c007988 */ /* 0x0005e80008000004 */
[----:B------:R2:W-:Y:S04]  /*129e0*/  STS.U8 [R12+UR4+0x3140], R21 ;  /* 0x003140150c007988 */ /* 0x0005e80008000004 */
[----:B------:R2:W-:Y:S04]  /*129f0*/  STS.U8 [R12+UR4+0x3100], R22 ;  /* 0x003100160c007988 */ /* 0x0005e80008000004 */
[----:B0-----:R-:W4:Y:S01]  /*12a00*/  LDL.LU R28, [R1+0x578] ;  /* 0x00057800011c7983 */ /* 0x001f220000300800 */
[----:B-1----:R-:W-:-:S03]  /*12a10*/  LOP3.LUT R0, R24, 0x8, RZ, 0x3c, !PT ;  /* 0x0000000818007812 */ /* 0x002fc600078e3cff */
[----:B------:R-:W4:Y:S04]  /*12a20*/  LDL.LU R24, [R1+0x494] ;  /* 0x0004940001187983 */ /* 0x000f280000300800 */
[----:B--2---:R-:W2:Y:S04]  /*12a30*/  LDL.LU R20, [R1+0x490] ;  /* 0x0004900001147983 */ /* 0x004ea80000300800 */
[----:B------:R-:W2:Y:S04]  /*12a40*/  LDL.LU R21, [R1+0x48c] ;  /* 0x00048c0001157983 */ /* 0x000ea80000300800 */
[----:B------:R0:W-:Y:S04]  /*12a50*/  STS.U8 [R12+UR4+0x31c0], R26 ;  /* 0x0031c01a0c007988 */ /* 0x0001e80008000004 */
[----:B------:R-:W2:Y:S04]  /*12a60*/  LDL.LU R22, [R1+0x488] ;  /* 0x0004880001167983 */ /* 0x000ea80000300800 */
[----:B------:R1:W-:Y:S04]  /*12a70*/  STS.U8 [R12+UR4+0x3180], R25 ;  /* 0x003180190c007988 */ /* 0x0003e80008000004 */
[----:B0-----:R-:W2:Y:S04]  /*12a80*/  LDL.LU R26, [R1+0x484] ;  /* 0x00048400011a7983 */ /* 0x001ea80000300800 */
[----:B-1----:R-:W2:Y:S04]  /*12a90*/  LDL.LU R25, [R1+0x480] ;  /* 0x0004800001197983 */ /* 0x002ea80000300800 */
[----:B------:R0:W-:Y:S04]  /*12aa0*/  STL [R1+0x190c], R12 ;  /* 0x00190c0c01007387 */ /* 0x0001e80000100800 */
[----:B0-----:R-:W4:Y:S04]  /*12ab0*/  LDL.LU R12, [R1+0x78c] ;  /* 0x00078c00010c7983 */ /* 0x001f280000300800 */
[----:B---3--:R0:W-:Y:S04]  /*12ac0*/  STS.U8 [R0+UR4+0x200], R2 ;  /* 0x0002000200007988 */ /* 0x0081e80008000004 */
[----:B0-----:R-:W3:Y:S04]  /*12ad0*/  LDL.LU R2, [R1+0x192c] ;  /* 0x00192c0001027983 */ /* 0x001ee80000300800 */
[----:B---3--:R0:W-:Y:S04]  /*12ae0*/  STS.U8 [R0+UR4+0x240], R2 ;  /* 0x0002400200007988 */ /* 0x0081e80008000004 */
[----:B0-----:R-:W3:Y:S04]  /*12af0*/  LDL.LU R2, [R1+0x1928] ;  /* 0x0019280001027983 */ /* 0x001ee80000300800 */
[----:B----4-:R-:W-:Y:S04]  /*12b00*/  STS.U8 [R0+UR4+0x280], R12 ;  /* 0x0002800c00007988 */ /* 0x010fe80008000004 */
[----:B---3--:R-:W-:Y:S04]  /*12b10*/  STS.U8 [R0+UR4+0x2c0], R2 ;  /* 0x0002c00200007988 */ /* 0x008fe80008000004 */
        /* <DEDUP_REMOVED lines=22> */
[----:B--2---:R-:W-:Y:S04]  /*12c80*/  STS.U8 [R0+UR4+0x3200], R20 ;  /* 0x0032001400007988 */ /* 0x004fe80008000004 */
[----:B------:R-:W-:Y:S04]  /*12c90*/  STS.U8 [R0+UR4+0x32c0], R21 ;  /* 0x0032c01500007988 */ /* 0x000fe80008000004 */
[----:B------:R-:W-:Y:S04]  /*12ca0*/  STS.U8 [R0+UR4+0x3280], R22 ;  /* 0x0032801600007988 */ /* 0x000fe80008000004 */
[----:B------:R-:W-:Y:S04]  /*12cb0*/  STS.U8 [R0+UR4+0x3340], R26 ;  /* 0x0033401a00007988 */ /* 0x000fe80008000004 */
[----:B------:R1:W-:Y:S04]  /*12cc0*/  STS.U8 [R0+UR4+0x3300], R25 ;  /* 0x0033001900007988 */ /* 0x0003e80008000004 */
[----:B-1----:R-:W2:Y:S01]  /*12cd0*/  LDL.LU R25, [R1+0x47c] ;  /* 0x00047c0001197983 */ /* 0x002ea20000300800 */
[----:B0-----:R-:W-:-:S04]  /*12ce0*/  LOP3.LUT R24, R24, 0x3f, RZ, 0xc0, !PT ;  /* 0x0000003f18187812 */ /* 0x001fc800078ec0ff */
[----:B------:R-:W-:-:S05]  /*12cf0*/  LOP3.LUT R2, R24, 0x10, RZ, 0x3c, !PT ;  /* 0x0000001018027812 */ /* 0x000fca00078e3cff */
[----:B------:R0:W-:Y:S04]  /*12d00*/  STL [R1+0x1920], R2 ;  /* 0x0019200201007387 */ /* 0x0001e80000100800 */
[----:B0-----:R-:W3:Y:S04]  /*12d10*/  LDL.LU R2, [R1+0x478] ;  /* 0x0004780001027983 */ /* 0x001ee80000300800 */
[----:B------:R-:W4:Y:S04]  /*12d20*/  LDL.LU R23, [R1+0x770] ;  /* 0x0007700001177983 */ /* 0x000f280000300800 */
[----:B----4-:R0:W-:Y:S04]  /*12d30*/  STL [R1+0x191c], R23 ;  /* 0x00191c1701007387 */ /* 0x0101e80000100800 */
[----:B0-----:R-:W4:Y:S04]  /*12d40*/  LDL.LU R23, [R1+0x774] ;  /* 0x0007740001177983 */ /* 0x001f280000300800 */
[----:B----4-:R0:W-:Y:S04]  /*12d50*/  STL [R1+0x1924], R23 ;  /* 0x0019241701007387 */ /* 0x0101e80000100800 */
        /* <DEDUP_REMOVED lines=25> */
[----:B------:R-:W4:Y:S04]  /*12ef0*/  LDL.LU R26, [R1+0x46c] ;  /* 0x00046c00011a7983 */ /* 0x000f280000300800 */
[----:B--2---:R0:W-:Y:S04]  /*12f00*/  STS.U8 [R23+UR4+0x33c0], R25 ;  /* 0x0033c01917007988 */ /* 0x0041e80008000004 */
[----:B------:R-:W2:Y:S04]  /*12f10*/  LDL.LU R24, [R1+0x468] ;  /* 0x0004680001187983 */ /* 0x000ea80000300800 */
[----:B---3--:R1:W-:Y:S04]  /*12f20*/  STS.U8 [R23+UR4+0x3380], R2 ;  /* 0x0033800217007988 */ /* 0x0083e80008000004 */
[----:B0-----:R-:W3:Y:S04]  /*12f30*/  LDL.LU R25, [R1+0x464] ;  /* 0x0004640001197983 */ /* 0x001ee80000300800 */
[----:B-1----:R-:W4:Y:S04]  /*12f40*/  LDL.LU R23, [R1+0x1924] ;  /* 0x0019240001177983 */ /* 0x002f280000300800 */
[----:B------:R-:W4:Y:S04]  /*12f50*/  LDL.LU R2, [R1+0x1920] ;  /* 0x0019200001027983 */ /* 0x000f280000300800 */
[----:B----4-:R0:W-:Y:S04]  /*12f60*/  STS.U8 [R2+UR4+0x400], R23 ;  /* 0x0004001702007988 */ /* 0x0101e80008000004 */
[----:B0-----:R-:W4:Y:S04]  /*12f70*/  LDL.LU R23, [R1+0x191c] ;  /* 0x00191c0001177983 */ /* 0x001f280000300800 */
[----:B----4-:R0:W-:Y:S04]  /*12f80*/  STS.U8 [R2+UR4+0x440], R23 ;  /* 0x0004401702007988 */ /* 0x0101e80008000004 */
        /* <DEDUP_REMOVED lines=22> */
[----:B0-----:R-:W4:Y:S04]  /*130f0*/  LDL.LU R23, [R1+0x1918] ;  /* 0x0019180001177983 */ /* 0x001f280000300800 */
[----:B------:R0:W-:Y:S04]  /*13100*/  STS.U8 [R2+UR4+0x3440], R21 ;  /* 0x0034401502007988 */ /* 0x0001e80008000004 */
[----:B------:R1:W-:Y:S04]  /*13110*/  STS.U8 [R2+UR4+0x3400], R22 ;  /* 0x0034001602007988 */ /* 0x0003e80008000004 */
[----:B0-----:R-:W4:Y:S04]  /*13120*/  LDL.LU R21, [R1+0x460] ;  /* 0x0004600001157983 */ /* 0x001f280000300800 */
[----:B-1----:R-:W4:Y:S04]  /*13130*/  LDL.LU R22, [R1+0x45c] ;  /* 0x00045c0001167983 */ /* 0x002f280000300800 */
[----:B------:R-:W2:Y:S04]  /*13140*/  LDL.LU R12, [R1+0x754] ;  /* 0x00075400010c7983 */ /* 0x000ea80000300800 */
[----:B--2---:R0:W-:Y:S04]  /*13150*/  STL [R1+0x1910], R12 ;  /* 0x0019100c01007387 */ /* 0x0041e80000100800 */
[----:B0-----:R-:W2:Y:S04]  /*13160*/  LDL.LU R12, [R1+0x458] ;  /* 0x00045800010c7983 */ /* 0x001ea80000300800 */
[----:B------:R-:W2:Y:S04]  /*13170*/  LDL.LU R29, [R1+0x750] ;  /* 0x00075000011d7983 */ /* 0x000ea80000300800 */
[----:B------:R0:W-:Y:S04]  /*13180*/  STS.U8 [R2+UR4+0x34c0], R26 ;  /* 0x0034c01a02007988 */ /* 0x0001e80008000004 */
[----:B------:R1:W-:Y:S04]  /*13190*/  STS.U8 [R2+UR4+0x3480], R24 ;  /* 0x0034801802007988 */ /* 0x0003e80008000004 */
[----:B---3--:R3:W-:Y:S01]  /*131a0*/  STS.U8 [R2+UR4+0x3540], R25 ;  /* 0x0035401902007988 */ /* 0x0087e20008000004 */
[----:B----4-:R-:W-:-:S02]  /*131b0*/  LOP3.LUT R0, R23, 0x3f, RZ, 0xc0, !PT ;  /* 0x0000003f17007812 */ /* 0x010fc400078ec0ff */
[----:B------:R-:W-:Y:S01]  /*131c0*/  LOP3.LUT R23, R23, 0x3f, RZ, 0xc0, !PT ;  /* 0x0000003f17177812 */ /* 0x000fe200078ec0ff */
[----:B--2---:R2:W-:Y:S04]  /*131d0*/  STL [R1+0x1914], R29 ;  /* 0x0019141d01007387 */ /* 0x0045e80000100800 */
[----:B------:R-:W4:Y:S04]  /*131e0*/  LDL.LU R27, [R1+0x74c] ;  /* 0x00074c00011b7983 */ /* 0x000f280000300800 */
[----:B0-----:R-:W4:Y:S04]  /*131f0*/  LDL.LU R26, [R1+0x748] ;  /* 0x00074800011a7983 */ /* 0x001f280000300800 */
[----:B-1----:R-:W4:Y:S04]  /*13200*/  LDL.LU R24, [R1+0x744] ;  /* 0x0007440001187983 */ /* 0x002f280000300800 */
[----:B---3--:R-:W3:Y:S04]  /*13210*/  LDL.LU R25, [R1+0x740] ;  /* 0x0007400001197983 */ /* 0x008ee80000300800 */
[----:B------:R-:W3:Y:S04]  /*13220*/  LDL.LU R2, [R1+0x73c] ;  /* 0x00073c0001027983 */ /* 0x000ee80000300800 */
        /* <DEDUP_REMOVED lines=12> */
[----:B------:R-:W3:Y:S01]  /*132f0*/  LDL.LU R13, [R1+0x548] ;  /* 0x00054800010d7983 */ /* 0x000ee20000300800 */
[----:B--2---:R-:W-:-:S03]  /*13300*/  LOP3.LUT R29, R23, 0x10, RZ, 0x3c, !PT ;  /* 0x00000010171d7812 */ /* 0x004fc600078e3cff */
[----:B------:R-:W2:Y:S04]  /*13310*/  LDL.LU R17, [R1+0x544] ;  /* 0x0005440001117983 */ /* 0x000ea80000300800 */
[----:B------:R-:W2:Y:S04]  /*13320*/  LDL.LU R19, [R1+0x540] ;  /* 0x0005400001137983 */ /* 0x000ea80000300800 */
[----:B------:R-:W2:Y:S04]  /*13330*/  LDL.LU R28, [R1+0x53c] ;  /* 0x00053c00011c7983 */ /* 0x000ea80000300800 */
[----:B------:R-:W2:Y:S04]  /*13340*/  LDL.LU R20, [R1+0x538] ;  /* 0x0005380001147983 */ /* 0x000ea80000300800 */
[----:B------:R0:W-:Y:S04]  /*13350*/  STS.U8 [R29+UR4+0x3500], R21 ;  /* 0x003500151d007988 */ /* 0x0001e80008000004 */
[----:B------:R-:W2:Y:S04]  /*13360*/  LDL.LU R23, [R1+0x454] ;  /* 0x0004540001177983 */ /* 0x000ea80000300800 */
[----:B------:R1:W-:Y:S04]  /*13370*/  STS.U8 [R29+UR4+0x35c0], R22 ;  /* 0x0035c0161d007988 */ /* 0x0003e80008000004 */
[----:B------:R1:W-:Y:S04]  /*13380*/  STS.U8 [R29+UR4+0x3580], R12 ;  /* 0x0035800c1d007988 */ /* 0x0003e80008000004 */
[----:B0-----:R-:W2:Y:S04]  /*13390*/  LDL.LU R21, [R1+0x450] ;  /* 0x0004500001157983 */ /* 0x001ea80000300800 */
[----:B-1----:R-:W2:Y:S04]  /*133a0*/  LDL.LU R22, [R1+0x44c] ;  /* 0x00044c0001167983 */ /* 0x002ea80000300800 */
[----:B------:R-:W4:Y:S04]  /*133b0*/  LDL.LU R29, [R1+0x1914] ;  /* 0x00191400011d7983 */ /* 0x000f280000300800 */
[----:B------:R-:W3:Y:S01]  /*133c0*/  LDL.LU R12, [R1+0x1910] ;  /* 0x00191000010c7983 */ /* 0x000ee20000300800 */
[----:B------:R-:W-:-:S05]  /*133d0*/  LOP3.LUT R15, R0, 0x18, RZ, 0x3c, !PT ;  /* 0x00000018000f7812 */ /* 0x000fca00078e3cff */
[----:B---3--:R0:W-:Y:S04]  /*133e0*/  STS.U8 [R15+UR4+0x600], R12 ;  /* 0x0006000c0f007988 */ /* 0x0081e80008000004 */
[----:B----4-:R1:W-:Y:S04]  /*133f0*/  STS.U8 [R15+UR4+0x640], R29 ;  /* 0x0006401d0f007988 */ /* 0x0103e80008000004 */
[----:B------:R3:W-:Y:S04]  /*13400*/  STS.U8 [R15+UR4+0x680], R27 ;  /* 0x0006801b0f007988 */ /* 0x0007e80008000004 */
[----:B------:R4:W-:Y:S04]  /*13410*/  STS.U8 [R15+UR4+0x6c0], R26 ;  /* 0x0006c01a0f007988 */ /* 0x0009e80008000004 */
[----:B------:R2:W-:Y:S04]  /*13420*/  STS.U8 [R15+UR4+0x700], R24 ;  /* 0x000700180f007988 */ /* 0x0005e80008000004 */
[----:B------:R2:W-:Y:S04]  /*13430*/  STS.U8 [R15+UR4+0x740], R25 ;  /* 0x000740190f007988 */ /* 0x0005e80008000004 */
[----:B------:R-:W-:Y:S04]  /*13440*/  STS.U8 [R15+UR4+0x780], R2 ;  /* 0x000780020f007988 */ /* 0x000fe80008000004 */
[----:B------:R-:W-:Y:S04]  /*13450*/  STS.U8 [R15+UR4+0x7c0], R8 ;  /* 0x0007c0080f007988 */ /* 0x000fe80008000004 */
[----:B------:R-:W-:Y:S04]  /*13460*/  STS.U8 [R15+UR4+0x1640], R9 ;  /* 0x001640090f007988 */ /* 0x000fe80008000004 */
[----:B------:R-:W-:Y:S04]  /*13470*/  STS.U8 [R15+UR4+0x1600], R18 ;  /* 0x001600120f007988 */ /* 0x000fe80008000004 */
[----:B------:R-:W-:Y:S04]  /*13480*/  STS.U8 [R15+UR4+0x16c0], R16 ;  /* 0x0016c0100f007988 */ /* 0x000fe80008000004 */
[----:B------:R-:W-:Y:S04]  /*13490*/  STS.U8 [R15+UR4+0x1680], R14 ;  /* 0x0016800e0f007988 */ /* 0x000fe80008000004 */
[----:B------:R-:W-:Y:S04]  /*134a0*/  STS.U8 [R15+UR4+0x1740], R10 ;  /* 0x0017400a0f007988 */ /* 0x000fe80008000004 */
[----:B0-----:R-:W2:Y:S04]  /*134b0*/  LDL.LU R12, [R1+0x190c] ;  /* 0x00190c00010c7983 */ /* 0x001ea80000300800 */
[----:B------:R-:W-:Y:S04]  /*134c0*/  STS.U8 [R15+UR4+0x1700], R6 ;  /* 0x001700060f007988 */ /* 0x000fe80008000004 */
[----:B-1----:R-:W2:Y:S04]  /*134d0*/  LDL.LU R29, [R1+0x1908] ;  /* 0x00190800011d7983 */ /* 0x002ea80000300800 */
[----:B------:R-:W-:Y:S04]  /*134e0*/  STS.U8 [R15+UR4+0x17c0], R5 ;  /* 0x0017c0050f007988 */ /* 0x000fe80008000004 */
[----:B---3--:R-:W3:Y:S04]  /*134f0*/  LDL.LU R27, [R1+0x1904] ;  /* 0x00190400011b7983 */ /* 0x008ee80000300800 */
[----:B------:R-:W-:Y:S04]  /*13500*/  STS.U8 [R15+UR4+0x1780], R4 ;  /* 0x001780040f007988 */ /* 0x000fe80008000004 */
[----:B----4-:R-:W4:Y:S04]  /*13510*/  LDL.LU R26, [R1+0x1900] ;  /* 0x00190000011a7983 */ /* 0x010f280000300800 */
[----:B------:R-:W-:Y:S04]  /*13520*/  STS.U8 [R15+UR4+0x2600], R3 ;  /* 0x002600030f007988 */ /* 0x000fe80008000004 */
[----:B--2---:R-:W2:Y:S04]  /*13530*/  LDL.LU R24, [R1+0x18fc] ;  /* 0x0018fc0001187983 */ /* 0x004ea80000300800 */
[----:B------:R-:W-:Y:S04]  /*13540*/  STS.U8 [R15+UR4+0x2640], R7 ;  /* 0x002640070f007988 */ /* 0x000fe80008000004 */
[----:B------:R-:W3:Y:S04]  /*13550*/  LDL.LU R25, [R1+0x18f8] ;  /* 0x0018f80001197983 */ /* 0x000ee80000300800 */
[----:B------:R-:W-:Y:S04]  /*13560*/  STS.U8 [R15+UR4+0x2680], R11 ;  /* 0x0026800b0f007988 */ /* 0x000fe80008000004 */
[----:B------:R-:W-:Y:S04]  /*13570*/  STS.U8 [R15+UR4+0x26c0], R13 ;  /* 0x0026c00d0f007988 */ /* 0x000fe80008000004 */
[----:B------:R0:W-:Y:S04]  /*13580*/  STS.U8 [R15+UR4+0x2700], R17 ;  /* 0x002700110f007988 */ /* 0x0001e80008000004 */
[----:B------:R1:W-:Y:S04]  /*13590*/  STS.U8 [R15+UR4+0x2740], R19 ;  /* 0x002740130f007988 */ /* 0x0003e80008000004 */
[----:B------:R-:W-:Y:S04]  /*135a0*/  STS.U8 [R15+UR4+0x2780], R28 ;  /* 0x0027801c0f007988 */ /* 0x000fe80008000004 */
[----:B------:R1:W-:Y:S04]  /*135b0*/  STS.U8 [R15+UR4+0x27c0], R20 ;  /* 0x0027c0140f007988 */ /* 0x0003e80008000004 */
[----:B------:R-:W-:Y:S04]  /*135c0*/  STS.U8 [R15+UR4+0x3640], R23 ;  /* 0x003640170f007988 */ /* 0x000fe80008000004 */
[----:B------:R1:W-:Y:S04]  /*135d0*/  STS.U8 [R15+UR4+0x3600], R21 ;  /* 0x003600150f007988 */ /* 0x0003e80008000004 */
[----:B0-----:R-:W4:Y:S04]  /*135e0*/  LDL.LU R17, [R1+0x43c] ;  /* 0x00043c0001117983 */ /* 0x001f280000300800 */
[----:B-1----:R-:W4:Y:S04]  /*135f0*/  LDL.LU R19, [R1+0x438] ;  /* 0x0004380001137983 */ /* 0x002f280000300800 */
[----:B------:R-:W4:Y:S04]  /*13600*/  LDL.LU R20, [R1+0x734] ;  /* 0x0007340001147983 */ /* 0x000f280000300800 */
[----:B------:R-:W4:Y:S04]  /*13610*/  LDL.LU R18, [R1+0x730] ;  /* 0x0007300001127983 */ /* 0x000f280000300800 */
[----:B------:R-:W4:Y:S04]  /*13620*/  LDL.LU R16, [R1+0x72c] ;  /* 0x00072c0001107983 */ /* 0x000f280000300800 */
[----:B------:R0:W-:Y:S04]  /*13630*/  STS.U8 [R15+UR4+0x36c0], R22 ;  /* 0x0036c0160f007988 */ /* 0x0001e80008000004 */
[----:B------:R-:W4:Y:S04]  /*13640*/  LDL.LU R21, [R1+0x728] ;  /* 0x0007280001157983 */ /* 0x000f280000300800 */
[----:B0-----:R-:W4:Y:S04]  /*13650*/  LDL.LU R22, [R1+0x724] ;  /* 0x0007240001167983 */ /* 0x001f280000300800 */
        /* <DEDUP_REMOVED lines=14> */
[----:B------:R-:W-:-:S03]  /*13740*/  LOP3.LUT R0, R0, 0x20, RZ, 0x3c, !PT ;  /* 0x0000002000007812 */ /* 0x000fc600078e3cff */
[----:B---3--:R-:W-:Y:S04]  /*13750*/  STS.U8 [R15+UR4+0x3680], R25 ;  /* 0x003680190f007988 */ /* 0x008fe80008000004 */
[----:B--2---:R0:W-:Y:S04]  /*13760*/  STS.U8 [R15+UR4+0x3740], R24 ;  /* 0x003740180f007988 */ /* 0x0041e80008000004 */
[----:B----4-:R1:W-:Y:S04]  /*13770*/  STS.U8 [R15+UR4+0x3700], R26 ;  /* 0x0037001a0f007988 */ /* 0x0103e80008000004 */
[----:B0-----:R-:W2:Y:S04]  /*13780*/  LDL.LU R24, [R1+0x528] ;  /* 0x0005280001187983 */ /* 0x001ea80000300800 */
[----:B------:R-:W3:Y:S04]  /*13790*/  LDL.LU R25, [R1+0x524] ;  /* 0x0005240001197983 */ /* 0x000ee80000300800 */
[----:B------:R-:W-:Y:S04]  /*137a0*/  STS.U8 [R15+UR4+0x37c0], R17 ;  /* 0x0037c0110f007988 */ /* 0x000fe80008000004 */
[----:B-1----:R-:W4:Y:S04]  /*137b0*/  LDL.LU R26, [R1+0x520] ;  /* 0x00052000011a7983 */ /* 0x002f280000300800 */
[----:B------:R0:W-:Y:S04]  /*137c0*/  STS.U8 [R15+UR4+0x3780], R19 ;  /* 0x003780130f007988 */ /* 0x0001e80008000004 */
[----:B------:R1:W-:Y:S04]  /*137d0*/  STS.U8 [R0+UR4+0x800], R20 ;  /* 0x0008001400007988 */ /* 0x0003e80008000004 */
[----:B------:R1:W-:Y:S04]  /*137e0*/  STS.U8 [R0+UR4+0x840], R18 ;  /* 0x0008401200007988 */ /* 0x0003e80008000004 */
[----:B------:R1:W-:Y:S04]  /*137f0*/  STS.U8 [R0+UR4+0x880], R16 ;  /* 0x0008801000007988 */ /* 0x0003e80008000004 */
[----:B------:R1:W-:Y:S04]  /*13800*/  STS.U8 [R0+UR4+0x8c0], R21 ;  /* 0x0008c01500007988 */ /* 0x0003e80008000004 */
[----:B0-----:R-:W4:Y:S04]  /*13810*/  LDL.LU R15, [R1+0x51c] ;  /* 0x00051c00010f7983 */ /* 0x001f280000300800 */
[----:B------:R-:W4:Y:S04]  /*13820*/  LDL.LU R17, [R1+0x518] ;  /* 0x0005180001117983 */ /* 0x000f280000300800 */
[----:B------:R-:W4:Y:S04]  /*13830*/  LDL.LU R19, [R1+0x434] ;  /* 0x0004340001137983 */ /* 0x000f280000300800 */
[----:B-1----:R-:W4:Y:S04]  /*13840*/  LDL.LU R20, [R1+0x430] ;  /* 0x0004300001147983 */ /* 0x002f280000300800 */
[----:B------:R0:W-:Y:S04]  /*13850*/  STS.U8 [R0+UR4+0x900], R22 ;  /* 0x0009001600007988 */ /* 0x0001e80008000004 */
[----:B------:R-:W-:Y:S04]  /*13860*/  STS.U8 [R0+UR4+0x940], R2 ;  /* 0x0009400200007988 */ /* 0x000fe80008000004 */
[----:B------:R-:W-:Y:S04]  /*13870*/  STS.U8 [R0+UR4+0x980], R8 ;  /* 0x0009800800007988 */ /* 0x000fe80008000004 */
[----:B------:R-:W-:Y:S04]  /*13880*/  STS.U8 [R0+UR4+0x9c0], R9 ;  /* 0x0009c00900007988 */ /* 0x000fe80008000004 */
[----:B------:R-:W-:Y:S04]  /*13890*/  STS.U8 [R0+UR4+0x1840], R14 ;  /* 0x0018400e00007988 */ /* 0x000fe80008000004 */
[----:B------:R-:W-:Y:S04]  /*138a0*/  STS.U8 [R0+UR4+0x1800], R10 ;  /* 0x0018000a00007988 */ /* 0x000fe80008000004 */
[----:B------:R-:W-:Y:S04]  /*138b0*/  STS.U8 [R0+UR4+0x18c0], R6 ;  /* 0x0018c00600007988 */ /* 0x000fe80008000004 */
[----:B------:R-:W4:Y:S04]  /*138c0*/  LDL.LU R18, [R1+0x18f4] ;  /* 0x0018f40001127983 */ /* 0x000f280000300800 */
[----:B------:R-:W-:Y:S04]  /*138d0*/  STS.U8 [R0+UR4+0x1880], R5 ;  /* 0x0018800500007988 */ /* 0x000fe80008000004 */
[----:B------:R-:W4:Y:S04]  /*138e0*/  LDL.LU R16, [R1+0x18f0] ;  /* 0x0018f00001107983 */ /* 0x000f280000300800 */
[----:B------:R-:W-:Y:S04]  /*138f0*/  STS.U8 [R0+UR4+0x1940], R4 ;  /* 0x0019400400007988 */ /* 0x000fe80008000004 */
[----:B------:R-:W4:Y:S04]  /*13900*/  LDL.LU R21, [R1+0x18ec] ;  /* 0x0018ec0001157983 */ /* 0x000f280000300800 */
[----:B------:R-:W-:Y:S04]  /*13910*/  STS.U8 [R0+UR4+0x1900], R3 ;  /* 0x0019000300007988 */ /* 0x000fe80008000004 */
[----:B0-----:R-:W4:Y:S04]  /*13920*/  LDL.LU R22, [R1+0x18e8] ;  /* 0x0018e80001167983 */ /* 0x001f280000300800 */
[----:B------:R0:W-:Y:S04]  /*13930*/  STS.U8 [R0+UR4+0x19c0], R28 ;  /* 0x0019c01c00007988 */ /* 0x0001e80008000004 */
[----:B------:R-:W-:Y:S04]  /*13940*/  STS.U8 [R0+UR4+0x1980], R7 ;  /* 0x0019800700007988 */ /* 0x000fe80008000004 */
[----:B------:R-:W-:Y:S04]  /*13950*/  STS.U8 [R0+UR4+0x2800], R11 ;  /* 0x0028000b00007988 */ /* 0x000fe80008000004 */
[----:B------:R-:W-:Y:S04]  /*13960*/  STS.U8 [R0+UR4+0x2840], R13 ;  /* 0x0028400d00007988 */ /* 0x000fe80008000004 */
[----:B------:R1:W-:Y:S04]  /*13970*/  STS.U8 [R0+UR4+0x2880], R23 ;  /* 0x0028801700007988 */ /* 0x0003e80008000004 */
[----:B0-----:R-:W4:Y:S04]  /*13980*/  LDL.LU R28, [R1+0x42c] ;  /* 0x00042c00011c7983 */ /* 0x001f280000300800 */
[----:B------:R-:W4:Y:S04]  /*13990*/  LDL.LU R14, [R1+0x420] ;  /* 0x00042000010e7983 */ /* 0x000f280000300800 */
[----:B-1----:R-:W4:Y:S04]  /*139a0*/  LDL.LU R23, [R1+0x1c] ;  /* 0x00001c0001177983 */ /* 0x002f280000300800 */
[----:B--2---:R0:W-:Y:S04]  /*139b0*/  STS.U8 [R0+UR4+0x28c0], R24 ;  /* 0x0028c01800007988 */ /* 0x0041e80008000004 */
[----:B---3--:R1:W-:Y:S04]  /*139c0*/  STS.U8 [R0+UR4+0x2900], R25 ;  /* 0x0029001900007988 */ /* 0x0083e80008000004 */
[----:B----4-:R2:W-:Y:S04]  /*139d0*/  STS.U8 [R0+UR4+0x2940], R26 ;  /* 0x0029401a00007988 */ /* 0x0105e80008000004 */
[----:B0-----:R-:W3:Y:S04]  /*139e0*/  LDL.LU R24, [R1+0x714] ;  /* 0x0007140001187983 */ /* 0x001ee80000300800 */
[----:B-1----:R-:W4:Y:S04]  /*139f0*/  LDL.LU R25, [R1+0x710] ;  /* 0x0007100001197983 */ /* 0x002f280000300800 */
[----:B--2---:R-:W2:Y:S04]  /*13a00*/  LDL.LU R26, [R1+0x70c] ;  /* 0x00070c00011a7983 */ /* 0x004ea80000300800 */
[----:B------:R-:W-:Y:S04]  /*13a10*/  STS.U8 [R0+UR4+0x2980], R15 ;  /* 0x0029800f00007988 */ /* 0x000fe80008000004 */
[----:B------:R-:W-:Y:S04]  /*13a20*/  STS.U8 [R0+UR4+0x29c0], R17 ;  /* 0x0029c01100007988 */ /* 0x000fe80008000004 */
[----:B------:R-:W-:Y:S04]  /*13a30*/  STS.U8 [R0+UR4+0x3840], R19 ;  /* 0x0038401300007988 */ /* 0x000fe80008000004 */
[----:B------:R0:W-:Y:S04]  /*13a40*/  STS.U8 [R0+UR4+0x3800], R20 ;  /* 0x0038001400007988 */ /* 0x0001e80008000004 */
[----:B0-----:R-:W2:Y:S04]  /*13a50*/  LDL.LU R20, [R1+0x708] ;  /* 0x0007080001147983 */ /* 0x001ea80000300800 */
[----:B------:R-:W2:Y:S04]  /*13a60*/  LDL.LU R2, [R1+0x704] ;  /* 0x0007040001027983 */ /* 0x000ea80000300800 */
        /* <DEDUP_REMOVED lines=11> */
[----:B------:R0:W-:Y:S04]  /*13b20*/  STS.U8 [R0+UR4+0x38c0], R28 ;  /* 0x0038c01c00007988 */ /* 0x0001e80008000004 */
[----:B------:R-:W2:Y:S04]  /*13b30*/  LDL.LU R17, [R1+0x514] ;  /* 0x0005140001117983 */ /* 0x000ea80000300800 */
[----:B------:R-:W-:Y:S04]  /*13b40*/  STS.U8 [R0+UR4+0x3880], R22 ;  /* 0x0038801600007988 */ /* 0x000fe80008000004 */
[----:B------:R1:W-:Y:S04]  /*13b50*/  STS.U8 [R0+UR4+0x3940], R21 ;  /* 0x0039401500007988 */ /* 0x0003e80008000004 */
[----:B------:R1:W-:Y:S04]  /*13b60*/  STS.U8 [R0+UR4+0x3900], R14 ;  /* 0x0039000e00007988 */ /* 0x0003e80008000004 */
[----:B------:R1:W-:Y:S04]  /*13b70*/  STS.U8 [R0+UR4+0x39c0], R23 ;  /* 0x0039c01700007988 */ /* 0x0003e80008000004 */
[----:B0-----:R-:W2:Y:S04]  /*13b80*/  LDL.LU R28, [R1+0x510] ;  /* 0x00051000011c7983 */ /* 0x001ea80000300800 */
[----:B-1----:R-:W2:Y:S04]  /*13b90*/  LDL.LU R21, [R1+0x50c] ;  /* 0x00050c0001157983 */ /* 0x002ea80000300800 */
[----:B------:R-:W2:Y:S04]  /*13ba0*/  LDL.LU R22, [R1+0x508] ;  /* 0x0005080001167983 */ /* 0x000ea80000300800 */
[----:B------:R-:W2:Y:S04]  /*13bb0*/  LDL.LU R14, [R1+0x18e4] ;  /* 0x0018e400010e7983 */ /* 0x000ea80000300800 */
[----:B------:R-:W3:Y:S01]  /*13bc0*/  LDL.LU R23, [R1+0x18e0] ;  /* 0x0018e00001177983 */ /* 0x000ee20000300800 */
[----:B------:R-:W-:-:S03]  /*13bd0*/  LOP3.LUT R19, R12, 0x28, RZ, 0x3c, !PT ;  /* 0x000000280c137812 */ /* 0x000fc600078e3cff */
[----:B---3--:R0:W-:Y:S04]  /*13be0*/  STS.U8 [R0+UR4+0x3980], R23 ;  /* 0x0039801700007988 */ /* 0x0081e80008000004 */
[----:B------:R1:W-:Y:S04]  /*13bf0*/  STS.U8 [R19+UR4+0xa00], R24 ;  /* 0x000a001813007988 */ /* 0x0003e80008000004 */
[----:B----4-:R3:W-:Y:S04]  /*13c00*/  STS.U8 [R19+UR4+0xa40], R25 ;  /* 0x000a401913007988 */ /* 0x0107e80008000004 */
[----:B--2---:R2:W-:Y:S04]  /*13c10*/  STS.U8 [R19+UR4+0xa80], R26 ;  /* 0x000a801a13007988 */ /* 0x0045e80008000004 */
[----:B------:R4:W-:Y:S04]  /*13c20*/  STS.U8 [R19+UR4+0xac0], R20 ;  /* 0x000ac01413007988 */ /* 0x0009e80008000004 */
[----:B------:R-:W-:Y:S04]  /*13c30*/  STS.U8 [R19+UR4+0xb00], R2 ;  /* 0x000b000213007988 */ /* 0x000fe80008000004 */
[----:B------:R-:W-:Y:S04]  /*13c40*/  STS.U8 [R19+UR4+0xb40], R8 ;  /* 0x000b400813007988 */ /* 0x000fe80008000004 */
[----:B0-----:R-:W4:Y:S04]  /*13c50*/  LDL.LU R0, [R1+0x18dc] ;  /* 0x0018dc0001007983 */ /* 0x001f280000300800 */
[----:B------:R-:W4:Y:S04]  /*13c60*/  LDL.LU R23, [R1+0x504] ;  /* 0x0005040001177983 */ /* 0x000f280000300800 */
[----:B-1----:R-:W4:Y:S04]  /*13c70*/  LDL.LU R24, [R1+0x500] ;  /* 0x0005000001187983 */ /* 0x002f280000300800 */
[----:B---3--:R-:W3:Y:S04]  /*13c80*/  LDL.LU R25, [R1+0x4fc] ;  /* 0x0004fc0001197983 */ /* 0x008ee80000300800 */
[----:B--2---:R-:W2:Y:S04]  /*13c90*/  LDL.LU R26, [R1+0x4f8] ;  /* 0x0004f800011a7983 */ /* 0x004ea80000300800 */
[----:B------:R-:W-:Y:S04]  /*13ca0*/  STS.U8 [R19+UR4+0xb80], R9 ;  /* 0x000b800913007988 */ /* 0x000fe80008000004 */
[----:B----4-:R-:W4:Y:S04]  /*13cb0*/  LDL.LU R20, [R1+0x18d8] ;  /* 0x0018d80001147983 */ /* 0x010f280000300800 */
[----:B------:R-:W-:Y:S04]  /*13cc0*/  STS.U8 [R19+UR4+0xbc0], R10 ;  /* 0x000bc00a13007988 */ /* 0x000fe80008000004 */
[----:B------:R-:W-:Y:S04]  /*13cd0*/  STS.U8 [R19+UR4+0x1a40], R6 ;  /* 0x001a400613007988 */ /* 0x000fe80008000004 */
        /* <DEDUP_REMOVED lines=8> */
[----:B------:R1:W-:Y:S04]  /*13d60*/  STS.U8 [R19+UR4+0x2a40], R28 ;  /* 0x002a401c13007988 */ /* 0x0003e80008000004 */
[----:B0-----:R-:W4:Y:S04]  /*13d70*/  LDL.LU R5, [R1+0xc] ;  /* 0x00000c0001057983 */ /* 0x001f280000300800 */
[----:B-1----:R-:W4:Y:S04]  /*13d80*/  LDL.LU R4, [R1+0x8] ;  /* 0x0000080001047983 */ /* 0x002f280000300800 */
[----:B------:R-:W4:Y:S04]  /*13d90*/  LDL.LU R3, [R1+0x4] ;  /* 0x0000040001037983 */ /* 0x000f280000300800 */
[----:B------:R-:W4:Y:S04]  /*13da0*/  LDL.LU R28, [R1] ;  /* 0x00000000011c7983 */ /* 0x000f280000300800 */
[----:B------:R-:W4:Y:S04]  /*13db0*/  LDL.LU R2, [R1+0x6f4] ;  /* 0x0006f40001027983 */ /* 0x000f280000300800 */
[----:B------:R-:W4:Y:S04]  /*13dc0*/  LDL.LU R8, [R1+0x6f0] ;  /* 0x0006f00001087983 */ /* 0x000f280000300800 */
[----:B------:R-:W4:Y:S04]  /*13dd0*/  LDL.LU R7, [R1+0x6ec] ;  /* 0x0006ec0001077983 */ /* 0x000f280000300800 */
[----:B------:R-:W-:Y:S04]  /*13de0*/  STS.U8 [R19+UR4+0x2a80], R21 ;  /* 0x002a801513007988 */ /* 0x000fe80008000004 */
[----:B------:R-:W4:Y:S04]  /*13df0*/  LDL.LU R11, [R1+0x6e8] ;  /* 0x0006e800010b7983 */ /* 0x000f280000300800 */
[----:B------:R-:W-:Y:S04]  /*13e00*/  STS.U8 [R19+UR4+0x2ac0], R22 ;  /* 0x002ac01613007988 */ /* 0x000fe80008000004 */
[----:B------:R-:W4:Y:S04]  /*13e10*/  LDL.LU R13, [R1+0x6e4] ;  /* 0x0006e400010d7983 */ /* 0x000f280000300800 */
[----:B------:R-:W4:Y:S04]  /*13e20*/  LDL.LU R15, [R1+0x6e0] ;  /* 0x0006e000010f7983 */ /* 0x000f280000300800 */
[----:B------:R-:W4:Y:S04]  /*13e30*/  LDL.LU R17, [R1+0x6dc] ;  /* 0x0006dc0001117983 */ /* 0x000f280000300800 */
[----:B------:R-:W4:Y:S04]  /*13e40*/  LDL.LU R9, [R1+0x6d8] ;  /* 0x0006d80001097983 */ /* 0x000f280000300800 */
[----:B------:R-:W4:Y:S04]  /*13e50*/  LDL.LU R10, [R1+0x5f4] ;  /* 0x0005f400010a7983 */ /* 0x000f280000300800 */
[----:B------:R-:W4:Y:S04]  /*13e60*/  LDL.LU R6, [R1+0x5f0] ;  /* 0x0005f00001067983 */ /* 0x000f280000300800 */
[----:B------:R-:W-:Y:S04]  /*13e70*/  STS.U8 [R19+UR4+0x2b00], R23 ;  /* 0x002b001713007988 */ /* 0x000fe80008000004 */
[----:B------:R-:W-:Y:S04]  /*13e80*/  STS.U8 [R19+UR4+0x2b40], R24 ;  /* 0x002b401813007988 */ /* 0x000fe80008000004 */
[----:B---3--:R-:W-:Y:S04]  /*13e90*/  STS.U8 [R19+UR4+0x2b80], R25 ;  /* 0x002b801913007988 */ /* 0x008fe80008000004 */
[----:B--2---:R-:W-:Y:S04]  /*13ea0*/  STS.U8 [R19+UR4+0x2bc0], R26 ;  /* 0x002bc01a13007988 */ /* 0x004fe80008000004 */
[----:B----4-:R0:W-:Y:S04]  /*13eb0*/  STS.U8 [R19+UR4+0x3a40], R20 ;  /* 0x003a401413007988 */ /* 0x0101e80008000004 */
[----:B------:R1:W-:Y:S04]  /*13ec0*/  STS.U8 [R19+UR4+0x3a00], R0 ;  /* 0x003a000013007988 */ /* 0x0003e80008000004 */
[----:B0-----:R-:W2:Y:S04]  /*13ed0*/  LDL.LU R20, [R1+0x5ec] ;  /* 0x0005ec0001147983 */ /* 0x001ea80000300800 */
[----:B------:R-:W3:Y:S04]  /*13ee0*/  LDL.LU R21, [R1+0x5e8] ;  /* 0x0005e80001157983 */ /* 0x000ee80000300800 */
[----:B------:R-:W4:Y:S04]  /*13ef0*/  LDL.LU R22, [R1+0x5e4] ;  /* 0x0005e40001167983 */ /* 0x000f280000300800 */
[----:B------:R-:W4:Y:S04]  /*13f00*/  LDL.LU R23, [R1+0x5e0] ;  /* 0x0005e00001177983 */ /* 0x000f280000300800 */
[----:B------:R-:W4:Y:S04]  /*13f10*/  LDL.LU R24, [R1+0x5dc] ;  /* 0x0005dc0001187983 */ /* 0x000f280000300800 */
[----:B------:R-:W4:Y:S04]  /*13f20*/  LDL.LU R25, [R1+0x5d8] ;  /* 0x0005d80001197983 */ /* 0x000f280000300800 */
[----:B------:R-:W4:Y:S04]  /*13f30*/  LDL.LU R26, [R1+0x4f4] ;  /* 0x0004f400011a7983 */ /* 0x000f280000300800 */
[----:B-1----:R-:W4:Y:S04]  /*13f40*/  LDL.LU R0, [R1+0x4f0] ;  /* 0x0004f00001007983 */ /* 0x002f280000300800 */
[----:B------:R0:W-:Y:S04]  /*13f50*/  STS.U8 [R19+UR4+0x3ac0], R5 ;  /* 0x003ac00513007988 */ /* 0x0001e80008000004 */
[----:B------:R1:W-:Y:S04]  /*13f60*/  STS.U8 [R19+UR4+0x3a80], R4 ;  /* 0x003a800413007988 */ /* 0x0003e80008000004 */
[----:B------:R1:W-:Y:S04]  /*13f70*/  STS.U8 [R19+UR4+0x3b40], R3 ;  /* 0x003b400313007988 */ /* 0x0003e80008000004 */
[----:B------:R1:W-:Y:S04]  /*13f80*/  STS.U8 [R19+UR4+0x3b00], R28 ;  /* 0x003b001c13007988 */ /* 0x0003e80008000004 */
[----:B0-----:R-:W4:Y:S04]  /*13f90*/  LDL.LU R5, [R1+0x18d4] ;  /* 0x0018d40001057983 */ /* 0x001f280000300800 */
[----:B-1----:R-:W4:Y:S04]  /*13fa0*/  LDL.LU R4, [R1+0x18d0] ;  /* 0x0018d00001047983 */ /* 0x002f280000300800 */
[----:B------:R-:W4:Y:S04]  /*13fb0*/  LDL.LU R3, [R1+0x18cc] ;  /* 0x0018cc0001037983 */ /* 0x000f280000300800 */
[----:B------:R-:W2:Y:S01]  /*13fc0*/  LDL.LU R28, [R1+0x18c8] ;  /* 0x0018c800011c7983 */ /* 0x000ea20000300800 */
[----:B------:R-:W-:-:S03]  /*13fd0*/  LOP3.LUT R12, R12, 0x30, RZ, 0x3c, !PT ;  /* 0x000000300c0c7812 */ /* 0x000fc600078e3cff */
[----:B--2---:R0:W-:Y:S04]  /*13fe0*/  STS.U8 [R19+UR4+0x3bc0], R28 ;  /* 0x003bc01c13007988 */ /* 0x0041e80008000004 */
[----:B0-----:R-:W2:Y:S01]  /*13ff0*/  LDL.LU R19, [R1+0x18c4] ;  /* 0x0018c40001137983 */ /* 0x001ea20000300800 */
[----:B------:R-:W0:Y:S02]  /*14000*/  S2R R28, SR_TID.X ;  /* 0x00000000001c7919 */ /* 0x000e240000002100 */
[----:B0-----:R-:W-:-:S04]  /*14010*/  LOP3.LUT R28, R28, 0x3f, RZ, 0xc0, !PT ;  /* 0x0000003f1c1c7812 */ /* 0x001fc800078ec0ff */
[----:B------:R-:W-:-:S05]  /*14020*/  LOP3.LUT R28, R28, 0x28, RZ, 0x3c, !PT ;  /* 0x000000281c1c7812 */ /* 0x000fca00078e3cff */
[----:B--2---:R-:W-:Y:S04]  /*14030*/  STS.U8 [R28+UR4+0x3b80], R19 ;  /* 0x003b80131c007988 */ /* 0x004fe80008000004 */
[----:B------:R-:W-:Y:S04]  /*14040*/  STS.U8 [R12+UR4+0xc00], R2 ;  /* 0x000c00020c007988 */ /* 0x000fe80008000004 */
[----:B------:R-:W-:Y:S04]  /*14050*/  STS.U8 [R12+UR4+0xc40], R8 ;  /* 0x000c40080c007988 */ /* 0x000fe80008000004 */
[----:B------:R0:W-:Y:S04]  /*14060*/  STS.U8 [R12+UR4+0xc80], R7 ;  /* 0x000c80070c007988 */ /* 0x0001e80008000004 */
[----:B------:R1:W-:Y:S04]  /*14070*/  STS.U8 [R12+UR4+0xcc0], R11 ;  /* 0x000cc00b0c007988 */ /* 0x0003e80008000004 */
[----:B------:R2:W-:Y:S04]  /*14080*/  STS.U8 [R12+UR4+0xd00], R13 ;  /* 0x000d000d0c007988 */ /* 0x0005e80008000004 */
[----:B------:R3:W-:Y:S04]  /*14090*/  STS.U8 [R12+UR4+0xd40], R15 ;  /* 0x000d400f0c007988 */ /* 0x0007e80008000004 */
[----:B------:R4:W-:Y:S04]  /*140a0*/  STS.U8 [R12+UR4+0xd80], R17 ;  /* 0x000d80110c007988 */ /* 0x0009e80008000004 */
[----:B0-----:R-:W4:Y:S04]  /*140b0*/  LDL.LU R7, [R1+0x4ec] ;  /* 0x0004ec0001077983 */ /* 0x001f280000300800 */
[----:B-1----:R-:W4:Y:S04]  /*140c0*/  LDL.LU R11, [R1+0x4e8] ;  /* 0x0004e800010b7983 */ /* 0x002f280000300800 */
[----:B--2---:R-:W2:Y:S04]  /*140d0*/  LDL.LU R13, [R1+0x4e4] ;  /* 0x0004e400010d7983 */ /* 0x004ea80000300800 */
[----:B---3--:R-:W3:Y:S04]  /*140e0*/  LDL.LU R15, [R1+0x4e0] ;  /* 0x0004e000010f7983 */ /* 0x008ee80000300800 */
[----:B------:R-:W3:Y:S04]  /*140f0*/  LDL.LU R28, [R1+0x4dc] ;  /* 0x0004dc00011c7983 */ /* 0x000ee80000300800 */
[----:B----4-:R-:W4:Y:S04]  /*14100*/  LDL.LU R17, [R1+0x4d8] ;  /* 0x0004d80001117983 */ /* 0x010f280000300800 */
[----:B------:R-:W-:Y:S04]  /*14110*/  STS.U8 [R12+UR4+0xdc0], R9 ;  /* 0x000dc0090c007988 */ /* 0x000fe80008000004 */
[----:B------:R0:W-:Y:S04]  /*14120*/  STS.U8 [R12+UR4+0x1c40], R10 ;  /* 0x001c400a0c007988 */ /* 0x0001e80008000004 */
[----:B------:R1:W-:Y:S04]  /*14130*/  STS.U8 [R12+UR4+0x1c00], R6 ;  /* 0x001c00060c007988 */ /* 0x0003e80008000004 */
[----:B------:R1:W-:Y:S04]  /*14140*/  STS.U8 [R12+UR4+0x1cc0], R20 ;  /* 0x001cc0140c007988 */ /* 0x0003e80008000004 */
[----:B------:R1:W-:Y:S04]  /*14150*/  STS.U8 [R12+UR4+0x1c80], R21 ;  /* 0x001c80150c007988 */ /* 0x0003e80008000004 */
[----:B------:R1:W-:Y:S04]  /*14160*/  STS.U8 [R12+UR4+0x1d40], R22 ;  /* 0x001d40160c007988 */ /* 0x0003e80008000004 */
        /* <DEDUP_REMOVED lines=16> */
[----:B------:R-:W4:Y:S04]  /*14270*/  LDL.LU R8, [R1+0x5bc] ;  /* 0x0005bc0001087983 */ /* 0x000f280000300800 */
[----:B------:R-:W4:Y:S04]  /*14280*/  LDL.LU R9, [R1+0x5b8] ;  /* 0x0005b80001097983 */ /* 0x000f280000300800 */
[----:B------:R0:W-:Y:S04]  /*14290*/  STS.U8 [R12+UR4+0x2c80], R7 ;  /* 0x002c80070c007988 */ /* 0x0001e80008000004 */
[----:B------:R1:W-:Y:S04]  /*142a0*/  STS.U8 [R12+UR4+0x2cc0], R11 ;  /* 0x002cc00b0c007988 */ /* 0x0003e80008000004 */
[----:B--2---:R2:W-:Y:S04]  /*142b0*/  STS.U8 [R12+UR4+0x2d00], R13 ;  /* 0x002d000d0c007988 */ /* 0x0045e80008000004 */
[----:B---3--:R3:W-:Y:S04]  /*142c0*/  STS.U8 [R12+UR4+0x2d40], R15 ;  /* 0x002d400f0c007988 */ /* 0x0087e80008000004 */
[----:B------:R-:W-:Y:S04]  /*142d0*/  STS.U8 [R12+UR4+0x2d80], R28 ;  /* 0x002d801c0c007988 */ /* 0x000fe80008000004 */
[----:B----4-:R4:W-:Y:S04]  /*142e0*/  STS.U8 [R12+UR4+0x2dc0], R17 ;  /* 0x002dc0110c007988 */ /* 0x0109e80008000004 */
[----:B0-----:R-:W4:Y:S04]  /*142f0*/  LDL.LU R7, [R1+0x18c0] ;  /* 0x0018c00001077983 */ /* 0x001f280000300800 */
[----:B-1----:R-:W4:Y:S04]  /*14300*/  LDL.LU R11, [R1+0x18bc] ;  /* 0x0018bc00010b7983 */ /* 0x002f280000300800 */
[----:B--2---:R-:W2:Y:S04]  /*14310*/  LDL.LU R13, [R1+0x18b8] ;  /* 0x0018b800010d7983 */ /* 0x004ea80000300800 */
[----:B---3--:R-:W3:Y:S04]  /*14320*/  LDL.LU R15, [R1+0x18b4] ;  /* 0x0018b400010f7983 */ /* 0x008ee80000300800 */
[----:B----4-:R-:W4:Y:S01]  /*14330*/  LDL.LU R17, [R1+0x18b0] ;  /* 0x0018b00001117983 */ /* 0x010f220000300800 */
[----:B------:R-:W0:Y:S02]  /*14340*/  S2R R28, SR_TID.X ;  /* 0x00000000001c7919 */ /* 0x000e240000002100 */
[----:B0-----:R-:W-:-:S04]  /*14350*/  LOP3.LUT R28, R28, 0x3f, RZ, 0xc0, !PT ;  /* 0x0000003f1c1c7812 */ /* 0x001fc800078ec0ff */
[----:B------:R-:W-:Y:S01]  /*14360*/  LOP3.LUT R28, R28, 0x38, RZ, 0x3c, !PT ;  /* 0x000000381c1c7812 */ /* 0x000fe200078e3cff */
[----:B----4-:R-:W-:Y:S04]  /*14370*/  STS.U8 [R12+UR4+0x3c40], R17 ;  /* 0x003c40110c007988 */ /* 0x010fe80008000004 */
[----:B---3--:R-:W-:Y:S04]  /*14380*/  STS.U8 [R12+UR4+0x3c00], R15 ;  /* 0x003c000f0c007988 */ /* 0x008fe80008000004 */
        /* <DEDUP_REMOVED lines=12> */
[----:B------:R-:W2:Y:S04]  /*14450*/  LDL.LU R5, [R1+0x5cc] ;  /* 0x0005cc0001057983 */ /* 0x000ea80000300800 */
[----:B---3--:R-:W3:Y:S04]  /*14460*/  LDL.LU R10, [R1+0x18a8] ;  /* 0x0018a800010a7983 */ /* 0x008ee80000300800 */
[----:B----4-:R-:W4:Y:S04]  /*14470*/  LDL.LU R6, [R1+0x18a4] ;  /* 0x0018a40001067983 */ /* 0x010f280000300800 */
[----:B------:R-:W3:Y:S04]  /*14480*/  LDL.LU R20, [R1+0x18a0] ;  /* 0x0018a00001147983 */ /* 0x000ee80000300800 */
[----:B------:R0:W-:Y:S04]  /*14490*/  STS.U8 [R28+UR4+0xec0], R21 ;  /* 0x000ec0151c007988 */ /* 0x0001e80008000004 */
[----:B------:R1:W-:Y:S04]  /*144a0*/  STS.U8 [R28+UR4+0xf00], R22 ;  /* 0x000f00161c007988 */ /* 0x0003e80008000004 */
[----:B------:R1:W-:Y:S04]  /*144b0*/  STS.U8 [R28+UR4+0xf40], R23 ;  /* 0x000f40171c007988 */ /* 0x0003e80008000004 */
[----:B------:R1:W-:Y:S04]  /*144c0*/  STS.U8 [R28+UR4+0xf80], R24 ;  /* 0x000f80181c007988 */ /* 0x0003e80008000004 */
[----:B------:R1:W-:Y:S04]  /*144d0*/  STS.U8 [R28+UR4+0xfc0], R25 ;  /* 0x000fc0191c007988 */ /* 0x0003e80008000004 */
[----:B------:R1:W-:Y:S04]  /*144e0*/  STS.U8 [R28+UR4+0x1e40], R26 ;  /* 0x001e401a1c007988 */ /* 0x0003e80008000004 */
[----:B0-----:R-:W4:Y:S04]  /*144f0*/  LDL.LU R21, [R1+0x189c] ;  /* 0x00189c0001157983 */ /* 0x001f280000300800 */
[----:B-1----:R-:W3:Y:S04]  /*14500*/  LDL.LU R22, [R1+0x1898] ;  /* 0x0018980001167983 */ /* 0x002ee80000300800 */
[----:B------:R-:W4:Y:S04]  /*14510*/  LDL.LU R23, [R1+0x1894] ;  /* 0x0018940001177983 */ /* 0x000f280000300800 */
[----:B------:R-:W3:Y:S04]  /*14520*/  LDL.LU R24, [R1+0x1890] ;  /* 0x0018900001187983 */ /* 0x000ee80000300800 */
[----:B------:R-:W4:Y:S04]  /*14530*/  LDL.LU R25, [R1+0x188c] ;  /* 0x00188c0001197983 */ /* 0x000f280000300800 */
[----:B------:R-:W3:Y:S04]  /*14540*/  LDL.LU R26, [R1+0x1888] ;  /* 0x00188800011a7983 */ /* 0x000ee80000300800 */
[----:B------:R0:W-:Y:S04]  /*14550*/  STS.U8 [R28+UR4+0x1e00], R0 ;  /* 0x001e00001c007988 */ /* 0x0001e80008000004 */
[----:B0-----:R-:W4:Y:S04]  /*14560*/  LDL.LU R0, [R1+0x1884] ;  /* 0x0018840001007983 */ /* 0x001f280000300800 */
[----:B--2---:R-:W-:Y:S04]  /*14570*/  STS.U8 [R28+UR4+0x1ec0], R5 ;  /* 0x001ec0051c007988 */ /* 0x004fe80008000004 */
[----:B------:R-:W-:Y:S04]  /*14580*/  STS.U8 [R28+UR4+0x1e80], R4 ;  /* 0x001e80041c007988 */ /* 0x000fe80008000004 */
[----:B------:R-:W-:Y:S04]  /*14590*/  STS.U8 [R28+UR4+0x1f40], R3 ;  /* 0x001f40031c007988 */ /* 0x000fe80008000004 */
[----:B------:R-:W-:Y:S04]  /*145a0*/  STS.U8 [R28+UR4+0x1f00], R2 ;  /* 0x001f00021c007988 */ /* 0x000fe80008000004 */
[----:B------:R-:W-:Y:S04]  /*145b0*/  STS.U8 [R28+UR4+0x1fc0], R8 ;  /* 0x001fc0081c007988 */ /* 0x000fe80008000004 */
[----:B------:R-:W-:Y:S04]  /*145c0*/  STS.U8 [R28+UR4+0x1f80], R9 ;  /* 0x001f80091c007988 */ /* 0x000fe80008000004 */
[----:B----4-:R0:W-:Y:S04]  /*145d0*/  STS.U8 [R28+UR4+0x2e00], R0 ;  /* 0x002e00001c007988 */ /* 0x0101e80008000004 */
[----:B---3--:R1:W-:Y:S04]  /*145e0*/  STS.U8 [R28+UR4+0x2e40], R26 ;  /* 0x002e401a1c007988 */ /* 0x0083e80008000004 */
        /* <DEDUP_REMOVED lines=8> */
[----:B----4-:R-:W4:Y:S04]  /*14670*/  LDL.LU R23, [R1+0x1870] ;  /* 0x0018700001177983 */ /* 0x010f280000300800 */
[----:B------:R-:W4:Y:S04]  /*14680*/  LDL.LU R22, [R1+0x186c] ;  /* 0x00186c0001167983 */ /* 0x000f280000300800 */
[----:B------:R-:W2:Y:S04]  /*14690*/  LDL R2, [R1+0x1014] ;  /* 0x0010140001027983 */ /* 0x000ea80000100800 */
[----:B------:R0:W-:Y:S04]  /*146a0*/  STS.U8 [R28+UR4+0x2f80], R21 ;  /* 0x002f80151c007988 */ /* 0x0001e80008000004 */
[----:B------:R1:W-:Y:S04]  /*146b0*/  STS.U8 [R28+UR4+0x2fc0], R20 ;  /* 0x002fc0141c007988 */ /* 0x0003e80008000004 */
[----:B0-----:R-:W4:Y:S04]  /*146c0*/  LDL.LU R21, [R1+0x1868] ;  /* 0x0018680001157983 */ /* 0x001f280000300800 */
[----:B------:R-:W2:Y:S04]  /*146d0*/  LDL R3, [R1+0x1010] ;  /* 0x0010100001037983 */ /* 0x000ea80000100800 */
[----:B-1----:R-:W4:Y:S04]  /*146e0*/  LDL.LU R20, [R1+0x1864] ;  /* 0x0018640001147983 */ /* 0x002f280000300800 */
[----:B------:R-:W3:Y:S04]  /*146f0*/  LDL R9, [R1+0x844] ;  /* 0x0008440001097983 */ /* 0x000ee80000100800 */
[----:B------:R-:W4:Y:S04]  /*14700*/  LDL R8, [R1+0x100c] ;  /* 0x00100c0001087983 */ /* 0x000f280000100800 */
[----:B------:R-:W-:Y:S04]  /*14710*/  STS.U8 [R28+UR4+0x3e40], R6 ;  /* 0x003e40061c007988 */ /* 0x000fe80008000004 */
[----:B------:R-:W-:Y:S04]  /*14720*/  STS.U8 [R28+UR4+0x3e00], R10 ;  /* 0x003e000a1c007988 */ /* 0x000fe80008000004 */
[----:B------:R-:W-:Y:S04]  /*14730*/  STS.U8 [R28+UR4+0x3ec0], R12 ;  /* 0x003ec00c1c007988 */ /* 0x000fe80008000004 */
[----:B------:R-:W-:Y:S04]  /*14740*/  STS.U8 [R28+UR4+0x3e80], R14 ;  /* 0x003e800e1c007988 */ /* 0x000fe80008000004 */
[----:B------:R-:W-:Y:S04]  /*14750*/  STS.U8 [R28+UR4+0x3f40], R16 ;  /* 0x003f40101c007988 */ /* 0x000fe80008000004 */
[----:B------:R-:W-:Y:S04]  /*14760*/  STS.U8 [R28+UR4+0x3f00], R18 ;  /* 0x003f00121c007988 */ /* 0x000fe80008000004 */
[----:B------:R0:W-:Y:S04]  /*14770*/  STS.U8 [R28+UR4+0x3fc0], R27 ;  /* 0x003fc01b1c007988 */ /* 0x0001e80008000004 */
[----:B------:R1:W-:Y:S01]  /*14780*/  STS.U8 [R28+UR4+0x3f80], R29 ;  /* 0x003f801d1c007988 */ /* 0x0003e20008000004 */
[----:B------:R-:W-:Y:S01]  /*14790*/  PRMT R19, RZ, 0x7610, R19 ;  /* 0x00007610ff137816 */ /* 0x000fe20000000013 */
[----:B------:R-:W-:Y:S01]  /*147a0*/  BAR.SYNC.DEFER_BLOCKING 0x0 ;  /* 0x0000000000007b1d */ /* 0x000fe20000010000 */
[----:B------:R-:W-:-:S05]  /*147b0*/  PRMT R15, RZ, 0x7610, R15 ;  /* 0x00007610ff0f7816 */ /* 0x000fca000000000f */
[----:B0-----:R-:W3:Y:S04]  /*147c0*/  LDL R27, [R1+0x838] ;  /* 0x00083800011b7983 */ /* 0x001ee80000100800 */
[----:B------:R-:W3:Y:S04]  /*147d0*/  LDL R5, [R1+0x830] ;  /* 0x0008300001057983 */ /* 0x000ee80000100800 */
[----:B------:R-:W3:Y:S04]  /*147e0*/  LDL R4, [R1+0x102c] ;  /* 0x00102c0001047983 */ /* 0x000ee80000100800 */
[----:B-1----:R-:W3:Y:S04]  /*147f0*/  LDL R29, [R1+0x840] ;  /* 0x00084000011d7983 */ /* 0x002ee80000100800 */
[----:B------:R-:W3:Y:S04]  /*14800*/  LDL R28, [R1+0x834] ;  /* 0x00083400011c7983 */ /* 0x000ee80000100800 */
[----:B--2---:R4:W2:Y:S02]  /*14810*/  @!P0 LDG.E.U8 R19, desc[UR20][R2.64] ;  /* 0x0000001402138981 */ /* 0x0048a4000c1e1100 */
[----:B----4-:R-:W-:-:S02]  /*14820*/  @!P0 IMAD.MOV.U32 R2, RZ, RZ, R8 ;  /* 0x000000ffff028224 */ /* 0x010fc400078e0008 */
[----:B---3--:R-:W-:Y:S01]  /*14830*/  @!P0 IMAD.MOV.U32 R3, RZ, RZ, R9 ;  /* 0x000000ffff038224 */ /* 0x008fe200078e0009 */
[----:B------:R-:W3:Y:S04]  /*14840*/  LDL R8, [R1+0x103c] ;  /* 0x00103c0001087983 */ /* 0x000ee80000100800 */
[----:B------:R-:W3:Y:S04]  /*14850*/  LDL R9, [R1+0x828] ;  /* 0x0008280001097983 */ /* 0x000ee80000100800 */
[----:B------:R0:W4:Y:S04]  /*14860*/  @!P0 LDG.E.U8 R15, desc[UR20][R2.64] ;  /* 0x00000014020f8981 */ /* 0x000128000c1e1100 */
[----:B------:R-:W2:Y:S01]  /*14870*/  LDL R3, [R1+0x83c] ;  /* 0x00083c0001037983 */ /* 0x000ea20000100800 */
[----:B------:R-:W-:Y:S01]  /*14880*/  PRMT R13, RZ, 0x7610, R13 ;  /* 0x00007610ff0d7816 */ /* 0x000fe2000000000d */
[----:B0-----:R-:W-:Y:S01]  /*14890*/  @!P0 IMAD.MOV.U32 R2, RZ, RZ, R29 ;  /* 0x000000ffff028224 */ /* 0x001fe200078e001d */
[----:B------:R-:W-:-:S02]  /*148a0*/  PRMT R11, RZ, 0x7610, R11 ;  /* 0x00007610ff0b7816 */ /* 0x000fc4000000000b */
[----:B------:R-:W-:-:S06]  /*148b0*/  PRMT R7, RZ, 0x7610, R7 ;  /* 0x00007610ff077816 */ /* 0x000fcc0000000007 */
[----:B------:R-:W3:Y:S04]  /*148c0*/  @!P0 LDG.E.U8 R7, desc[UR20][R4.64] ;  /* 0x0000001404078981 */ /* 0x000ee8000c1e1100 */
[----:B----4-:R0:W-:Y:S04]  /*148d0*/  STL [R1+0x1860], R15 ;  /* 0x0018600f01007387 */ /* 0x0101e80000100800 */
[----:B------:R-:W4:Y:S04]  /*148e0*/  LDL R4, [R1+0x82c] ;  /* 0x00082c0001047983 */ /* 0x000f280000100800 */
[----:B------:R-:W4:Y:S04]  /*148f0*/  LDL R5, [R1+0x1034] ;  /* 0x0010340001057983 */ /* 0x000f280000100800 */
[----:B------:R-:W4:Y:S04]  /*14900*/  LDL R29, [R1+0x820] ;  /* 0x00082000011d7983 */ /* 0x000f280000100800 */
[----:B--2---:R1:W2:Y:S04]  /*14910*/  @!P0 LDG.E.U8 R13, desc[UR20][R2.64] ;  /* 0x00000014020d8981 */ /* 0x0042a8000c1e1100 */
[----:B0-----:R-:W2:Y:S01]  /*14920*/  LDL R15, [R1+0x1068] ;  /* 0x00106800010f7983 */ /* 0x001ea20000100800 */
[----:B-1----:R-:W-:-:S02]  /*14930*/  @!P0 IMAD.MOV.U32 R2, RZ, RZ, R27 ;  /* 0x000000ffff028224 */ /* 0x002fc400078e001b */
[----:B------:R-:W-:Y:S01]  /*14940*/  @!P0 IMAD.MOV.U32 R3, RZ, RZ, R28 ;  /* 0x000000ffff038224 */ /* 0x000fe200078e001c */
[----:B------:R-:W2:Y:S04]  /*14950*/  LDL R27, [R1+0x81c] ;  /* 0x00081c00011b7983 */ /* 0x000ea80000100800 */
[----:B------:R-:W2:Y:S04]  /*14960*/  LDL R28, [R1+0x104c] ;  /* 0x00104c00011c7983 */ /* 0x000ea80000100800 */
[----:B------:R0:W2:Y:S02]  /*14970*/  @!P0 LDG.E.U8 R11, desc[UR20][R2.64] ;  /* 0x00000014020b8981 */ /* 0x0000a4000c1e1100 */
[----:B0-----:R-:W-:-:S06]  /*14980*/  PRMT R3, RZ, 0x7610, R3 ;  /* 0x00007610ff037816 */ /* 0x001fcc0000000003 */
[----:B---3--:R-:W3:Y:S04]  /*14990*/  @!P0 LDG.E.U8 R3, desc[UR20][R8.64] ;  /* 0x0000001408038981 */ /* 0x008ee8000c1e1100 */
[----:B------:R-:W2:Y:S04]  /*149a0*/  LDL R8, [R1+0x824] ;  /* 0x0008240001087983 */ /* 0x000ea80000100800 */
[----:B------:R-:W2:Y:S01]  /*149b0*/  LDL R9, [R1+0x1044] ;  /* 0x0010440001097983 */ /* 0x000ea20000100800 */
[----:B------:R-:W-:Y:S02]  /*149c0*/  PRMT R2, RZ, 0x7610, R2 ;  /* 0x00007610ff027816 */ /* 0x000fe40000000002 */
[----:B------:R-:W-:-:S02]  /*149d0*/  PRMT R6, RZ, 0x7610, R6 ;  /* 0x00007610ff067816 */ /* 0x000fc40000000006 */
[----:B----4-:R-:W-:-:S04]  /*149e0*/  @!P0 LOP3.LUT R5, R5, R4, RZ, 0x3c, !PT ;  /* 0x0000000405058212 */ /* 0x010fc800078e3cff */
[----:B------:R-:W-:-:S04]  /*149f0*/  @!P0 LOP3.LUT R4, R5, R4, RZ, 0x3c, !PT ;  /* 0x0000000405048212 */ /* 0x000fc800078e3cff */
[----:B------:R-:W-:-:S05]  /*14a00*/  @!P0 LOP3.LUT R5, R5, R4, RZ, 0x3c, !PT ;  /* 0x0000000405058212 */ /* 0x000fca00078e3cff */
[----:B------:R0:W4:Y:S02]  /*14a10*/  @!P0 LDG.E.U8 R2, desc[UR20][R4.64] ;  /* 0x0000001404028981 */ /* 0x000124000c1e1100 */
[----:B0-----:R-:W-:Y:S02]  /*14a20*/  PRMT R4, RZ, 0x7610, R4 ;  /* 0x00007610ff047816 */ /* 0x001fe40000000004 */
[----:B------:R-:W-:Y:S02]  /*14a30*/  PRMT R5, RZ, 0x7610, R5 ;  /* 0x00007610ff057816 */ /* 0x000fe40000000005 */
[----:B--2---:R-:W-:-:S04]  /*14a40*/  @!P0 LOP3.LUT R9, R9, R8, RZ, 0x3c, !PT ;  /* 0x0000000809098212 */ /* 0x004fc800078e3cff */
[----:B------:R-:W-:-:S04]  /*14a50*/  @!P0 LOP3.LUT R8, R9, R8, RZ, 0x3c, !PT ;  /* 0x0000000809088212 */ /* 0x000fc800078e3cff */
[----:B------:R-:W-:-:S05]  /*14a60*/  @!P0 LOP3.LUT R9, R9, R8, RZ, 0x3c, !PT ;  /* 0x0000000809098212 */ /* 0x000fca00078e3cff */
[----:B------:R0:W2:Y:S02]  /*14a70*/  @!P0 LDG.E.U8 R4, desc[UR20][R8.64] ;  /* 0x0000001408048981 */ /* 0x0000a4000c1e1100 */
[----:B0-----:R-:W-:Y:S02]  /*14a80*/  @!P0 IMAD.MOV.U32 R8, RZ, RZ, R28 ;  /* 0x000000ffff088224 */ /* 0x001fe400078e001c */
[----:B------:R-:W-:Y:S01]  /*14a90*/  @!P0 IMAD.MOV.U32 R9, RZ, RZ, R29 ;  /* 0x000000ffff098224 */ /* 0x000fe200078e001d */
[----:B------:R-:W-:Y:S02]  /*14aa0*/  PRMT R10, RZ, 0x7610, R10 ;  /* 0x00007610ff0a7816 */ /* 0x000fe4000000000a */
[----:B------:R-:W-:Y:S02]  /*14ab0*/  PRMT R12, RZ, 0x7610, R12 ;  /* 0x00007610ff0c7816 */ /* 0x000fe4000000000c */
[----:B------:R-:W-:Y:S01]  /*14ac0*/  PRMT R14, RZ, 0x7610, R14 ;  /* 0x00007610ff0e7816 */ /* 0x000fe2000000000e */
[----:B------:R-:W3:Y:S04]  /*14ad0*/  LDL R29, [R1+0x1040] ;  /* 0x00104000011d7983 */ /* 0x000ee80000100800 */
[----:B------:R0:W2:Y:S04]  /*14ae0*/  @!P0 LDG.E.U8 R5, desc[UR20][R8.64] ;  /* 0x0000001408058981 */ /* 0x0000a8000c1e1100 */
[----:B------:R-:W4:Y:S01]  /*14af0*/  LDL R28, [R1+0x1054] ;  /* 0x00105400011c7983 */ /* 0x000f220000100800 */
[----:B0-----:R-:W-:-:S02]  /*14b00*/  @!P0 IMAD.MOV.U32 R8, RZ, RZ, R15 ;  /* 0x000000ffff088224 */ /* 0x001fc400078e000f */
[----:B------:R-:W-:Y:S01]  /*14b10*/  @!P0 IMAD.MOV.U32 R9, RZ, RZ, R27 ;  /* 0x000000ffff098224 */ /* 0x000fe200078e001b */
[----:B------:R-:W2:Y:S01]  /*14b20*/  LDL R15, [R1+0x1050] ;  /* 0x00105000010f7983 */ /* 0x000ea20000100800 */
[----:B------:R-:W-:Y:S02]  /*14b30*/  PRMT R16, RZ, 0x7610, R16 ;  /* 0x00007610ff107816 */ /* 0x000fe40000000010 */
[----:B------:R-:W-:Y:S01]  /*14b40*/  PRMT R17, RZ, 0x7610, R17 ;  /* 0x00007610ff117816 */ /* 0x000fe20000000011 */
[----:B------:R-:W2:Y:S04]  /*14b50*/  LDL R27, [R1+0x1048] ;  /* 0x00104800011b7983 */ /* 0x000ea80000100800 */
[----:B------:R0:W2:Y:S04]  /*14b60*/  @!P0 LDG.E.U8 R6, desc[UR20][R8.64] ;  /* 0x0000001408068981 */ /* 0x0000a8000c1e1100 */
[----:B------:R-:W0:Y:S04]  /*14b70*/  LDL R8, [R1+0x818] ;  /* 0x0008180001087983 */ /* 0x000e280000100800 */
[----:B------:R-:W0:Y:S02]  /*14b80*/  LDL R9, [R1+0x1064] ;  /* 0x0010640001097983 */ /* 0x000e240000100800 */
[----:B0-----:R-:W-:-:S04]  /*14b90*/  @!P0 LOP3.LUT R9, R9, R8, RZ, 0x3c, !PT ;  /* 0x0000000809098212 */ /* 0x001fc800078e3cff */
[----:B------:R-:W-:-:S04]  /*14ba0*/  @!P0 LOP3.LUT R8, R9, R8, RZ, 0x3c, !PT ;  /* 0x0000000809088212 */ /* 0x000fc800078e3cff */
[----:B------:R-:W-:-:S05]  /*14bb0*/  @!P0 LOP3.LUT R9, R9, R8, RZ, 0x3c, !PT ;  /* 0x0000000809098212 */ /* 0x000fca00078e3cff */
        /* <DEDUP_REMOVED lines=18> */
[----:B------:R4:W2:Y:S02]  /*14ce0*/  @!P0 LDG.E.U8 R16, desc[UR20][R8.64] ;  /* 0x0000001408108981 */ /* 0x0008a4000c1e1100 */
[----:B----4-:R-:W-:Y:S02]  /*14cf0*/  @!P0 IMAD.MOV.U32 R8, RZ, RZ, R28 ;  /* 0x000000ffff088224 */ /* 0x010fe400078e001c */
[----:B---3--:R-:W-:Y:S01]  /*14d00*/  @!P0 IMAD.MOV.U32 R9, RZ, RZ, R29 ;  /* 0x000000ffff098224 */ /* 0x008fe200078e001d */
[----:B------:R-:W-:Y:S01]  /*14d10*/  PRMT R18, RZ, 0x7610, R18 ;  /* 0x00007610ff127816 */ /* 0x000fe20000000012 */
[----:B------:R-:W-:Y:S04]  /*14d20*/  LDS.U8 R28, [R0+UR4+0x8] ;  /* 0x00000804001c7984 */ /* 0x000fe80008000000 */
[----:B------:R2:W3:Y:S04]  /*14d30*/  @!P0 LDG.E.U8 R17, desc[UR20][R8.64] ;  /* 0x0000001408118981 */ /* 0x0004e8000c1e1100 */
[----:B------:R-:W-:Y:S01]  /*14d40*/  LDS.U8 R29, [R0+UR4+0x2208] ;  /* 0x00220804001d7984 */ /* 0x000fe20008000000 */
[----:B--2---:R-:W-:-:S03]  /*14d50*/  @!P0 IMAD.MOV.U32 R8, RZ, RZ, R15 ;  /* 0x000000ffff088224 */ /* 0x004fc600078e000f */
[----:B------:R-:W0:Y:S04]  /*14d60*/  LDS.U8 R15, [R0+UR4+0x2000] ;  /* 0x00200004000f7984 */ /* 0x000e280008000000 */
[----:B0-----:R-:W-:Y:S04]  /*14d70*/  STL [R1+0x420], R15 ;  /* 0x0004200f01007387 */ /* 0x001fe80000100800 */
        /* <DEDUP_REMOVED lines=46> */
[----:B------:R-:W0:Y:S01]  /*15060*/  LDS.U8 R15, [R0+UR4+0x2388] ;  /* 0x00238804000f7984 */ /* 0x000e220008000000 */
[----:B------:R-:W-:-:S03]  /*15070*/  @!P0 IMAD.MOV.U32 R9, RZ, RZ, R27 ;  /* 0x000000ffff098224 */ /* 0x000fc600078e001b */
[----:B------:R-:W-:Y:S04]  /*15080*/  LDS.U8 R27, [R0+UR4+0x200] ;  /* 0x00020004001b7984 */ /* 0x000fe80008000000 */
[----:B------:R1:W2:Y:S04]  /*15090*/  @!P0 LDG.E.U8 R18, desc[UR20][R8.64] ;  /* 0x0000001408128981 */ /* 0x0002a8000c1e1100 */
[----:B-1----:R-:W-:Y:S04]  /*150a0*/  LDS.U8 R9, [R0+UR4] ;  /* 0x0000000400097984 */ /* 0x002fe80008000000 */
[----:B------:R-:W-:Y:S04]  /*150b0*/  LDS.U8 R8, [R0+UR4+0x208] ;  /* 0x0002080400087984 */ /* 0x000fe80008000000 */
[----:B0-----:R-:W-:Y:S04]  /*150c0*/  STL [R1+0x59c], R15 ;  /* 0x00059c0f01007387 */ /* 0x001fe80000100800 */
[----:B------:R-:W0:Y:S04]  /*150d0*/  LDS.U8 R15, [R0+UR4+0x2188] ;  /* 0x00218804000f7984 */ /* 0x000e280008000000 */
[----:B0-----:R-:W-:Y:S04]  /*150e0*/  STL [R1+0x5a8], R15 ;  /* 0x0005a80f01007387 */ /* 0x001fe80000100800 */
[----:B------:R-:W0:Y:S04]  /*150f0*/  LDS.U8 R15, [R0+UR4+0x2380] ;  /* 0x00238004000f7984 */ /* 0x000e280008000000 */
[----:B------:R-:W-:Y:S04]  /*15100*/  STL [R1+0x10e0], R0 ;  /* 0x0010e00001007387 */ /* 0x000fe80000100800 */
[----:B------:R-:W1:Y:S04]  /*15110*/  LDS.U8 R0, [R26+UR4+0x400] ;  /* 0x000400041a007984 */ /* 0x000e680008000000 */
[----:B0-----:R-:W-:Y:S04]  /*15120*/  STL [R1+0x5a4], R15 ;  /* 0x0005a40f01007387 */ /* 0x001fe80000100800 */
[----:B------:R-:W0:Y:S04]  /*15130*/  LDS.U8 R15, [R26+UR4+0x608] ;  /* 0x000608041a0f7984 */ /* 0x000e280008000000 */
[----:B-1----:R-:W-:Y:S04]  /*15140*/  STL [R1+0x610], R0 ;  /* 0x0006100001007387 */ /* 0x002fe80000100800 */
        /* <DEDUP_REMOVED lines=59> */
[----:B------:R-:W-:Y:S04]  /*15500*/  STL [R1+0x10e4], R26 ;  /* 0x0010e41a01007387 */ /* 0x000fe80000100800 */
[----:B-1----:R-:W-:Y:S04]  /*15510*/  STL [R1+0x7e8], R0 ;  /* 0x0007e80001007387 */ /* 0x002fe80000100800 */
[----:B------:R-:W1:Y:S04]  /*15520*/  LDS.U8 R0, [R25+UR4] ;  /* 0x0000000419007984 */ /* 0x000e680008000000 */
[----:B------:R-:W-:Y:S04]  /*15530*/  LDS.U8 R26, [R25+UR4+0x8] ;  /* 0x00000804191a7984 */ /* 0x000fe80008000000 */
[----:B0-----:R-:W-:Y:S04]  /*15540*/  STL [R1+0x7e4], R15 ;  /* 0x0007e40f01007387 */ /* 0x001fe80000100800 */
[----:B------:R-:W0:Y:S04]  /*15550*/  LDS.U8 R15, [R25+UR4+0x208] ;  /* 0x00020804190f7984 */ /* 0x000e280008000000 */
[----:B-1----:R-:W-:Y:S04]  /*15560*/  STL [R1+0x430], R0 ;  /* 0x0004300001007387 */ /* 0x002fe80000100800 */
[----:B------:R-:W1:Y:S04]  /*15570*/  LDS.U8 R0, [R25+UR4+0x200] ;  /* 0x0002000419007984 */ /* 0x000e680008000000 */
[----:B0-----:R-:W-:Y:S04]  /*15580*/  STL [R1+0x42c], R15 ;  /* 0x00042c0f01007387 */ /* 0x001fe80000100800 */
[----:B------:R-:W0:Y:S04]  /*15590*/  LDS.U8 R15, [R25+UR4+0x2000] ;  /* 0x00200004190f7984 */ /* 0x000e280008000000 */
[----:B------:R-:W-:Y:S04]  /*155a0*/  STL [R1+0x438], R26 ;  /* 0x0004381a01007387 */ /* 0x000fe80000100800 */
[----:B------:R-:W4:Y:S04]  /*155b0*/  LDS.U8 R26, [R25+UR4+0x2208] ;  /* 0x00220804191a7984 */ /* 0x000f280008000000 */
[----:B-1----:R-:W-:Y:S04]  /*155c0*/  STL [R1+0x434], R0 ;  /* 0x0004340001007387 */ /* 0x002fe80000100800 */
[----:B------:R-:W1:Y:S04]  /*155d0*/  LDS.U8 R0, [R25+UR4+0x2008] ;  /* 0x0020080419007984 */ /* 0x000e680008000000 */
[----:B0-----:R-:W-:Y:S04]  /*155e0*/  STL [R1+0x440], R15 ;  /* 0x0004400f01007387 */ /* 0x001fe80000100800 */
[----:B------:R-:W0:Y:S04]  /*155f0*/  LDS.U8 R15, [R25+UR4+0x2200] ;  /* 0x00220004190f7984 */ /* 0x000e280008000000 */
[----:B----4-:R-:W-:Y:S04]  /*15600*/  STL [R1+0x43c], R26 ;  /* 0x00043c1a01007387 */ /* 0x010fe80000100800 */
        /* <DEDUP_REMOVED lines=48> */
[----:B------:R-:W-:Y:S04]  /*15910*/  STL [R1+0x10e8], R25 ;  /* 0x0010e81901007387 */ /* 0x000fe80000100800 */
[----:B-1----:R-:W-:Y:S04]  /*15920*/  STL [R1+0x5c8], R0 ;  /* 0x0005c80001007387 */ /* 0x002fe80000100800 */
[----:B------:R-:W1:Y:S04]  /*15930*/  LDS.U8 R0, [R24+UR4+0x400] ;  /* 0x0004000418007984 */ /* 0x000e680008000000 */
[----:B------:R-:W-:Y:S04]  /*15940*/  LDS.U8 R25, [R24+UR4+0x408] ;  /* 0x0004080418197984 */ /* 0x000fe80008000000 */
        /* <DEDUP_REMOVED lines=64> */
[----:B------:R-:W1:Y:S04]  /*15d50*/  LDS.U8 R0, [R23+UR4] ;  /* 0x0000000417007984 */ /* 0x000e680008000000 */
        /* <DEDUP_REMOVED lines=127> */
[----:B----4-:R-:W-:Y:S04]  /*16550*/  STL [R1+0x107c], R23 ;  /* 0x00107c1701007387 */ /* 0x010fe80000100800 */
[----:B------:R-:W-:Y:S04]  /*16560*/  STL [R1+0x10f4], R22 ;  /* 0x0010f41601007387 */ /* 0x000fe80000100800 */
[----:B------:R-:W0:Y:S04]  /*16570*/  LDS.U8 R15, [R22+UR4+0x2780] ;  /* 0x00278004160f7984 */ /* 0x000e280008000000 */
[----:B-1----:R-:W-:Y:S04]  /*16580*/  STL [R1+0x1088], R0 ;  /* 0x0010880001007387 */ /* 0x002fe80000100800 */
[----:B------:R-:W1:Y:S04]  /*16590*/  LDS.U8 R0, [R21+UR4] ;  /* 0x0000000415007984 */ /* 0x000e680008000000 */
[----:B------:R-:W4:Y:S04]  /*165a0*/  LDS.U8 R22, [R21+UR4+0x208] ;  /* 0x0002080415167984 */ /* 0x000f280008000000 */
[----:B------:R-:W-:Y:S04]  /*165b0*/  LDS.U8 R23, [R21+UR4+0x100] ;  /* 0x0001000415177984 */ /* 0x000fe80008000000 */
[----:B0-----:R-:W-:Y:S04]  /*165c0*/  STL [R1+0x1084], R15 ;  /* 0x0010840f01007387 */ /* 0x001fe80000100800 */
[----:B------:R-:W0:Y:S04]  /*165d0*/  LDS.U8 R15, [R21+UR4+0x8] ;  /* 0x00000804150f7984 */ /* 0x000e280008000000 */
[----:B-1----:R-:W-:Y:S04]  /*165e0*/  STL [R1+0x470], R0 ;  /* 0x0004700001007387 */ /* 0x002fe80000100800 */
[----:B------:R-:W1:Y:S04]  /*165f0*/  LDS.U8 R0, [R21+UR4+0x200] ;  /* 0x0002000415007984 */ /* 0x000e680008000000 */
[----:B----4-:R-:W-:Y:S04]  /*16600*/  STL [R1+0x46c], R22 ;  /* 0x00046c1601007387 */ /* 0x010fe80000100800 */
[----:B------:R-:W4:Y:S04]  /*16610*/  LDS.U8 R22, [R21+UR4+0x2000] ;  /* 0x0020000415167984 */ /* 0x000f280008000000 */
        /* <DEDUP_REMOVED lines=23> */
[----:B------:R-:W-:Y:S04]  /*16790*/  LDS.U8 R22, [R21+UR4+0x308] ;  /* 0x0003080415167984 */ /* 0x000fe80008000000 */
[----:B0-----:R-:W-:Y:S04]  /*167a0*/  STL [R1+0x508], R15 ;  /* 0x0005080f01007387 */ /* 0x001fe80000100800 */
[----:B-1----:R-:W-:Y:S04]  /*167b0*/  STL [R1+0x504], R0 ;  /* 0x0005040001007387 */ /* 0x002fe80000100800 */
[----:B------:R-:W0:Y:S04]  /*167c0*/  LDS.U8 R0, [R21+UR4+0x108] ;  /* 0x0001080415007984 */ /* 0x000e280008000000 */
        /* <DEDUP_REMOVED lines=16> */
[----:B------:R-:W-:Y:S04]  /*168d0*/  LDS.U8 R24, [R21+UR4+0x2188] ;  /* 0x0021880415187984 */ /* 0x000fe80008000000 */
[----:B-1----:R-:W-:Y:S04]  /*168e0*/  STL [R1+0x5f8], R15 ;  /* 0x0005f80f01007387 */ /* 0x002fe80000100800 */
[----:B------:R-:W-:Y:S04]  /*168f0*/  LDS.U8 R15, [R20+UR4+0x608] ;  /* 0x00060804140f7984 */ /* 0x000fe80008000000 */
[----:B0-----:R-:W-:Y:S04]  /*16900*/  STL [R1+0x5f4], R0 ;  /* 0x0005f40001007387 */ /* 0x001fe80000100800 */
[----:B------:R-:W0:Y:S04]  /*16910*/  LDS.U8 R0, [R21+UR4+0x2380] ;  /* 0x0023800415007984 */ /* 0x000e280008000000 */
[----:B0-----:R-:W-:Y:S04]  /*16920*/  STL [R1+0x1640], R0 ;  /* 0x0016400001007387 */ /* 0x001fe80000100800 */
[----:B------:R-:W-:Y:S04]  /*16930*/  STL [R1+0x10f8], R21 ;  /* 0x0010f81501007387 */ /* 0x000fe80000100800 */
        /* <DEDUP_REMOVED lines=60> */
[----:B-1----:R1:W-:Y:S01]  /*16d00*/  STL [R1+0x109c], R0 ;  /* 0x00109c0001007387 */ /* 0x0023e20000100800 */
[----:B------:R-:W-:Y:S06]  /*16d10*/  BAR.SYNC.DEFER_BLOCKING 0x0 ;  /* 0x0000000000007b1d */ /* 0x000fec0000010000 */
[----:B-1----:R-:W2:Y:S04]  /*16d20*/  LDL R0, [R1+0x10b0] ;  /* 0x0010b00001007983 */ /* 0x002ea80000100800 */
[----:B0-----:R0:W-:Y:S04]  /*16d30*/  STL [R1+0x10a8], R21 ;  /* 0x0010a81501007387 */ /* 0x0011e80000100800 */
[----:B0-----:R-:W2:Y:S04]  /*16d40*/  LDL.LU R21, [R1+0x424] ;  /* 0x0004240001157983 */ /* 0x001ea80000300800 */
[----:B----4-:R0:W-:Y:S02]  /*16d50*/  STL [R1+0x10a4], R15 ;  /* 0x0010a40f01007387 */ /* 0x0101e40000100800 */
[----:B0-----:R-:W0:Y:S02]  /*16d60*/  S2R R15, SR_TID.X ;  /* 0x00000000000f7919 */ /* 0x001e240000002100 */
[----:B------:R1:W-:Y:S04]  /*16d70*/  STL [R1+0x10fc], R20 ;  /* 0x0010fc1401007387 */ /* 0x0003e80000100800 */
[----:B-1----:R-:W4:Y:S04]  /*16d80*/  LDL.LU R20, [R1+0x428] ;  /* 0x0004280001147983 */ /* 0x002f280000300800 */
[----:B------:R1:W-:Y:S04]  /*16d90*/  STL.64 [R1+0x16c0], R22 ;  /* 0x0016c01601007387 */ /* 0x0003e80000100a00 */
[----:B-1----:R-:W4:Y:S01]  /*16da0*/  LDL.LU R23, [R1+0x420] ;  /* 0x0004200001177983 */ /* 0x002f220000300800 */
[----:B0-----:R-:W-:-:S05]  /*16db0*/  LOP3.LUT R15, R15, 0x3f, RZ, 0xc0, !PT ;  /* 0x0000003f0f0f7812 */ /* 0x001fca00078ec0ff */
[----:B------:R0:W-:Y:S04]  /*16dc0*/  STS.U8 [R15+UR4], R19 ;  /* 0x000000130f007988 */ /* 0x0001e80008000004 */
[----:B0-----:R-:W3:Y:S01]  /*16dd0*/  LDL.LU R15, [R1+0x1860] ;  /* 0x00186000010f7983 */ /* 0x001ee20000300800 */
[----:B------:R-:W0:Y:S02]  /*16de0*/  S2R R22, SR_TID.X ;  /* 0x0000000000167919 */ /* 0x000e240000002100 */
[----:B0-----:R-:W-:-:S04]  /*16df0*/  LOP3.LUT R19, R22, 0x3f, RZ, 0xc0, !PT ;  /* 0x0000003f16137812 */ /* 0x001fc800078ec0ff */
[----:B------:R-:W-:Y:S01]  /*16e00*/  LOP3.LUT R22, R19, 0x10, RZ, 0x3c, !PT ;  /* 0x0000001013167812 */ /* 0x000fe200078e3cff */
        /* <DEDUP_REMOVED lines=14> */
[----:B--2---:R-:W-:Y:S01]  /*16ef0*/  STS.U8 [R22+UR4+0x3c0], R18 ;  /* 0x0003c01216007988 */ /* 0x004fe20008000004 */
[----:B------:R-:W-:Y:S06]  /*16f00*/  BAR.SYNC.DEFER_BLOCKING 0x0 ;  /* 0x0000000000007b1d */ /* 0x000fec0000010000 */
[----:B------:R-:W0:Y:S04]  /*16f10*/  LDSM.16.M88.4 R4, [R0] ;  /* 0x000000000004783b */ /* 0x000e280000000200 */
[----:B0-----:R-:W-:Y:S01]  /*16f20*/  STL.64 [R1], R4 ;  /* 0x0000000401007387 */ /* 0x001fe20000100a00 */
[----:B------:R-:W-:-:S02]  /*16f30*/  IMAD.MOV.U32 R12, RZ, RZ, R4 ;  /* 0x000000ffff0c7224 */ /* 0x000fc400078e0004 */
[----:B------:R-:W-:Y:S02]  /*16f40*/  IMAD.MOV.U32 R13, RZ, RZ, R5 ;  /* 0x000000ffff0d7224 */ /* 0x000fe400078e0005 */
[----:B------:R-:W-:Y:S01]  /*16f50*/  IMAD.MOV.U32 R10, RZ, RZ, R6 ;  /* 0x000000ffff0a7224 */ /* 0x000fe200078e0006 */
[----:B------:R-:W-:Y:S01]  /*16f60*/  STL.64 [R1+0x8], R6 ;  /* 0x0000080601007387 */ /* 0x000fe20000100a00 */
[----:B------:R-:W-:-:S03]  /*16f70*/  IMAD.MOV.U32 R11, RZ, RZ, R7 ;  /* 0x000000ffff0b7224 */ /* 0x000fc600078e0007 */
[----:B------:R-:W0:Y:S04]  /*16f80*/  LDSM.16.M88.4 R4, [R0+0x200] ;  /* 0x000200000004783b */ /* 0x000e280000000200 */
[----:B0-----:R0:W-:Y:S04]  /*16f90*/  STL.64 [R1+0x10], R4 ;  /* 0x0000100401007387 */ /* 0x0011e80000100a00 */
[----:B------:R4:W-:Y:S04]  /*16fa0*/  STL.64 [R1+0x18], R6 ;  /* 0x0000180601007387 */ /* 0x0009e80000100a00 */
[----:B------:R-:W-:Y:S01]  /*16fb0*/  STL [R1+0x15e8], R26 ;  /* 0x0015e81a01007387 */ /* 0x000fe20000100800 */
[----:B------:R-:W-:-:S03]  /*16fc0*/  IMAD.MOV.U32 R14, RZ, RZ, R5 ;  /* 0x000000ffff0e7224 */ /* 0x000fc600078e0005 */
[----:B------:R1:W-:Y:S01]  /*16fd0*/  STL.64 [R1+0x15e0], R24 ;  /* 0x0015e01801007387 */ /* 0x0003e20000100a00 */
[----:B------:R-:W-:Y:S02]  /*16fe0*/  IMAD.MOV.U32 R2, RZ, RZ, R6 ;  /* 0x000000ffff027224 */ /* 0x000fe400078e0006 */
[----:B0-----:R-:W-:Y:S02]  /*16ff0*/  IMAD R5, R27, 0x100, R28 ;  /* 0x000001001b057824 */ /* 0x001fe400078e021c */
[----:B----4-:R-:W-:Y:S01]  /*17000*/  IMAD R6, R29, 0x100, R23 ;  /* 0x000001001d067824 */ /* 0x010fe200078e0217 */
[----:B-1----:R-:W2:Y:S04]  /*17010*/  LDL.LU.64 R24, [R1+0x410] ;  /* 0x0004100001187983 */ /* 0x002ea80000300a00 */
[----:B------:R-:W2:Y:S04]  /*17020*/  LDL.LU.64 R26, [R1+0x418] ;  /* 0x00041800011a7983 */ /* 0x000ea80000300a00 */
[----:B------:R-:W3:Y:S04]  /*17030*/  LDL.LU R29, [R1+0x448] ;  /* 0x00044800011d7983 */ /* 0x000ee80000300800 */
[----:B---3--:R0:W-:Y:S04]  /*17040*/  STL [R1+0x1838], R29 ;  /* 0x0018381d01007387 */ /* 0x0081e80000100800 */
[----:B0-----:R-:W3:Y:S01]  /*17050*/  LDL.LU R29, [R1+0x438] ;  /* 0x00043800011d7983 */ /* 0x001ee20000300800 */
[----:B------:R-:W-:-:S02]  /*17060*/  IMAD.MOV.U32 R3, RZ, RZ, R7 ;  /* 0x000000ffff037224 */ /* 0x000fc400078e0007 */
[----:B------:R-:W-:Y:S01]  /*17070*/  IMAD R7, R21, 0x100, R20 ;  /* 0x0000010015077824 */ /* 0x000fe200078e0214 */
[----:B---3--:R0:W-:Y:S04]  /*17080*/  STL [R1+0x183c], R29 ;  /* 0x00183c1d01007387 */ /* 0x0081e80000100800 */
[----:B0-----:R-:W3:Y:S04]  /*17090*/  LDL.LU R29, [R1+0x430] ;  /* 0x00043000011d7983 */ /* 0x001ee80000300800 */
[----:B------:R-:W4:Y:S04]  /*170a0*/  LDL.LU R28, [R1+0x444] ;  /* 0x00044400011c7983 */ /* 0x000f280000300800 */
[----:B------:R-:W2:Y:S04]  /*170b0*/  LDL.LU R20, [R1+0x450] ;  /* 0x0004500001147983 */ /* 0x000ea80000300800 */
[----:B------:R-:W2:Y:S01]  /*170c0*/  LDL.LU R21, [R1+0x44c] ;  /* 0x00044c0001157983 */ /* 0x000ea20000300800 */
[----:B------:R-:W-:-:S02]  /*170d0*/  IMAD.MOV.U32 R0, RZ, RZ, R4 ;  /* 0x000000ffff007224 */ /* 0x000fc400078e0004 */
[----:B------:R-:W-:Y:S02]  /*170e0*/  IMAD R4, R8, 0x100, R9 ;  /* 0x0000010008047824 */ /* 0x000fe400078e0209 */
[----:B------:R-:W-:Y:S01]  /*170f0*/  IMAD.MOV.U32 R9, RZ, RZ, R14 ;  /* 0x000000ffff097224 */ /* 0x000fe200078e000e */
[----:B--2---:R0:W-:Y:S04]  /*17100*/  STL.64 [R1+0x1810], R20 ;  /* 0x0018101401007387 */ /* 0x0041e80000100a00 */
[----:B0-----:R-:W2:Y:S04]  /*17110*/  LDL.LU.64 R20, [R1+0x60] ;  /* 0x0000600001147983 */ /* 0x001ea80000300a00 */
[----:B------:R-:W2:Y:S04]  /*17120*/  LDL.LU.64 R22, [R1+0x68] ;  /* 0x0000680001167983 */ /* 0x000ea80000300a00 */
[----:B------:R-:W3:Y:S04]  /*17130*/  LDL.LU R17, [R1+0x458] ;  /* 0x0004580001117983 */ /* 0x000ee80000300800 */
[----:B------:R-:W3:Y:S04]  /*17140*/  LDL.LU R16, [R1+0x454] ;  /* 0x0004540001107983 */ /* 0x000ee80000300800 */
[----:B------:R-:W4:Y:S04]  /*17150*/  LDL.LU R14, [R1+0x460] ;  /* 0x00046000010e7983 */ /* 0x000f280000300800 */
[----:B------:R-:W4:Y:S04]  /*17160*/  LDL.LU R15, [R1+0x45c] ;  /* 0x00045c00010f7983 */ /* 0x000f280000300800 */
[----:B------:R-:W2:Y:S01]  /*17170*/  LDL.LU R19, [R1+0x468] ;  /* 0x0004680001137983 */ /* 0x000ea20000300800 */
[----:B------:R-:W-:-:S02]  /*17180*/  F2FP.F16.E4M3.UNPACK_B R4, R4 ;  /* 0x00000004ff04723e */ /* 0x000fc400020006ff */
[----:B------:R-:W-:Y:S02]  /*17190*/  F2FP.F16.E4M3.UNPACK_B R5, R5 ;  /* 0x00000005ff05723e */ /* 0x000fe400020006ff */
[----:B------:R-:W-:Y:S02]  /*171a0*/  F2FP.F16.E4M3.UNPACK_B R6, R6 ;  /* 0x00000006ff06723e */ /* 0x000fe400020006ff */
[----:B------:R-:W-:Y:S02]  /*171b0*/  F2FP.F16.E4M3.UNPACK_B R7, R7 ;  /* 0x00000007ff07723e */ /* 0x000fe400020006ff */
[----:B------:R-:W-:Y:S02]  /*171c0*/  F2FP.F16.E4M3.UNPACK_B R12, R12 ;  /* 0x0000000cff0c723e */ /* 0x000fe400020006ff */
[----:B------:R-:W-:Y:S01]  /*171d0*/  F2FP.F16.E4M3.UNPACK_B R13, R13 ;  /* 0x0000000dff0d723e */ /* 0x000fe200020006ff */
[----:B------:R-:W-:Y:S01]  /*171e0*/  IMAD.MOV.U32 R8, RZ, RZ, R0 ;  /* 0x000000ffff087224 */ /* 0x000fe200078e0000 */
[----:B--2---:R-:W-:Y:S04]  /*171f0*/  STL [R1+0x1820], R19 ;  /* 0x0018201301007387 */ /* 0x004fe80000100800 */
[----:B---3--:R0:W-:Y:S04]  /*17200*/  STL.64 [R1+0x1818], R16 ;  /* 0x0018181001007387 */ /* 0x0081e80000100a00 */
[----:B------:R-:W2:Y:S01]  /*17210*/  LDL.LU R0, [R1+0x464] ;  /* 0x0004640001007983 */ /* 0x000ea20000300800 */
[----:B0-----:R-:W-:Y:S03]  /*17220*/  HMMA.16816.F32 R16, R4, R12, R20 ;  /* 0x0000000c0410723c */ /* 0x001fe60000001814 */
[----:B----4-:R-:W-:Y:S04]  /*17230*/  STL.64 [R1+0x1848], R14 ;  /* 0x0018480e01007387 */ /* 0x010fe80000100a00 */
[----:B------:R0:W-:-:S15]  /*17240*/  STL.64 [R1+0x1840], R12 ;  /* 0x0018400c01007387 */ /* 0x0001de0000100a00 */
[----:B------:R-:W-:-:S01]  /*17250*/  NOP ;  /* 0x0000000000007918 */ /* 0x000fc20000000000 */
[----:B------:R-:W-:Y:S04]  /*17260*/  STL.64 [R1+0x60], R16 ;  /* 0x0000601001007387 */ /* 0x000fe80000100a00 */
[----:B------:R-:W-:Y:S04]  /*17270*/  STL.64 [R1+0x68], R18 ;  /* 0x0000681201007387 */ /* 0x000fe80000100a00 */
[----:B0-----:R-:W3:Y:S04]  /*17280*/  LDL.LU.64 R12, [R1+0x2a0] ;  /* 0x0002a000010c7983 */ /* 0x001ee80000300a00 */
[----:B------:R-:W4:Y:S01]  /*17290*/  LDL.LU.64 R14, [R1+0x2a8] ;  /* 0x0002a800010e7983 */ /* 0x000f220000300a00 */
[----:B------:R-:W-:-:S02]  /*172a0*/  F2FP.F16.E4M3.UNPACK_B R10, R10 ;  /* 0x0000000aff0a723e */ /* 0x000fc400020006ff */
[----:B------:R-:W-:Y:S02]  /*172b0*/  F2FP.F16.E4M3.UNPACK_B R11, R11 ;  /* 0x0000000bff0b723e */ /* 0x000fe400020006ff */
[----:B------:R-:W-:Y:S02]  /*172c0*/  F2FP.F16.E4M3.UNPACK_B R8, R8 ;  /* 0x00000008ff08723e */ /* 0x000fe400020006ff */
[----:B------:R-:W-:Y:S01]  /*172d0*/  F2FP.F16.E4M3.UNPACK_B R9, R9 ;  /* 0x00000009ff09723e */ /* 0x000fe200020006ff */
[----:B----4-:R-:W-:Y:S04]  /*172e0*/  STL.64 [R1+0x1858], R14 ;  /* 0x0018580e01007387 */ /* 0x010fe80000100a00 */
[----:B---3--:R0:W-:Y:S04]  /*172f0*/  STL.64 [R1+0x1850], R12 ;  /* 0x0018500c01007387 */ /* 0x0081e80000100a00 */
[----:B0-----:R-:W3:Y:S04]  /*17300*/  LDL.LU.64 R12, [R1+0x400] ;  /* 0x00040000010c7983 */ /* 0x001ee80000300a00 */
[----:B------:R-:W3:Y:S04]  /*17310*/  LDL.LU.64 R14, [R1+0x408] ;  /* 0x00040800010e7983 */ /* 0x000ee80000300a00 */
[----:B------:R-:W4:Y:S04]  /*17320*/  LDL.LU.64 R16, [R1+0x280] ;  /* 0x0002800001107983 */ /* 0x000f280000300a00 */
[----:B------:R-:W2:Y:S01]  /*17330*/  LDL.LU.64 R18, [R1+0x288] ;  /* 0x0002880001127983 */ /* 0x000ea20000300a00 */
[----:B------:R-:W-:-:S15]  /*17340*/  HMMA.16816.F32 R20, R4, R10, R24 ;  /* 0x0000000a0414723c */ /* 0x000fde0000001818 */
[----:B------:R-:W-:-:S08]  /*17350*/  NOP ;  /* 0x0000000000007918 */ /* 0x000fd00000000000 */
[----:B------:R-:W-:Y:S04]  /*17360*/  STL.64 [R1+0x410], R20 ;  /* 0x0004101401007387 */ /* 0x000fe80000100a00 */
[----:B------:R-:W-:Y:S01]  /*17370*/  STL.64 [R1+0x418], R22 ;  /* 0x0004181601007387 */ /* 0x000fe20000100a00 */
[----:B---3--:R-:W-:Y:S03]  /*17380*/  HMMA.16816.F32 R12, R4, R8, R12 ;  /* 0x00000008040c723c */ /* 0x008fe6000000180c */
[----:B--2---:R-:W-:Y:S04]  /*17390*/  STL.64 [R1+0x1830], R18 ;  /* 0x0018301201007387 */ /* 0x004fe80000100a00 */
[----:B----4-:R0:W-:Y:S04]  /*173a0*/  STL.64 [R1+0x1828], R16 ;  /* 0x0018281001007387 */ /* 0x0101e80000100a00 */
[----:B0-----:R-:W2:Y:S04]  /*173b0*/  LDL.LU.64 R16, [R1+0x290] ;  /* 0x0002900001107983 */ /* 0x001ea80000300a00 */
[----:B------:R-:W2:Y:S04]  /*173c0*/  LDL.LU.64 R18, [R1+0x298] ;  /* 0x0002980001127983 */ /* 0x000ea80000300a00 */
[----:B------:R-:W3:Y:S04]  /*173d0*/  LDL.LU.64 R20, [R1+0x3f0] ;  /* 0x0003f00001147983 */ /* 0x000ee80000300a00 */
[----:B------:R-:W3:Y:S04]  /*173e0*/  LDL.LU.64 R22, [R1+0x3f8] ;  /* 0x0003f80001167983 */ /* 0x000ee80000300a00 */
[----:B------:R-:W4:Y:S04]  /*173f0*/  LDL.LU.64 R24, [R1+0x270] ;  /* 0x0002700001187983 */ /* 0x000f280000300a00 */
[----:B------:R-:W4:Y:S04]  /*17400*/  LDL.LU.64 R26, [R1+0x278] ;  /* 0x00027800011a7983 */ /* 0x000f280000300a00 */
[----:B------:R-:W-:Y:S04]  /*17410*/  STL.64 [R1+0x400], R12 ;  /* 0x0004000c01007387 */ /* 0x000fe80000100a00 */
[----:B------:R0:W-:Y:S04]  /*17420*/  STL.64 [R1+0x408], R14 ;  /* 0x0004080e01007387 */ /* 0x0001e80000100a00 */
[----:B0-----:R-:W2:Y:S04]  /*17430*/  LDL.LU.64 R14, [R1+0x1858] ;  /* 0x00185800010e7983 */ /* 0x001ea80000300a00 */
[----:B------:R-:W2:Y:S01]  /*17440*/  LDL.LU.64 R12, [R1+0x1850] ;  /* 0x00185000010c7983 */ /* 0x000ea20000300a00 */
[----:B------:R-:W-:-:S02]  /*17450*/  F2FP.F16.E4M3.UNPACK_B R2, R2 ;  /* 0x00000002ff02723e */ /* 0x000fc400020006ff */
[----:B------:R-:W-:-:S07]  /*17460*/  F2FP.F16.E4M3.UNPACK_B R3, R3 ;  /* 0x00000003ff03723e */ /* 0x000fce00020006ff */
[----:B--2---:R-:W-:Y:S01]  /*17470*/  HMMA.16816.F32 R4, R4, R2, R12 ;  /* 0x000000020404723c */ /* 0x004fe2000000180c */
[----:B------:R-:W2:Y:S04]  /*17480*/  LDL.LU.64 R14, [R1+0x1848] ;  /* 0x00184800010e7983 */ /* 0x000ea80000300a00 */
[----:B------:R-:W3:-:S15]  /*17490*/  LDL.LU.64 R12, [R1+0x1840] ;  /* 0x00184000010c7983 */ /* 0x000ede0000300a00 */
[----:B------:R-:W-:-:S03]  /*174a0*/  NOP ;  /* 0x0000000000007918 */ /* 0x000fc60000000000 */
[----:B------:R0:W-:Y:S04]  /*174b0*/  STL.64 [R1+0x2a0], R4 ;  /* 0x0002a00401007387 */ /* 0x0001e80000100a00 */
[----:B------:R1:W-:Y:S04]  /*174c0*/  STL.64 [R1+0x2a8], R6 ;  /* 0x0002a80601007387 */ /* 0x0003e80000100a00 */
[----:B0-----:R-:W4:Y:S04]  /*174d0*/  LDL.LU R4, [R1+0x42c] ;  /* 0x00042c0001047983 */ /* 0x001f280000300800 */
[----:B------:R-:W2:Y:S04]  /*174e0*/  LDL.LU R5, [R1+0x434] ;  /* 0x0004340001057983 */ /* 0x000ea80000300800 */
[----:B-1----:R-:W3:Y:S04]  /*174f0*/  LDL.LU R6, [R1+0x440] ;  /* 0x0004400001067983 */ /* 0x002ee80000300800 */
[----:B------:R-:W3:Y:S01]  /*17500*/  LDL.LU R7, [R1+0x43c] ;  /* 0x00043c0001077983 */ /* 0x000ee20000300800 */
[----:B----4-:R-:W-:-:S03]  /*17510*/  IMAD R4, R4, 0x100, R29 ;  /* 0x0000010004047824 */ /* 0x010fc600078e021d */
[----:B------:R-:W2:Y:S02]  /*17520*/  LDL.LU R29, [R1+0x183c] ;  /* 0x00183c00011d7983 */ /* 0x000ea40000300800 */
[----:B--2---:R-:W-:Y:S02]  /*17530*/  IMAD R5, R5, 0x100, R29 ;  /* 0x0000010005057824 */ /* 0x004fe400078e021d */
[----:B------:R-:W2:Y:S01]  /*17540*/  LDL.LU R29, [R1+0x1838] ;  /* 0x00183800011d7983 */ /* 0x000ea20000300800 */
[----:B---3--:R-:W-:Y:S01]  /*17550*/  IMAD R6, R7, 0x100, R6 ;  /* 0x0000010007067824 */ /* 0x008fe200078e0206 */
[----:B------:R-:W-:Y:S02]  /*17560*/  F2FP.F16.E4M3.UNPACK_B R4, R4 ;  /* 0x00000004ff04723e */ /* 0x000fe400020006ff */
[----:B------:R-:W-:Y:S02]  /*17570*/  F2FP.F16.E4M3.UNPACK_B R5, R5 ;  /* 0x00000005ff05723e */ /* 0x000fe400020006ff */
[----:B------:R-:W-:Y:S01]  /*17580*/  F2FP.F16.E4M3.UNPACK_B R6, R6 ;  /* 0x00000006ff06723e */ /* 0x000fe200020006ff */
[----:B--2---:R-:W-:-:S05]  /*17590*/  IMAD R7, R28, 0x100, R29 ;  /* 0x000001001c077824 */ /* 0x004fca00078e021d */
[----:B------:R-:W-:-:S07]  /*175a0*/  F2FP.F16.E4M3.UNPACK_B R7, R7 ;  /* 0x00000007ff07723e */ /* 0x000fce00020006ff */
[----:B------:R-:W-:-:S15]  /*175b0*/  HMMA.16816.F32 R16, R4, R12, R16 ;  /* 0x0000000c0410723c */ /* 0x000fde0000001810 */
[----:B------:R-:W-:-:S08]  /*175c0*/  NOP ;  /* 0x0000000000007918 */ /* 0x000fd00000000000 */
[----:B------:R-:W-:Y:S04]  /*175d0*/  STL.64 [R1+0x290], R16 ;  /* 0x0002901001007387 */ /* 0x000fe80000100a00 */
[----:B------:R0:W-:Y:S04]  /*175e0*/  STL.64 [R1+0x298], R18 ;  /* 0x0002981201007387 */ /* 0x0001e80000100a00 */
[----:B0-----:R-:W2:Y:S04]  /*175f0*/  LDL.LU.64 R18, [R1+0x1830] ;  /* 0x0018300001127983 */ /* 0x001ea80000300a00 */
[----:B------:R-:W2:Y:S01]  /*17600*/  LDL.LU.64 R16, [R1+0x1828] ;  /* 0x0018280001107983 */ /* 0x000ea20000300a00 */
[C---:B------:R-:W-:Y:S06]  /*17610*/  HMMA.16816.F32 R20, R4.reuse, R8, R20 ;  /* 0x000000080414723c */ /* 0x040fec0000001814 */
[----:B--2---:R-:W-:-:S15]  /*17620*/  HMMA.16816.F32 R16, R4, R10, R16 ;  /* 0x0000000a0410723c */ /* 0x004fde0000001810 */
[----:B------:R-:W-:-:S08]  /*17630*/  NOP ;  /* 0x0000000000007918 */ /* 0x000fd00000000000 */
[----:B------:R-:W-:Y:S04]  /*17640*/  STL.64 [R1+0x280], R16 ;  /* 0x0002801001007387 */ /* 0x000fe80000100a00 */
[----:B------:R0:W-:Y:S04]  /*17650*/  STL.64 [R1+0x288], R18 ;  /* 0x0002881201007387 */ /* 0x0001e80000100a00 */
[----:B0-----:R-:W2:Y:S04]  /*17660*/  LDL.LU R19, [R1+0x1820] ;  /* 0x0018200001137983 */ /* 0x001ea80000300800 */
[----:B------:R-:W3:Y:S04]  /*17670*/  LDL.LU.64 R16, [R1+0x1818] ;  /* 0x0018180001107983 */ /* 0x000ee80000300a00 */
[----:B------:R0:W-:Y:S04]  /*17680*/  STL.64 [R1+0x3f0], R20 ;  /* 0x0003f01401007387 */ /* 0x0001e80000100a00 */
[----:B------:R1:W-:Y:S04]  /*17690*/  STL.64 [R1+0x3f8], R22 ;  /* 0x0003f81601007387 */ /* 0x0003e80000100a00 */
[----:B0-----:R-:W4:Y:S01]  /*176a0*/  LDL.LU.64 R20, [R1+0x1810] ;  /* 0x0018100001147983 */ /* 0x001f220000300a00 */
[----:B------:R-:W-:Y:S07]  /*176b0*/  HMMA.16816.F32 R24, R4, R2, R24 ;  /* 0x000000020418723c */ /* 0x000fee0000001818 */
[----:B----4-:R-:W-:-:S02]  /*176c0*/  IMAD R4, R21, 0x100, R20 ;  /* 0x0000010015047824 */ /* 0x010fc400078e0214 */
[----:B------:R-:W4:-:S14]  /*176d0*/  LDL.LU.64 R20, [R1+0x260] ;  /* 0x0002600001147983 */ /* 0x000f1c0000300a00 */
[----:B------:R0:W-:Y:S04]  /*176e0*/  STL.64 [R1+0x270], R24 ;  /* 0x0002701801007387 */ /* 0x0001e80000100a00 */
[----:B------:R2:W-:Y:S04]  /*176f0*/  STL.64 [R1+0x278], R26 ;  /* 0x0002781a01007387 */ /* 0x0005e80000100a00 */
[----:B-1----:R-:W4:Y:S04]  /*17700*/  LDL.LU.64 R22, [R1+0x268] ;  /* 0x0002680001167983 */ /* 0x002f280000300a00 */
[----:B0-----:R-:W4:Y:S04]  /*17710*/  LDL.LU R24, [R1+0x46c] ;  /* 0x00046c0001187983 */ /* 0x001f280000300800 */
[----:B------:R-:W4:Y:S04]  /*17720*/  LDL.LU R25, [R1+0x478] ;  /* 0x0004780001197983 */ /* 0x000f280000300800 */
[----:B--2---:R-:W2:Y:S04]  /*17730*/  LDL.LU R26, [R1+0x474] ;  /* 0x00047400011a7983 */ /* 0x004ea80000300800 */
[----:B------:R-:W2:Y:S01]  /*17740*/  LDL.LU R27, [R1+0x480] ;  /* 0x00048000011b7983 */ /* 0x000ea20000300800 */
[----:B---3--:R-:W-:-:S02]  /*17750*/  IMAD R5, R16, 0x100, R17 ;  /* 0x0000010010057824 */ /* 0x008fc400078e0211 */
[----:B------:R-:W-:Y:S02]  /*17760*/  IMAD R6, R15, 0x100, R14 ;  /* 0x000001000f067824 */ /* 0x000fe400078e020e */
[----:B------:R-:W-:Y:S01]  /*17770*/  IMAD R7, R0, 0x100, R19 ;  /* 0x0000010000077824 */ /* 0x000fe200078e0213 */
[----:B------:R-:W-:Y:S02]  /*17780*/  F2FP.F16.E4M3.UNPACK_B R4, R4 ;  /* 0x00000004ff04723e */ /* 0x000fe400020006ff */
[----:B------:R-:W-:Y:S02]  /*17790*/  F2FP.F16.E4M3.UNPACK_B R5, R5 ;  /* 0x00000005ff05723e */ /* 0x000fe400020006ff */
[----:B------:R-:W-:Y:S02]  /*177a0*/  F2FP.F16.E4M3.UNPACK_B R6, R6 ;  /* 0x00000006ff06723e */ /* 0x000fe400020006ff */
[----:B------:R-:W-:Y:S01]  /*177b0*/  F2FP.F16.E4M3.UNPACK_B R7, R7 ;  /* 0x00000007ff07723e */ /* 0x000fe200020006ff */
[----:B--2---:R-:W-:Y:S04]  /*177c0*/  STL.64 [R1+0x17f8], R26 ;  /* 0x0017f81a01007387 */ /* 0x004fe80000100a00 */
[----:B----4-:R0:W-:Y:S04]  /*177d0*/  STL.64 [R1+0x17f0], R24 ;  /* 0x0017f01801007387 */ /* 0x0101e80000100a00 */
[----:B------:R-:W2:Y:S04]  /*177e0*/  LDL.LU R18, [R1+0x47c] ;  /* 0x00047c0001127983 */ /* 0x000ea80000300800 */
[----:B------:R-:W3:Y:S04]  /*177f0*/  LDL.LU R17, [R1+0x488] ;  /* 0x0004880001117983 */ /* 0x000ee80000300800 */
[----:B------:R-:W3:Y:S04]  /*17800*/  LDL.LU R16, [R1+0x484] ;  /* 0x0004840001107983 */ /* 0x000ee80000300800 */
[----:B0-----:R-:W4:Y:S04]  /*17810*/  LDL.LU.64 R24, [R1+0x3d0] ;  /* 0x0003d00001187983 */ /* 0x001f280000300a00 */
[----:B------:R-:W2:Y:S01]  /*17820*/  LDL.LU.64 R26, [R1+0x3d8] ;  /* 0x0003d800011a7983 */ /* 0x000ea20000300a00 */
[----:B------:R-:W-:-:S15]  /*17830*/  HMMA.16816.F32 R20, R4, R12, R20 ;  /* 0x0000000c0414723c */ /* 0x000fde0000001814 */
[----:B------:R-:W-:-:S08]  /*17840*/  NOP ;  /* 0x0000000000007918 */ /* 0x000fd00000000000 */
[----:B------:R-:W-:Y:S04]  /*17850*/  STL.64 [R1+0x260], R20 ;  /* 0x0002601401007387 */ /* 0x000fe80000100a00 */
[----:B------:R-:W-:Y:S04]  /*17860*/  STL.64 [R1+0x268], R22 ;  /* 0x0002681601007387 */ /* 0x000fe80000100a00 */
[----:B--2---:R-:W-:Y:S04]  /*17870*/  STL.64 [R1+0x1808], R26 ;  /* 0x0018081a01007387 */ /* 0x004fe80000100a00 */
[----:B----4-:R0:W-:Y:S04]  /*17880*/  STL.64 [R1+0x1800], R24 ;  /* 0x0018001801007387 */ /* 0x0101e80000100a00 */
[----:B0-----:R-:W2:Y:S04]  /*17890*/  LDL.LU.64 R24, [R1+0x3e0] ;  /* 0x0003e00001187983 */ /* 0x001ea80000300a00 */
[----:B------:R-:W2:Y:S04]  /*178a0*/  LDL.LU.64 R26, [R1+0x3e8] ;  /* 0x0003e800011a7983 */ /* 0x000ea80000300a00 */
[----:B------:R-:W4:Y:S04]  /*178b0*/  LDL.LU R29, [R1+0x4a8] ;  /* 0x0004a800011d7983 */ /* 0x000f280000300800 */
[----:B----4-:R0:W-:Y:S04]  /*178c0*/  STL [R1+0x17a8], R29 ;  /* 0x0017a81d01007387 */ /* 0x0101e80000100800 */
[----:B0-----:R-:W4:Y:S04]  /*178d0*/  LDL.LU R29, [R1+0x498] ;  /* 0x00049800011d7983 */ /* 0x001f280000300800 */
[----:B----4-:R0:W-:Y:S04]  /*178e0*/  STL [R1+0x17ac], R29 ;  /* 0x0017ac1d01007387 */ /* 0x0101e80000100800 */
[----:B0-----:R-:W4:Y:S04]  /*178f0*/  LDL.LU R29, [R1+0x490] ;  /* 0x00049000011d7983 */ /* 0x001f280000300800 */
[----:B------:R-:W4:Y:S04]  /*17900*/  LDL.LU R28, [R1+0x4a4] ;  /* 0x0004a400011c7983 */ /* 0x000f280000300800 */
[----:B------:R-:W4:Y:S04]  /*17910*/  LDL.LU R14, [R1+0x4b0] ;  /* 0x0004b000010e7983 */ /* 0x000f280000300800 */
[----:B------:R-:W4:Y:S04]  /*17920*/  LDL.LU R15, [R1+0x4ac] ;  /* 0x0004ac00010f7983 */ /* 0x000f280000300800 */
[----:B------:R-:W3:Y:S01]  /*17930*/  LDL.LU R19, [R1+0x4b8] ;  /* 0x0004b80001137983 */ /* 0x000ee20000300800 */
[C---:B--2---:R-:W-:Y:S03]  /*17940*/  HMMA.16816.F32 R24, R4.reuse, R10, R24 ;  /* 0x0000000a0418723c */ /* 0x044fe60000001818 */
[----:B---3--:R0:W-:Y:S04]  /*17950*/  STL [R1+0x1780], R19 ;  /* 0x0017801301007387 */ /* 0x0081e80000100800 */
[----:B0-----:R-:W2:Y:S04]  /*17960*/  LDL.LU R19, [R1+0x470] ;  /* 0x0004700001137983 */ /* 0x001ea80000300800 */
[----:B------:R-:W3:Y:S04]  /*17970*/  LDL.LU R22, [R1+0x4b4] ;  /* 0x0004b40001167983 */ /* 0x000ee80000300800 */
[----:B------:R-:W3:Y:S04]  /*17980*/  LDL.LU R23, [R1+0x4c0] ;  /* 0x0004c00001177983 */ /* 0x000ee80000300800 */
[----:B------:R-:W4:Y:S04]  /*17990*/  LDL.LU R20, [R1+0x4bc] ;  /* 0x0004bc0001147983 */ /* 0x000f280000300800 */
[----:B------:R-:W4:Y:S04]  /*179a0*/  LDL.LU R21, [R1+0x4c8] ;  /* 0x0004c80001157983 */ /* 0x000f280000300800 */
[----:B---3--:R-:W-:Y:S04]  /*179b0*/  STL.64 [R1+0x1790], R22 ;  /* 0x0017901601007387 */ /* 0x008fe80000100a00 */
[----:B----4-:R0:W-:Y:S04]  /*179c0*/  STL.64 [R1+0x1788], R20 ;  /* 0x0017881401007387 */ /* 0x0101e80000100a00 */
[----:B0-----:R-:W3:Y:S04]  /*179d0*/  LDL.LU.64 R20, [R1+0x250] ;  /* 0x0002500001147983 */ /* 0x001ee80000300a00 */
[----:B------:R-:W3:Y:S04]  /*179e0*/  LDL.LU.64 R22, [R1+0x258] ;  /* 0x0002580001167983 */ /* 0x000ee80000300a00 */
[----:B------:R-:W4:Y:S04]  /*179f0*/  LDL.LU R0, [R1+0x4c4] ;  /* 0x0004c40001007983 */ /* 0x000f280000300800 */
[----:B------:R-:W-:Y:S04]  /*17a00*/  STL.64 [R1+0x3e0], R24 ;  /* 0x0003e01801007387 */ /* 0x000fe80000100a00 */
[----:B------:R0:W-:Y:S04]  /*17a10*/  STL.64 [R1+0x3e8], R26 ;  /* 0x0003e81a01007387 */ /* 0x0001e80000100a00 */
[----:B0-----:R-:W2:Y:S04]  /*17a20*/  LDL.LU.64 R26, [R1+0x1808] ;  /* 0x00180800011a7983 */ /* 0x001ea80000300a00 */
[----:B------:R-:W2:Y:S02]  /*17a30*/  LDL.LU.64 R24, [R1+0x1800] ;  /* 0x0018000001187983 */ /* 0x000ea40000300a00 */
[----:B--2---:R-:W-:-:S15]  /*17a40*/  HMMA.16816.F32 R24, R4, R8, R24 ;  /* 0x000000080418723c */ /* 0x004fde0000001818 */
[----:B------:R-:W-:-:S08]  /*17a50*/  NOP ;  /* 0x0000000000007918 */ /* 0x000fd00000000000 */
[----:B------:R-:W-:Y:S04]  /*17a60*/  STL.64 [R1+0x3d0], R24 ;  /* 0x0003d01801007387 */ /* 0x000fe80000100a00 */
[----:B------:R0:W-:Y:S04]  /*17a70*/  STL.64 [R1+0x3d8], R26 ;  /* 0x0003d81a01007387 */ /* 0x0001e80000100a00 */
[----:B0-----:R-:W2:Y:S04]  /*17a80*/  LDL.LU.64 R26, [R1+0x17f8] ;  /* 0x0017f800011a7983 */ /* 0x001ea80000300a00 */
[----:B------:R-:W4:Y:S04]  /*17a90*/  LDL.LU.64 R24, [R1+0x17f0] ;  /* 0x0017f00001187983 */ /* 0x000f280000300a00 */
[----:B------:R-:W-:Y:S04]  /*17aa0*/  STL.64 [R1+0x17e8], R10 ;  /* 0x0017e80a01007387 */ /* 0x000fe80000100a00 */
[----:B------:R3:W-:Y:S02]  /*17ab0*/  STL.64 [R1+0x17e0], R8 ;  /* 0x0017e00801007387 */ /* 0x0007e40000100a00 */
[----:B---3--:R-:W-:-:S15]  /*17ac0*/  HMMA.16816.F32 R8, R4, R2, R20 ;  /* 0x000000020408723c */ /* 0x008fde0000001814 */
[----:B------:R-:W-:-:S08]  /*17ad0*/  NOP ;  /* 0x0000000000007918 */ /* 0x000fd00000000000 */
[----:B------:R0:W-:Y:S04]  /*17ae0*/  STL.64 [R1+0x250], R8 ;  /* 0x0002500801007387 */ /* 0x0001e80000100a00 */
[----:B------:R1:W-:Y:S04]  /*17af0*/  STL.64 [R1+0x258], R10 ;  /* 0x0002580a01007387 */ /* 0x0003e80000100a00 */
[----:B0-----:R-:W3:Y:S04]  /*17b00*/  LDL.LU.64 R8, [R1+0x240] ;  /* 0x0002400001087983 */ /* 0x001ee80000300a00 */
[----:B-1----:R-:W3:Y:S04]  /*17b10*/  LDL.LU.64 R10, [R1+0x248] ;  /* 0x00024800010a7983 */ /* 0x002ee80000300a00 */
[----:B------:R-:W2:Y:S04]  /*17b20*/  LDL.LU.64 R20, [R1+0x3b0] ;  /* 0x0003b00001147983 */ /* 0x000ea80000300a00 */
[----:B------:R-:W4:Y:S04]  /*17b30*/  LDL.LU.64 R22, [R1+0x3b8] ;  /* 0x0003b80001167983 */ /* 0x000f280000300a00 */
[----:B----4-:R-:W-:Y:S04]  /*17b40*/  STL.64 [R1+0x17a0], R22 ;  /* 0x0017a01601007387 */ /* 0x010fe80000100a00 */
[----:B--2---:R0:W-:Y:S04]  /*17b50*/  STL.64 [R1+0x1798], R20 ;  /* 0x0017981401007387 */ /* 0x0041e80000100a00 */
[----:B0-----:R-:W2:Y:S04]  /*17b60*/  LDL.LU.64 R20, [R1+0x210] ;  /* 0x0002100001147983 */ /* 0x001ea80000300a00 */
[----:B------:R-:W4:Y:S04]  /*17b70*/  LDL.LU.64 R22, [R1+0x218] ;  /* 0x0002180001167983 */ /* 0x000f280000300a00 */
[----:B----4-:R-:W-:Y:S04]  /*17b80*/  STL.64 [R1+0x17b8], R22 ;  /* 0x0017b81601007387 */ /* 0x010fe80000100a00 */
[----:B--2---:R0:W-:Y:S04]  /*17b90*/  STL.64 [R1+0x17b0], R20 ;  /* 0x0017b01401007387 */ /* 0x0041e80000100a00 */
[----:B0-----:R-:W2:Y:S04]  /*17ba0*/  LDL.LU.64 R20, [R1+0x220] ;  /* 0x0002200001147983 */ /* 0x001ea80000300a00 */
[----:B------:R-:W4:Y:S01]  /*17bb0*/  LDL.LU.64 R22, [R1+0x228] ;  /* 0x0002280001167983 */ /* 0x000f220000300a00 */
[----:B------:R-:W-:-:S02]  /*17bc0*/  IMAD R4, R24, 0x100, R19 ;  /* 0x0000010018047824 */ /* 0x000fc400078e0213 */
[----:B------:R-:W-:Y:S02]  /*17bd0*/  IMAD R5, R26, 0x100, R25 ;  /* 0x000001001a057824 */ /* 0x000fe400078e0219 */
[----:B------:R-:W-:Y:S02]  /*17be0*/  IMAD R6, R18, 0x100, R27 ;  /* 0x0000010012067824 */ /* 0x000fe400078e021b */
[----:B------:R-:W-:Y:S01]  /*17bf0*/  IMAD R7, R16, 0x100, R17 ;  /* 0x0000010010077824 */ /* 0x000fe200078e0211 */
[----:B------:R-:W-:Y:S02]  /*17c00*/  F2FP.F16.E4M3.UNPACK_B R4, R4 ;  /* 0x00000004ff04723e */ /* 0x000fe400020006ff */
[----:B------:R-:W-:Y:S02]  /*17c10*/  F2FP.F16.E4M3.UNPACK_B R5, R5 ;  /* 0x00000005ff05723e */ /* 0x000fe400020006ff */
[----:B------:R-:W-:Y:S02]  /*17c20*/  F2FP.F16.E4M3.UNPACK_B R6, R6 ;  /* 0x00000006ff06723e */ /* 0x000fe400020006ff */
[----:B------:R-:W-:Y:S01]  /*17c30*/  F2FP.F16.E4M3.UNPACK_B R7, R7 ;  /* 0x00000007ff07723e */ /* 0x000fe200020006ff */
[----:B----4-:R-:W-:Y:S04]  /*17c40*/  STL.64 [R1+0x17c8], R22 ;  /* 0x0017c81601007387 */ /* 0x010fe80000100a00 */
[----:B--2---:R0:W-:Y:S04]  /*17c50*/  STL.64 [R1+0x17c0], R20 ;  /* 0x0017c01401007387 */ /* 0x0041e80000100a00 */
[----:B0-----:R-:W2:Y:S04]  /*17c60*/  LDL.LU.64 R20, [R1+0x3c0] ;  /* 0x0003c00001147983 */ /* 0x001ea80000300a00 */
[----:B------:R-:W4:Y:S01]  /*17c70*/  LDL.LU.64 R22, [R1+0x3c8] ;  /* 0x0003c80001167983 */ /* 0x000f220000300a00 */
[C---:B---3--:R-:W-:Y:S03]  /*17c80*/  HMMA.16816.F32 R8, R4.reuse, R12, R8 ;  /* 0x0000000c0408723c */ /* 0x048fe60000001808 */
[----:B----4-:R-:W-:Y:S04]  /*17c90*/  STL.64 [R1+0x17d8], R22 ;  /* 0x0017d81601007387 */ /* 0x010fe80000100a00 */
[----:B--2---:R0:W-:Y:S04]  /*17ca0*/  STL.64 [R1+0x17d0], R20 ;  /* 0x0017d01401007387 */ /* 0x0041e80000100a00 */
        /* <DEDUP_REMOVED lines=9> */
[----:B------:R-:W3:Y:S01]  /*17d40*/  LDL.LU.64 R8, [R1+0x17e0] ;  /* 0x0017e00001087983 */ /* 0x000ee20000300a00 */
[----:B--2---:R-:W-:-:S15]  /*17d50*/  HMMA.16816.F32 R20, R4, R10, R20 ;  /* 0x0000000a0414723c */ /* 0x004fde0000001814 */
[----:B------:R-:W-:-:S08]  /*17d60*/  NOP ;  /* 0x0000000000007918 */ /* 0x000fd00000000000 */
[----:B------:R-:W-:Y:S04]  /*17d70*/  STL.64 [R1+0x230], R20 ;  /* 0x0002301401007387 */ /* 0x000fe80000100a00 */
[----:B------:R0:W-:Y:S04]  /*17d80*/  STL.64 [R1+0x238], R22 ;  /* 0x0002381601007387 */ /* 0x0001e80000100a00 */
[----:B0-----:R-:W3:Y:S04]  /*17d90*/  LDL.LU.64 R22, [R1+0x17d8] ;  /* 0x0017d80001167983 */ /* 0x001ee80000300a00 */
[----:B------:R-:W3:Y:S02]  /*17da0*/  LDL.LU.64 R20, [R1+0x17d0] ;  /* 0x0017d00001147983 */ /* 0x000ee40000300a00 */
[----:B---3--:R-:W-:-:S15]  /*17db0*/  HMMA.16816.F32 R20, R4, R8, R20 ;  /* 0x000000080414723c */ /* 0x008fde0000001814 */
[----:B------:R-:W-:-:S08]  /*17dc0*/  NOP ;  /* 0x0000000000007918 */ /* 0x000fd00000000000 */
[----:B------:R-:W-:Y:S04]  /*17dd0*/  STL.64 [R1+0x3c0], R20 ;  /* 0x0003c01401007387 */ /* 0x000fe80000100a00 */
[----:B------:R0:W-:Y:S04]  /*17de0*/  STL.64 [R1+0x3c8], R22 ;  /* 0x0003c81601007387 */ /* 0x0001e80000100a00 */
[----:B0-----:R-:W2:Y:S04]  /*17df0*/  LDL.LU.64 R22, [R1+0x17c8] ;  /* 0x0017c80001167983 */ /* 0x001ea80000300a00 */
[----:B------:R-:W2:Y:S02]  /*17e00*/  LDL.LU.64 R20, [R1+0x17c0] ;  /* 0x0017c00001147983 */ /* 0x000ea40000300a00 */
[----:B--2---:R-:W-:Y:S02]  /*17e10*/  HMMA.16816.F32 R4, R4, R2, R20 ;  /* 0x000000020404723c */ /* 0x004fe40000001814 */
[----:B------:R-:W2:Y:S04]  /*17e20*/  LDL.LU.64 R22, [R1+0x17b8] ;  /* 0x0017b80001167983 */ /* 0x000ea80000300a00 */
[----:B------:R-:W2:-:S15]  /*17e30*/  LDL.LU.64 R20, [R1+0x17b0] ;  /* 0x0017b00001147983 */ /* 0x000e9e0000300a00 */
[----:B------:R-:W-:-:S02]  /*17e40*/  NOP ;  /* 0x0000000000007918 */ /* 0x000fc40000000000 */
[----:B------:R0:W-:Y:S04]  /*17e50*/  STL.64 [R1+0x220], R4 ;  /* 0x0002200401007387 */ /* 0x0001e80000100a00 */
[----:B------:R1:W-:Y:S04]  /*17e60*/  STL.64 [R1+0x228], R6 ;  /* 0x0002280601007387 */ /* 0x0003e80000100a00 */
[----:B0-----:R-:W3:Y:S04]  /*17e70*/  LDL.LU R4, [R1+0x48c] ;  /* 0x00048c0001047983 */ /* 0x001ee80000300800 */
[----:B------:R-:W4:Y:S04]  /*17e80*/  LDL.LU R5, [R1+0x494] ;  /* 0x0004940001057983 */ /* 0x000f280000300800 */
[----:B-1----:R-:W2:Y:S04]  /*17e90*/  LDL.LU R6, [R1+0x4a0] ;  /* 0x0004a00001067983 */ /* 0x002ea80000300800 */
[----:B------:R-:W2:Y:S01]  /*17ea0*/  LDL.LU R7, [R1+0x49c] ;  /* 0x00049c0001077983 */ /* 0x000ea20000300800 */
[----:B---3--:R-:W-:-:S03]  /*17eb0*/  IMAD R4, R4, 0x100, R29 ;  /* 0x0000010004047824 */ /* 0x008fc600078e021d */
[----:B------:R-:W4:Y:S02]  /*17ec0*/  LDL.LU R29, [R1+0x17ac] ;  /* 0x0017ac00011d7983 */ /* 0x000f240000300800 */
[----:B----4-:R-:W-:Y:S02]  /*17ed0*/  IMAD R5, R5, 0x100, R29 ;  /* 0x0000010005057824 */ /* 0x010fe400078e021d */
[----:B------:R-:W3:Y:S01]  /*17ee0*/  LDL.LU R29, [R1+0x17a8] ;  /* 0x0017a800011d7983 */ /* 0x000ee20000300800 */
[----:B--2---:R-:W-:Y:S01]  /*17ef0*/  IMAD R6, R7, 0x100, R6 ;  /* 0x0000010007067824 */ /* 0x004fe200078e0206 */
[----:B------:R-:W-:Y:S02]  /*17f00*/  F2FP.F16.E4M3.UNPACK_B R4, R4 ;  /* 0x00000004ff04723e */ /* 0x000fe400020006ff */
[----:B------:R-:W-:Y:S02]  /*17f10*/  F2FP.F16.E4M3.UNPACK_B R5, R5 ;  /* 0x00000005ff05723e */ /* 0x000fe400020006ff */
[----:B------:R-:W-:Y:S01]  /*17f20*/  F2FP.F16.E4M3.UNPACK_B R6, R6 ;  /* 0x00000006ff06723e */ /* 0x000fe200020006ff */
[----:B---3--:R-:W-:-:S05]  /*17f30*/  IMAD R7, R28, 0x100, R29 ;  /* 0x000001001c077824 */ /* 0x008fca00078e021d */
        /* <DEDUP_REMOVED lines=12> */
[----:B0-----:R-:W2:Y:S04]  /*18000*/  LDL.LU.64 R22, [R1+0x1790] ;  /* 0x0017900001167983 */ /* 0x001ea80000300a00 */
[----:B------:R-:W2:Y:S04]  /*18010*/  LDL.LU.64 R20, [R1+0x1788] ;  /* 0x0017880001147983 */ /* 0x000ea80000300a00 */
[----:B------:R-:W-:Y:S04]  /*18020*/  STL.64 [R1+0x3a0], R16 ;  /* 0x0003a01001007387 */ /* 0x000fe80000100a00 */
[----:B------:R0:W-:Y:S04]  /*18030*/  STL.64 [R1+0x3a8], R18 ;  /* 0x0003a81201007387 */ /* 0x0001e80000100a00 */
[----:B0-----:R-:W3:Y:S01]  /*18040*/  LDL.LU R19, [R1+0x1780] ;  /* 0x0017800001137983 */ /* 0x001ee20000300800 */
[----:B------:R-:W-:-:S15]  /*18050*/  HMMA.16816.F32 R24, R4, R2, R24 ;  /* 0x000000020418723c */ /* 0x000fde0000001818 */
[----:B------:R-:W-:-:S08]  /*18060*/  NOP ;  /* 0x0000000000007918 */ /* 0x000fd00000000000 */
[----:B------:R0:W-:Y:S04]  /*18070*/  STL.64 [R1+0x200], R24 ;  /* 0x0002001801007387 */ /* 0x0001e80000100a00 */
[----:B------:R1:W-:Y:S01]  /*18080*/  STL.64 [R1+0x208], R26 ;  /* 0x0002081a01007387 */ /* 0x0003e20000100a00 */
[----:B--2---:R-:W-:Y:S02]  /*18090*/  IMAD R6, R20, 0x100, R23 ;  /* 0x0000010014067824 */ /* 0x004fe400078e0217 */
[----:B------:R-:W-:Y:S02]  /*180a0*/  IMAD R7, R0, 0x100, R21 ;  /* 0x0000010000077824 */ /* 0x000fe400078e0215 */
[----:B------:R-:W2:Y:S01]  /*180b0*/  LDL.LU.64 R20, [R1+0x1e0] ;  /* 0x0001e00001147983 */ /* 0x000ea20000300a00 */
[----:B---3--:R-:W-:-:S03]  /*180c0*/  IMAD R5, R22, 0x100, R19 ;  /* 0x0000010016057824 */ /* 0x008fc600078e0213 */
[----:B------:R-:W2:Y:S04]  /*180d0*/  LDL.LU.64 R22, [R1+0x1e8] ;  /* 0x0001e80001167983 */ /* 0x000ea80000300a00 */
[----:B0-----:R-:W3:Y:S04]  /*180e0*/  LDL.LU R24, [R1+0x4d8] ;  /* 0x0004d80001187983 */ /* 0x001ee80000300800 */
[----:B------:R-:W3:Y:S04]  /*180f0*/  LDL.LU R25, [R1+0x4d4] ;  /* 0x0004d40001197983 */ /* 0x000ee80000300800 */
[----:B-1----:R-:W4:Y:S04]  /*18100*/  LDL.LU R26, [R1+0x4e0] ;  /* 0x0004e000011a7983 */ /* 0x002f280000300800 */
[----:B------:R-:W4:Y:S01]  /*18110*/  LDL.LU R27, [R1+0x4dc] ;  /* 0x0004dc00011b7983 */ /* 0x000f220000300800 */
[----:B------:R-:W-:-:S03]  /*18120*/  IMAD R4, R15, 0x100, R14 ;  /* 0x000001000f047824 */ /* 0x000fc600078e020e */
[----:B----4-:R-:W-:Y:S04]  /*18130*/  STL.64 [R1+0x1768], R26 ;  /* 0x0017681a01007387 */ /* 0x010fe80000100a00 */
[----:B---3--:R0:W-:Y:S04]  /*18140*/  STL.64 [R1+0x1760], R24 ;  /* 0x0017601801007387 */ /* 0x0081e80000100a00 */
[----:B0-----:R-:W3:Y:S04]  /*18150*/  LDL.LU.64 R24, [R1+0x1f0] ;  /* 0x0001f00001187983 */ /* 0x001ee80000300a00 */
[----:B------:R-:W3:Y:S04]  /*18160*/  LDL.LU.64 R26, [R1+0x1f8] ;  /* 0x0001f800011a7983 */ /* 0x000ee80000300a00 */
[----:B------:R-:W4:Y:S04]  /*18170*/  LDL.LU R15, [R1+0x4e8] ;  /* 0x0004e800010f7983 */ /* 0x000f280000300800 */
[----:B------:R-:W2:Y:S04]  /*18180*/  LDL.LU R0, [R1+0x4e4] ;  /* 0x0004e40001007983 */ /* 0x000ea80000300800 */
[----:B------:R-:W2:Y:S04]  /*18190*/  LDL.LU R29, [R1+0x4f4] ;  /* 0x0004f400011d7983 */ /* 0x000ea80000300800 */
[----:B------:R-:W2:Y:S04]  /*181a0*/  LDL.LU R28, [R1+0x500] ;  /* 0x00050000011c7983 */ /* 0x000ea80000300800 */
[----:B------:R-:W3:Y:S04]  /*181b0*/  LDL.LU R17, [R1+0x4fc] ;  /* 0x0004fc0001117983 */ /* 0x000ee80000300800 */
[----:B------:R-:W3:Y:S01]  /*181c0*/  LDL.LU R16, [R1+0x508] ;  /* 0x0005080001107983 */ /* 0x000ee20000300800 */
[----:B------:R-:W-:-:S02]  /*181d0*/  F2FP.F16.E4M3.UNPACK_B R4, R4 ;  /* 0x00000004ff04723e */ /* 0x000fc400020006ff */
[----:B------:R-:W-:Y:S02]  /*181e0*/  F2FP.F16.E4M3.UNPACK_B R5, R5 ;  /* 0x00000005ff05723e */ /* 0x000fe400020006ff */
[----:B------:R-:W-:Y:S02]  /*181f0*/  F2FP.F16.E4M3.UNPACK_B R6, R6 ;  /* 0x00000006ff06723e */ /* 0x000fe400020006ff */
[----:B------:R-:W-:Y:S01]  /*18200*/  F2FP.F16.E4M3.UNPACK_B R7, R7 ;  /* 0x00000007ff07723e */ /* 0x000fe200020006ff */
[----:B---3--:R0:W-:Y:S04]  /*18210*/  STL.64 [R1+0x1728], R16 ;  /* 0x0017281001007387 */ /* 0x0081e80000100a00 */
[----:B------:R-:W4:Y:S02]  /*18220*/  LDL.LU R14, [R1+0x504] ;  /* 0x00050400010e7983 */ /* 0x000f240000300800 */
[----:B0-----:R-:W-:Y:S02]  /*18230*/  HMMA.16816.F32 R16, R4, R12, R24 ;  /* 0x0000000c0410723c */ /* 0x001fe40000001818 */
[----:B----4-:R-:W-:Y:S04]  /*18240*/  STL.64 [R1+0x1778], R14 ;  /* 0x0017780e01007387 */ /* 0x010fe80000100a00 */
[----:B------:R0:W-:-:S15]  /*18250*/  STL.64 [R1+0x1770], R12 ;  /* 0x0017700c01007387 */ /* 0x0001de0000100a00 */
[----:B------:R-:W-:-:S02]  /*18260*/  NOP ;  /* 0x0000000000007918 */ /* 0x000fc40000000000 */
[----:B------:R-:W-:Y:S04]  /*18270*/  STL.64 [R1+0x1f0], R16 ;  /* 0x0001f01001007387 */ /* 0x000fe80000100a00 */
[----:B------:R2:W-:Y:S04]  /*18280*/  STL.64 [R1+0x1f8], R18 ;  /* 0x0001f81201007387 */ /* 0x0005e80000100a00 */
[----:B0-----:R-:W3:Y:S04]  /*18290*/  LDL.LU.64 R12, [R1+0x390] ;  /* 0x00039000010c7983 */ /* 0x001ee80000300a00 */
[----:B------:R-:W3:Y:S01]  /*182a0*/  LDL.LU.64 R14, [R1+0x398] ;  /* 0x00039800010e7983 */ /* 0x000ee20000300a00 */
[----:B--2---:R-:W-:-:S15]  /*182b0*/  HMMA.16816.F32 R16, R4, R10, R20 ;  /* 0x0000000a0410723c */ /* 0x004fde0000001814 */
[----:B------:R-:W-:-:S08]  /*182c0*/  NOP ;  /* 0x0000000000007918 */ /* 0x000fd00000000000 */
[----:B------:R0:W-:Y:S04]  /*182d0*/  STL.64 [R1+0x1e0], R16 ;  /* 0x0001e01001007387 */ /* 0x0001e80000100a00 */
[----:B------:R1:W-:Y:S04]  /*182e0*/  STL.64 [R1+0x1e8], R18 ;  /* 0x0001e81201007387 */ /* 0x0003e80000100a00 */
[----:B------:R-:W2:Y:S04]  /*182f0*/  LDL.LU.64 R24, [R1+0x1d0] ;  /* 0x0001d00001187983 */ /* 0x000ea80000300a00 */
[----:B------:R-:W2:Y:S04]  /*18300*/  LDL.LU.64 R26, [R1+0x1d8] ;  /* 0x0001d800011a7983 */ /* 0x000ea80000300a00 */
[----:B0-----:R-:W4:Y:S04]  /*18310*/  LDL.LU.64 R16, [R1+0x1b0] ;  /* 0x0001b00001107983 */ /* 0x001f280000300a00 */
[----:B-1----:R-:W3:Y:S04]  /*18320*/  LDL.LU.64 R18, [R1+0x1b8] ;  /* 0x0001b80001127983 */ /* 0x002ee80000300a00 */
[----:B---3--:R-:W-:Y:S04]  /*18330*/  STL.64 [R1+0x1738], R18 ;  /* 0x0017381201007387 */ /* 0x008fe80000100a00 */
[----:B----4-:R0:W-:Y:S04]  /*18340*/  STL.64 [R1+0x1730], R16 ;  /* 0x0017301001007387 */ /* 0x0101e80000100a00 */
[----:B0-----:R-:W3:Y:S04]  /*18350*/  LDL.LU.64 R16, [R1+0x370] ;  /* 0x0003700001107983 */ /* 0x001ee80000300a00 */
[----:B------:R-:W4:Y:S01]  /*18360*/  LDL.LU.64 R18, [R1+0x378] ;  /* 0x0003780001127983 */ /* 0x000f220000300a00 */
[C---:B------:R-:W-:Y:S06]  /*18370*/  HMMA.16816.F32 R12, R4.reuse, R8, R12 ;  /* 0x00000008040c723c */ /* 0x040fec000000180c */
[----:B--2---:R-:W-:Y:S01]  /*18380*/  HMMA.16816.F32 R4, R4, R2, R24 ;  /* 0x000000020404723c */ /* 0x004fe20000001818 */
[----:B----4-:R-:W-:Y:S04]  /*18390*/  STL.64 [R1+0x1748], R18 ;  /* 0x0017481201007387 */ /* 0x010fe80000100a00 */
[----:B---3--:R0:W-:Y:S04]  /*183a0*/  STL.64 [R1+0x1740], R16 ;  /* 0x0017401001007387 */ /* 0x0081e80000100a00 */
[----:B0-----:R-:W2:Y:S04]  /*183b0*/  LDL.LU.64 R16, [R1+0x380] ;  /* 0x0003800001107983 */ /* 0x001ea80000300a00 */
[----:B------:R-:W3:Y:S04]  /*183c0*/  LDL.LU.64 R18, [R1+0x388] ;  /* 0x0003880001127983 */ /* 0x000ee80000300a00 */
[----:B---3--:R-:W-:Y:S04]  /*183d0*/  STL.64 [R1+0x1758], R18 ;  /* 0x0017581201007387 */ /* 0x008fe80000100a00 */
[----:B--2---:R0:W-:Y:S04]  /*183e0*/  STL.64 [R1+0x1750], R16 ;  /* 0x0017501001007387 */ /* 0x0041e80000100a00 */
[----:B0-----:R-:W2:Y:S04]  /*183f0*/  LDL.LU.64 R16, [R1+0x1c0] ;  /* 0x0001c00001107983 */ /* 0x001ea80000300a00 */
[----:B------:R-:W2:Y:S04]  /*18400*/  LDL.LU.64 R18, [R1+0x1c8] ;  /* 0x0001c80001127983 */ /* 0x000ea80000300a00 */
[----:B------:R-:W3:Y:S04]  /*18410*/  LDL.LU R22, [R1+0x510] ;  /* 0x0005100001167983 */ /* 0x000ee80000300800 */
[----:B------:R-:W3:Y:S04]  /*18420*/  LDL.LU R23, [R1+0x50c] ;  /* 0x00050c0001177983 */ /* 0x000ee80000300800 */
[----:B------:R-:W4:Y:S04]  /*18430*/  LDL.LU R20, [R1+0x518] ;  /* 0x0005180001147983 */ /* 0x000f280000300800 */
[----:B------:R-:W4:Y:S04]  /*18440*/  LDL.LU R21, [R1+0x514] ;  /* 0x0005140001157983 */ /* 0x000f280000300800 */
[----:B------:R-:W-:Y:S04]  /*18450*/  STL.64 [R1+0x390], R12 ;  /* 0x0003900c01007387 */ /* 0x000fe80000100a00 */
[----:B------:R0:W-:Y:S04]  /*18460*/  STL.64 [R1+0x398], R14 ;  /* 0x0003980e01007387 */ /* 0x0001e80000100a00 */
[----:B0-----:R-:W2:Y:S04]  /*18470*/  LDL.LU.64 R14, [R1+0x1778] ;  /* 0x00177800010e7983 */ /* 0x001ea80000300a00 */
[----:B------:R-:W3:Y:S04]  /*18480*/  LDL.LU.64 R12, [R1+0x1770] ;  /* 0x00177000010c7983 */ /* 0x000ee80000300a00 */
[----:B------:R-:W4:Y:S04]  /*18490*/  LDL.LU.64 R26, [R1+0x1768] ;  /* 0x00176800011a7983 */ /* 0x000f280000300a00 */
[----:B------:R-:W2:Y:S04]  /*184a0*/  LDL.LU.64 R24, [R1+0x1760] ;  /* 0x0017600001187983 */ /* 0x000ea80000300a00 */
[----:B------:R-:W-:Y:S04]  /*184b0*/  STL.64 [R1+0x1d0], R4 ;  /* 0x0001d00401007387 */ /* 0x000fe80000100a00 */
[----:B------:R0:W-:Y:S04]  /*184c0*/  STL.64 [R1+0x1d8], R6 ;  /* 0x0001d80601007387 */ /* 0x0001e80000100a00 */
[----:B0-----:R-:W3:Y:S04]  /*184d0*/  LDL.LU R6, [R1+0x4d0] ;  /* 0x0004d00001067983 */ /* 0x001ee80000300800 */
[----:B------:R-:W3:Y:S01]  /*184e0*/  LDL.LU R7, [R1+0x4cc] ;  /* 0x0004cc0001077983 */ /* 0x000ee20000300800 */
[----:B--2---:R-:W-:-:S03]  /*184f0*/  IMAD R5, R25, 0x100, R24 ;  /* 0x0000010019057824 */ /* 0x004fc600078e0218 */
[----:B------:R-:W2:Y:S02]  /*18500*/  LDL.LU.64 R24, [R1+0x1a0] ;  /* 0x0001a00001187983 */ /* 0x000ea40000300a00 */
[----:B------:R-:W-:Y:S01]  /*18510*/  F2FP.F16.E4M3.UNPACK_B R5, R5 ;  /* 0x00000005ff05723e */ /* 0x000fe200020006ff */
[----:B---3--:R-:W-:Y:S02]  /*18520*/  IMAD R4, R7, 0x100, R6 ;  /* 0x0000010007047824 */ /* 0x008fe400078e0206 */
[----:B----4-:R-:W-:Y:S02]  /*18530*/  IMAD R6, R27, 0x100, R26 ;  /* 0x000001001b067824 */ /* 0x010fe400078e021a */
[----:B------:R-:W-:Y:S01]  /*18540*/  IMAD R7, R0, 0x100, R15 ;  /* 0x0000010000077824 */ /* 0x000fe200078e020f */
[----:B------:R-:W2:Y:S01]  /*18550*/  LDL.LU.64 R26, [R1+0x1a8] ;  /* 0x0001a800011a7983 */ /* 0x000ea20000300a00 */
[----:B------:R-:W-:Y:S02]  /*18560*/  F2FP.F16.E4M3.UNPACK_B R4, R4 ;  /* 0x00000004ff04723e */ /* 0x000fe400020006ff */
[----:B------:R-:W-:-:S02]  /*18570*/  F2FP.F16.E4M3.UNPACK_B R6, R6 ;  /* 0x00000006ff06723e */ /* 0x000fc400020006ff */
[----:B------:R-:W-:-:S07]  /*18580*/  F2FP.F16.E4M3.UNPACK_B R7, R7 ;  /* 0x00000007ff07723e */ /* 0x000fce00020006ff */
[----:B------:R-:W-:-:S15]  /*18590*/  HMMA.16816.F32 R16, R4, R12, R16 ;  /* 0x0000000c0410723c */ /* 0x000fde0000001810 */
        /* <DEDUP_REMOVED lines=17> */
[----:B---3--:R-:W-:Y:S02]  /*186b0*/  HMMA.16816.F32 R4, R4, R2, R16 ;  /* 0x000000020404723c */ /* 0x008fe40000001810 */
[----:B------:R-:W3:-:S15]  /*186c0*/  LDL.LU.64 R16, [R1+0x1728] ;  /* 0x0017280001107983 */ /* 0x000ede0000300a00 */
[----:B------:R-:W-:-:S06]  /*186d0*/  NOP ;  /* 0x0000000000007918 */ /* 0x000fcc0000000000 */
[----:B------:R0:W-:Y:S04]  /*186e0*/  STL.64 [R1+0x1b0], R4 ;  /* 0x0001b00401007387 */ /* 0x0001e80000100a00 */
[----:B------:R1:W-:Y:S04]  /*186f0*/  STL.64 [R1+0x1b8], R6 ;  /* 0x0001b80601007387 */ /* 0x0003e80000100a00 */
[----:B0-----:R-:W4:Y:S04]  /*18700*/  LDL.LU R5, [R1+0x4f0] ;  /* 0x0004f00001057983 */ /* 0x001f280000300800 */
[----:B-1----:R-:W4:Y:S04]  /*18710*/  LDL.LU R6, [R1+0x4ec] ;  /* 0x0004ec0001067983 */ /* 0x002f280000300800 */
[----:B------:R-:W2:Y:S04]  /*18720*/  LDL.LU R7, [R1+0x4f8] ;  /* 0x0004f80001077983 */ /* 0x000ea80000300800 */
[----:B------:R-:W3:Y:S04]  /*18730*/  LDL.LU R18, [R1+0x520] ;  /* 0x0005200001127983 */ /* 0x000ee80000300800 */
[----:B------:R-:W3:Y:S04]  /*18740*/  LDL.LU R15, [R1+0x51c] ;  /* 0x00051c00010f7983 */ /* 0x000ee80000300800 */
[----:B------:R-:W3:Y:S04]  /*18750*/  LDL.LU R19, [R1+0x528] ;  /* 0x0005280001137983 */ /* 0x000ee80000300800 */
[----:B------:R-:W3:Y:S04]  /*18760*/  LDL.LU R0, [R1+0x524] ;  /* 0x0005240001007983 */ /* 0x000ee80000300800 */
[----:B------:R-:W-:Y:S04]  /*18770*/  STL [R1+0x1714], R12 ;  /* 0x0017140c01007387 */ /* 0x000fe80000100800 */
[----:B------:R-:W-:Y:S01]  /*18780*/  STL [R1+0x1710], R13 ;  /* 0x0017100d01007387 */ /* 0x000fe20000100800 */
[----:B----4-:R-:W-:-:S02]  /*18790*/  IMAD R4, R6, 0x100, R5 ;  /* 0x0000010006047824 */ /* 0x010fc400078e0205 */
[----:B--2---:R-:W-:Y:S02]  /*187a0*/  IMAD R5, R29, 0x100, R7 ;  /* 0x000001001d057824 */ /* 0x004fe400078e0207 */
[----:B---3--:R-:W-:Y:S02]  /*187b0*/  IMAD R6, R17, 0x100, R28 ;  /* 0x0000010011067824 */ /* 0x008fe400078e021c */
[----:B------:R-:W-:Y:S01]  /*187c0*/  IMAD R7, R14, 0x100, R16 ;  /* 0x000001000e077824 */ /* 0x000fe200078e0210 */
[----:B------:R-:W-:Y:S02]  /*187d0*/  F2FP.F16.E4M3.UNPACK_B R4, R4 ;  /* 0x00000004ff04723e */ /* 0x000fe400020006ff */
[----:B------:R-:W-:Y:S02]  /*187e0*/  F2FP.F16.E4M3.UNPACK_B R5, R5 ;  /* 0x00000005ff05723e */ /* 0x000fe400020006ff */
[----:B------:R-:W-:Y:S02]  /*187f0*/  F2FP.F16.E4M3.UNPACK_B R6, R6 ;  /* 0x00000006ff06723e */ /* 0x000fe400020006ff */
[----:B------:R-:W-:-:S07]  /*18800*/  F2FP.F16.E4M3.UNPACK_B R7, R7 ;  /* 0x00000007ff07723e */ /* 0x000fce00020006ff */
[----:B------:R-:W-:-:S15]  /*18810*/  HMMA.16816.F32 R24, R4, R12, R24 ;  /* 0x0000000c0418723c */ /* 0x000fde0000001818 */
[----:B------:R-:W-:-:S08]  /*18820*/  NOP ;  /* 0x0000000000007918 */ /* 0x000fd00000000000 */
[----:B------:R0:W-:Y:S04]  /*18830*/  STL.64 [R1+0x1a0], R24 ;  /* 0x0001a01801007387 */ /* 0x0001e80000100a00 */
[----:B------:R1:W-:Y:S04]  /*18840*/  STL.64 [R1+0x1a8], R26 ;  /* 0x0001a81a01007387 */ /* 0x0003e80000100a00 */
[----:B0-----:R-:W2:Y:S04]  /*18850*/  LDL.LU.64 R24, [R1+0x360] ;  /* 0x0003600001187983 */ /* 0x001ea80000300a00 */
[----:B-1----:R-:W2:Y:S04]  /*18860*/  LDL.LU.64 R26, [R1+0x368] ;  /* 0x00036800011a7983 */ /* 0x002ea80000300a00 */
[----:B------:R-:W3:Y:S01]  /*18870*/  LDL.LU R29, [R1+0x544] ;  /* 0x00054400011d7983 */ /* 0x000ee20000300800 */
[----:B------:R-:W-:-:S02]  /*18880*/  IMAD R16, R23, 0x100, R22 ;  /* 0x0000010017107824 */ /* 0x000fc400078e0216 */
[----:B------:R-:W-:Y:S01]  /*18890*/  IMAD R17, R21, 0x100, R20 ;  /* 0x0000010015117824 */ /* 0x000fe200078e0214 */
[----:B---3--:R0:W-:Y:S04]  /*188a0*/  STL [R1+0x16f8], R29 ;  /* 0x0016f81d01007387 */ /* 0x0081e80000100800 */
[----:B0-----:R-:W3:Y:S04]  /*188b0*/  LDL.LU R29, [R1+0x540] ;  /* 0x00054000011d7983 */ /* 0x001ee80000300800 */
[----:B------:R-:W4:Y:S04]  /*188c0*/  LDL.LU R28, [R1+0x550] ;  /* 0x00055000011c7983 */ /* 0x000f280000300800 */
[----:B------:R-:W4:Y:S04]  /*188d0*/  LDL.LU R14, [R1+0x54c] ;  /* 0x00054c00010e7983 */ /* 0x000f280000300800 */
[----:B------:R-:W2:Y:S04]  /*188e0*/  LDL.LU R22, [R1+0x558] ;  /* 0x0005580001167983 */ /* 0x000ea80000300800 */
[----:B------:R-:W2:Y:S04]  /*188f0*/  LDL.LU R23, [R1+0x554] ;  /* 0x0005540001177983 */ /* 0x000ea80000300800 */
[----:B------:R-:W3:Y:S04]  /*18900*/  LDL.LU R20, [R1+0x560] ;  /* 0x0005600001147983 */ /* 0x000ee80000300800 */
[----:B------:R-:W3:Y:S04]  /*18910*/  LDL.LU R21, [R1+0x55c] ;  /* 0x00055c0001157983 */ /* 0x000ee80000300800 */
[----:B--2---:R-:W-:Y:S04]  /*18920*/  STL.64 [R1+0x16d0], R22 ;  /* 0x0016d01601007387 */ /* 0x004fe80000100a00 */
[----:B---3--:R0:W-:Y:S04]  /*18930*/  STL.64 [R1+0x16c8], R20 ;  /* 0x0016c81401007387 */ /* 0x0081e80000100a00 */
[----:B0-----:R-:W2:Y:S04]  /*18940*/  LDL.LU.64 R20, [R1+0x190] ;  /* 0x0001900001147983 */ /* 0x001ea80000300a00 */
[----:B------:R-:W2:Y:S04]  /*18950*/  LDL.LU.64 R22, [R1+0x198] ;  /* 0x0001980001167983 */ /* 0x000ea80000300a00 */
[----:B------:R-:W3:Y:S04]  /*18960*/  LDL.LU R12, [R1+0x530] ;  /* 0x00053000010c7983 */ /* 0x000ee80000300800 */
[----:B------:R-:W4:Y:S01]  /*18970*/  LDL.LU R13, [R1+0x538] ;  /* 0x00053800010d7983 */ /* 0x000f220000300800 */
[----:B--2---:R-:W-:-:S15]  /*18980*/  HMMA.16816.F32 R20, R4, R10, R20 ;  /* 0x0000000a0414723c */ /* 0x004fde0000001814 */
[----:B------:R-:W-:-:S08]  /*18990*/  NOP ;  /* 0x0000000000007918 */ /* 0x000fd00000000000 */
[----:B------:R-:W-:Y:S04]  /*189a0*/  STL.64 [R1+0x190], R20 ;  /* 0x0001901401007387 */ /* 0x000fe80000100a00 */
[----:B------:R0:W-:Y:S02]  /*189b0*/  STL.64 [R1+0x198], R22 ;  /* 0x0001981601007387 */ /* 0x0001e40000100a00 */
[----:B0-----:R-:W-:Y:S02]  /*189c0*/  HMMA.16816.F32 R20, R4, R8, R24 ;  /* 0x000000080414723c */ /* 0x001fe40000001818 */
[----:B------:R-:W-:Y:S04]  /*189d0*/  STL.64 [R1+0x1708], R10 ;  /* 0x0017080a01007387 */ /* 0x000fe80000100a00 */
[----:B------:R0:W-:-:S15]  /*189e0*/  STL.64 [R1+0x1700], R8 ;  /* 0x0017000801007387 */ /* 0x0001de0000100a00 */
[----:B------:R-:W-:-:S02]  /*189f0*/  NOP ;  /* 0x0000000000007918 */ /* 0x000fc40000000000 */
[----:B------:R-:W-:Y:S04]  /*18a00*/  STL.64 [R1+0x360], R20 ;  /* 0x0003601401007387 */ /* 0x000fe80000100a00 */
[----:B------:R-:W-:Y:S04]  /*18a10*/  STL.64 [R1+0x368], R22 ;  /* 0x0003681601007387 */ /* 0x000fe80000100a00 */
[----:B0-----:R-:W2:Y:S04]  /*18a20*/  LDL.LU.64 R8, [R1+0x170] ;  /* 0x0001700001087983 */ /* 0x001ea80000300a00 */
[----:B------:R-:W3:Y:S04]  /*18a30*/  LDL.LU.64 R10, [R1+0x178] ;  /* 0x00017800010a7983 */ /* 0x000ee80000300a00 */
[----:B---3--:R-:W-:Y:S04]  /*18a40*/  STL.64 [R1+0x1720], R10 ;  /* 0x0017200a01007387 */ /* 0x008fe80000100a00 */
[----:B--2---:R0:W-:Y:S04]  /*18a50*/  STL.64 [R1+0x1718], R8 ;  /* 0x0017180801007387 */ /* 0x0041e80000100a00 */
[----:B0-----:R-:W2:Y:S04]  /*18a60*/  LDL.LU.64 R8, [R1+0x180] ;  /* 0x0001800001087983 */ /* 0x001ea80000300a00 */
[----:B------:R-:W2:Y:S04]  /*18a70*/  LDL.LU.64 R10, [R1+0x188] ;  /* 0x00018800010a7983 */ /* 0x000ea80000300a00 */
[----:B------:R-:W3:Y:S04]  /*18a80*/  LDL.LU.64 R20, [R1+0x160] ;  /* 0x0001600001147983 */ /* 0x000ee80000300a00 */
[----:B------:R-:W4:Y:S04]  /*18a90*/  LDL.LU.64 R22, [R1+0x168] ;  /* 0x0001680001167983 */ /* 0x000f280000300a00 */
[----:B----4-:R-:W-:Y:S04]  /*18aa0*/  STL.64 [R1+0x16e0], R22 ;  /* 0x0016e01601007387 */ /* 0x010fe80000100a00 */
[----:B---3--:R0:W-:Y:S04]  /*18ab0*/  STL.64 [R1+0x16d8], R20 ;  /* 0x0016d81401007387 */ /* 0x0081e80000100a00 */
[----:B0-----:R-:W3:Y:S04]  /*18ac0*/  LDL.LU.64 R20, [R1+0x340] ;  /* 0x0003400001147983 */ /* 0x001ee80000300a00 */
[----:B------:R-:W4:Y:S01]  /*18ad0*/  LDL.LU.64 R22, [R1+0x348] ;  /* 0x0003480001167983 */ /* 0x000f220000300a00 */
[----:B--2---:R-:W-:Y:S01]  /*18ae0*/  HMMA.16816.F32 R4, R4, R2, R8 ;  /* 0x000000020404723c */ /* 0x004fe20000001808 */
[----:B------:R-:W-:-:S02]  /*18af0*/  IMAD R18, R15, 0x100, R18 ;  /* 0x000001000f127824 */ /* 0x000fc400078e0212 */
[----:B------:R-:W-:Y:S01]  /*18b00*/  IMAD R19, R0, 0x100, R19 ;  /* 0x0000010000137824 */ /* 0x000fe200078e0213 */
[----:B----4-:R-:W-:Y:S04]  /*18b10*/  STL.64 [R1+0x16f0], R22 ;  /* 0x0016f01601007387 */ /* 0x010fe80000100a00 */
[----:B---3--:R0:W-:Y:S04]  /*18b20*/  STL.64 [R1+0x16e8], R20 ;  /* 0x0016e81401007387 */ /* 0x0081e80000100a00 */
[----:B0-----:R-:W2:Y:S04]  /*18b30*/  LDL.LU.64 R20, [R1+0x350] ;  /* 0x0003500001147983 */ /* 0x001ea80000300a00 */
[----:B------:R-:W2:Y:S04]  /*18b40*/  LDL.LU.64 R22, [R1+0x358] ;  /* 0x0003580001167983 */ /* 0x000ea80000300a00 */
[----:B------:R-:W3:Y:S04]  /*18b50*/  LDL.LU.64 R24, [R1+0x140] ;  /* 0x0001400001187983 */ /* 0x000ee80000300a00 */
[----:B------:R-:W3:Y:S04]  /*18b60*/  LDL.LU.64 R26, [R1+0x148] ;  /* 0x00014800011a7983 */ /* 0x000ee80000300a00 */
[----:B------:R-:W4:Y:S04]  /*18b70*/  LDL.LU R15, [R1+0x568] ;  /* 0x00056800010f7983 */ /* 0x000f280000300800 */
[----:B------:R-:W4:Y:S04]  /*18b80*/  LDL.LU R0, [R1+0x564] ;  /* 0x0005640001007983 */ /* 0x000f280000300800 */
[----:B------:R-:W2:Y:S04]  /*18b90*/  LDL.LU.64 R10, [R1+0x1720] ;  /* 0x00172000010a7983 */ /* 0x000ea80000300a00 */
[----:B------:R-:W2:Y:S04]  /*18ba0*/  LDL.LU.64 R8, [R1+0x1718] ;  /* 0x0017180001087983 */ /* 0x000ea80000300a00 */
[----:B------:R0:W-:Y:S04]  /*18bb0*/  STL.64 [R1+0x180], R4 ;  /* 0x0001800401007387 */ /* 0x0001e80000100a00 */
[----:B------:R1:W-:Y:S04]  /*18bc0*/  STL.64 [R1+0x188], R6 ;  /* 0x0001880601007387 */ /* 0x0003e80000100a00 */
[----:B0-----:R-:W3:Y:S04]  /*18bd0*/  LDL.LU R4, [R1+0x52c] ;  /* 0x00052c0001047983 */ /* 0x001ee80000300800 */
[----:B------:R-:W4:Y:S04]  /*18be0*/  LDL.LU R5, [R1+0x534] ;  /* 0x0005340001057983 */ /* 0x000f280000300800 */
[----:B-1----:R-:W2:Y:S04]  /*18bf0*/  LDL.LU R6, [R1+0x53c] ;  /* 0x00053c0001067983 */ /* 0x002ea80000300800 */
[----:B------:R-:W2:Y:S01]  /*18c00*/  LDL.LU R7, [R1+0x548] ;  /* 0x0005480001077983 */ /* 0x000ea20000300800 */
[----:B------:R-:W-:-:S02]  /*18c10*/  F2FP.F16.E4M3.UNPACK_B R16, R16 ;  /* 0x00000010ff10723e */ /* 0x000fc400020006ff */
[----:B------:R-:W-:Y:S01]  /*18c20*/  F2FP.F16.E4M3.UNPACK_B R17, R17 ;  /* 0x00000011ff11723e */ /* 0x000fe200020006ff */
[----:B---3--:R-:W-:Y:S02]  /*18c30*/  IMAD R4, R4, 0x100, R12 ;  /* 0x0000010004047824 */ /* 0x008fe400078e020c */
[----:B----4-:R-:W-:Y:S01]  /*18c40*/  IMAD R5, R5, 0x100, R13 ;  /* 0x0000010005057824 */ /* 0x010fe200078e020d */
[----:B------:R-:W2:Y:S04]  /*18c50*/  LDL.LU R12, [R1+0x1714] ;  /* 0x00171400010c7983 */ /* 0x000ea80000300800 */
[----:B------:R-:W2:Y:S01]  /*18c60*/  LDL.LU R13, [R1+0x1710] ;  /* 0x00171000010d7983 */ /* 0x000ea20000300800 */
[----:B------:R-:W-:Y:S02]  /*18c70*/  F2FP.F16.E4M3.UNPACK_B R18, R18 ;  /* 0x00000012ff12723e */ /* 0x000fe400020006ff */
[----:B------:R-:W-:-:S07]  /*18c80*/  F2FP.F16.E4M3.UNPACK_B R19, R19 ;  /* 0x00000013ff13723e */ /* 0x000fce00020006ff */
[----:B--2---:R-:W-:-:S15]  /*18c90*/  HMMA.16816.F32 R8, R16, R12, R8 ;  /* 0x0000000c1008723c */ /* 0x004fde0000001808 */
[----:B------:R-:W-:-:S08]  /*18ca0*/  NOP ;  /* 0x0000000000007918 */ /* 0x000fd00000000000 */
[----:B------:R-:W-:Y:S04]  /*18cb0*/  STL.64 [R1+0x170], R8 ;  /* 0x0001700801007387 */ /* 0x000fe80000100a00 */
[----:B------:R0:W-:Y:S04]  /*18cc0*/  STL.64 [R1+0x178], R10 ;  /* 0x0001780a01007387 */ /* 0x0001e80000100a00 */
[----:B0-----:R-:W2:Y:S04]  /*18cd0*/  LDL.LU.64 R10, [R1+0x1708] ;  /* 0x00170800010a7983 */ /* 0x001ea80000300a00 */
[----:B------:R-:W3:Y:S01]  /*18ce0*/  LDL.LU.64 R8, [R1+0x1700] ;  /* 0x0017000001087983 */ /* 0x000ee20000300a00 */
[----:B------:R-:W-:-:S03]  /*18cf0*/  IMAD R6, R6, 0x100, R29 ;  /* 0x0000010006067824 */ /* 0x000fc600078e021d */
[----:B------:R-:W4:Y:S01]  /*18d00*/  LDL.LU R29, [R1+0x16f8] ;  /* 0x0016f800011d7983 */ /* 0x000f220000300800 */
        /* <DEDUP_REMOVED lines=14> */
[----:B------:R-:W3:-:S15]  /*18df0*/  LDL.LU.64 R20, [R1+0x16c8] ;  /* 0x0016c80001147983 */ /* 0x000ede0000300a00 */
[----:B------:R-:W-:-:S02]  /*18e00*/  NOP ;  /* 0x0000000000007918 */ /* 0x000fc40000000000 */
[----:B------:R0:W-:Y:S04]  /*18e10*/  STL.64 [R1+0x160], R16 ;  /* 0x0001601001007387 */ /* 0x0001e80000100a00 */
[----:B------:R1:W-:Y:S04]  /*18e20*/  STL.64 [R1+0x168], R18 ;  /* 0x0001681201007387 */ /* 0x0003e80000100a00 */
[----:B0-----:R-:W2:Y:S04]  /*18e30*/  LDL.LU.64 R16, [R1+0x150] ;  /* 0x0001500001107983 */ /* 0x001ea80000300a00 */
[----:B-1----:R-:W2:Y:S01]  /*18e40*/  LDL.LU.64 R18, [R1+0x158] ;  /* 0x0001580001127983 */ /* 0x002ea20000300a00 */
[----:B----4-:R-:W-:Y:S01]  /*18e50*/  IMAD R7, R29, 0x100, R7 ;  /* 0x000001001d077824 */ /* 0x010fe200078e0207 */
[----:B------:R-:W-:-:S02]  /*18e60*/  F2FP.F16.E4M3.UNPACK_B R4, R4 ;  /* 0x00000004ff04723e */ /* 0x000fc400020006ff */
[----:B------:R-:W-:Y:S02]  /*18e70*/  F2FP.F16.E4M3.UNPACK_B R5, R5 ;  /* 0x00000005ff05723e */ /* 0x000fe400020006ff */
[----:B------:R-:W-:Y:S02]  /*18e80*/  F2FP.F16.E4M3.UNPACK_B R6, R6 ;  /* 0x00000006ff06723e */ /* 0x000fe400020006ff */
[----:B------:R-:W-:-:S07]  /*18e90*/  F2FP.F16.E4M3.UNPACK_B R7, R7 ;  /* 0x00000007ff07723e */ /* 0x000fce00020006ff */
[C---:B------:R-:W-:Y:S01]  /*18ea0*/  HMMA.16816.F32 R24, R4.reuse, R10, R24 ;  /* 0x0000000a0418723c */ /* 0x040fe20000001818 */
[----:B------:R-:W-:Y:S05]  /*18eb0*/  STL [R1+0x16b8], R13 ;  /* 0x0016b80d01007387 */ /* 0x000fea0000100800 */
[----:B--2---:R-:W-:-:S15]  /*18ec0*/  HMMA.16816.F32 R16, R4, R12, R16 ;  /* 0x0000000c0410723c */ /* 0x004fde0000001810 */
[----:B------:R-:W-:-:S08]  /*18ed0*/  NOP ;  /* 0x0000000000007918 */ /* 0x000fd00000000000 */
[----:B------:R0:W-:Y:S04]  /*18ee0*/  STL.64 [R1+0x150], R16 ;  /* 0x0001501001007387 */ /* 0x0001e80000100a00 */
[----:B------:R3:W-:Y:S04]  /*18ef0*/  STL.64 [R1+0x158], R18 ;  /* 0x0001581201007387 */ /* 0x0007e80000100a00 */
[----:B------:R-:W-:Y:S04]  /*18f00*/  STL [R1+0x16a4], R10 ;  /* 0x0016a40a01007387 */ /* 0x000fe80000100800 */
[----:B------:R-:W-:Y:S04]  /*18f10*/  STL [R1+0x16a0], R11 ;  /* 0x0016a00b01007387 */ /* 0x000fe80000100800 */
[----:B------:R-:W-:Y:S04]  /*18f20*/  STL.64 [R1+0x140], R24 ;  /* 0x0001401801007387 */ /* 0x000fe80000100a00 */
[----:B------:R1:W-:Y:S01]  /*18f30*/  STL.64 [R1+0x148], R26 ;  /* 0x0001481a01007387 */ /* 0x0003e20000100a00 */
[----:B0-----:R-:W-:-:S02]  /*18f40*/  IMAD R17, R23, 0x100, R22 ;  /* 0x0000010017117824 */ /* 0x001fc400078e0216 */
[----:B---3--:R-:W-:Y:S02]  /*18f50*/  IMAD R18, R21, 0x100, R20 ;  /* 0x0000010015127824 */ /* 0x008fe400078e0214 */
[----:B------:R-:W2:Y:S04]  /*18f60*/  LDL.LU.64 R20, [R1+0x330] ;  /* 0x0003300001147983 */ /* 0x000ea80000300a00 */
[----:B------:R-:W2:Y:S04]  /*18f70*/  LDL.LU.64 R22, [R1+0x338] ;  /* 0x0003380001167983 */ /* 0x000ea80000300a00 */
[----:B------:R-:W3:Y:S04]  /*18f80*/  LDL.LU R29, [R1+0x58c] ;  /* 0x00058c00011d7983 */ /* 0x000ee80000300800 */
[----:B-1----:R-:W4:Y:S04]  /*18f90*/  LDL.LU R26, [R1+0x598] ;  /* 0x00059800011a7983 */ /* 0x002f280000300800 */
[----:B------:R-:W4:Y:S01]  /*18fa0*/  LDL.LU R27, [R1+0x594] ;  /* 0x00059400011b7983 */ /* 0x000f220000300800 */
[----:B------:R-:W-:-:S02]  /*18fb0*/  IMAD R16, R14, 0x100, R28 ;  /* 0x000001000e107824 */ /* 0x000fc400078e021c */
[----:B------:R-:W-:Y:S01]  /*18fc0*/  IMAD R19, R0, 0x100, R15 ;  /* 0x0000010000137824 */ /* 0x000fe200078e020f */
[----:B----4-:R0:W-:Y:S04]  /*18fd0*/  STL.64 [R1+0x1668], R26 ;  /* 0x0016681a01007387 */ /* 0x0101e80000100a00 */
[----:B------:R-:W4:Y:S01]  /*18fe0*/  LDL.LU.64 R24, [R1+0x130] ;  /* 0x0001300001187983 */ /* 0x000f220000300a00 */
[C---:B--2---:R-:W-:Y:S03]  /*18ff0*/  HMMA.16816.F32 R20, R4.reuse, R8, R20 ;  /* 0x000000080414723c */ /* 0x044fe60000001814 */
[----:B0-----:R-:W4:Y:S04]  /*19000*/  LDL.LU.64 R26, [R1+0x138] ;  /* 0x00013800011a7983 */ /* 0x001f280000300a00 */
[----:B------:R-:W2:Y:S04]  /*19010*/  LDL.LU R13, [R1+0x578] ;  /* 0x00057800010d7983 */ /* 0x000ea80000300800 */
[----:B------:R-:W3:Y:S04]  /*19020*/  LDL.LU R10, [R1+0x580] ;  /* 0x00058000010a7983 */ /* 0x000ee80000300800 */
[----:B------:R-:W3:Y:S04]  /*19030*/  LDL.LU R11, [R1+0x588] ;  /* 0x00058800010b7983 */ /* 0x000ee80000300800 */
[----:B------:R-:W2:Y:S04]  /*19040*/  LDL.LU R28, [R1+0x5a0] ;  /* 0x0005a000011c7983 */ /* 0x000ea80000300800 */
[----:B------:R-:W2:Y:S04]  /*19050*/  LDL.LU R0, [R1+0x59c] ;  /* 0x00059c0001007983 */ /* 0x000ea80000300800 */
[----:B------:R-:W2:Y:S04]  /*19060*/  LDL.LU R14, [R1+0x5a8] ;  /* 0x0005a800010e7983 */ /* 0x000ea80000300800 */
[----:B------:R-:W2:Y:S04]  /*19070*/  LDL.LU R15, [R1+0x5a4] ;  /* 0x0005a400010f7983 */ /* 0x000ea80000300800 */
[----:B------:R-:W-:Y:S04]  /*19080*/  STL.64 [R1+0x330], R20 ;  /* 0x0003301401007387 */ /* 0x000fe80000100a00 */
[----:B------:R0:W-:Y:S04]  /*19090*/  STL.64 [R1+0x338], R22 ;  /* 0x0003381601007387 */ /* 0x0001e80000100a00 */
[----:B0-----:R-:W2:Y:S04]  /*190a0*/  LDL.LU.64 R22, [R1+0x16c0] ;  /* 0x0016c00001167983 */ /* 0x001ea80000300a00 */
[----:B---3--:R-:W-:Y:S04]  /*190b0*/  STL.64 [R1+0x16b0], R10 ;  /* 0x0016b00a01007387 */ /* 0x008fe80000100a00 */
[----:B------:R4:W-:Y:S02]  /*190c0*/  STL.64 [R1+0x16a8], R8 ;  /* 0x0016a80801007387 */ /* 0x0009e40000100a00 */
[----:B----4-:R-:W-:Y:S02]  /*190d0*/  HMMA.16816.F32 R8, R4, R2, R24 ;  /* 0x000000020408723c */ /* 0x010fe40000001818 */
[----:B------:R-:W3:Y:S04]  /*190e0*/  LDL.LU R5, [R1+0x574] ;  /* 0x0005740001057983 */ /* 0x000ee80000300800 */
[----:B------:R-:W4:Y:S01]  /*190f0*/  LDL.LU R6, [R1+0x57c] ;  /* 0x00057c0001067983 */ /* 0x000f220000300800 */
[----:B--2---:R-:W-:-:S15]  /*19100*/  IMAD R4, R22, 0x100, R23 ;  /* 0x0000010016047824 */ /* 0x004fde00078e0217 */
[----:B------:R-:W-:-:S01]  /*19110*/  NOP ;  /* 0x0000000000007918 */ /* 0x000fc20000000000 */
[----:B------:R0:W-:Y:S04]  /*19120*/  STL.64 [R1+0x130], R8 ;  /* 0x0001300801007387 */ /* 0x0001e80000100a00 */
[----:B------:R1:W-:Y:S04]  /*19130*/  STL.64 [R1+0x138], R10 ;  /* 0x0001380a01007387 */ /* 0x0003e80000100a00 */
[----:B------:R-:W2:Y:S04]  /*19140*/  LDL.LU R7, [R1+0x584] ;  /* 0x0005840001077983 */ /* 0x000ea80000300800 */
[----:B0-----:R-:W4:Y:S04]  /*19150*/  LDL.LU.64 R8, [R1+0x120] ;  /* 0x0001200001087983 */ /* 0x001f280000300a00 */
[----:B-1----:R-:W4:Y:S04]  /*19160*/  LDL.LU.64 R10, [R1+0x128] ;  /* 0x00012800010a7983 */ /* 0x002f280000300a00 */
[----:B------:R-:W3:Y:S04]  /*19170*/  LDL.LU.64 R20, [R1+0x110] ;  /* 0x0001100001147983 */ /* 0x000ee80000300a00 */
[----:B------:R-:W2:Y:S04]  /*19180*/  LDL.LU.64 R22, [R1+0x118] ;  /* 0x0001180001167983 */ /* 0x000ea80000300a00 */
[----:B--2---:R-:W-:Y:S04]  /*19190*/  STL.64 [R1+0x1688], R22 ;  /* 0x0016881601007387 */ /* 0x004fe80000100a00 */
[----:B---3--:R0:W-:Y:S04]  /*191a0*/  STL.64 [R1+0x1680], R20 ;  /* 0x0016801401007387 */ /* 0x0081e80000100a00 */
[----:B0-----:R-:W2:Y:S04]  /*191b0*/  LDL.LU.64 R20, [R1+0x310] ;  /* 0x0003100001147983 */ /* 0x001ea80000300a00 */
[----:B------:R-:W3:Y:S04]  /*191c0*/  LDL.LU.64 R22, [R1+0x318] ;  /* 0x0003180001167983 */ /* 0x000ee80000300a00 */
[----:B---3--:R-:W-:Y:S04]  /*191d0*/  STL.64 [R1+0x1698], R22 ;  /* 0x0016981601007387 */ /* 0x008fe80000100a00 */
[----:B--2---:R0:W-:Y:S04]  /*191e0*/  STL.64 [R1+0x1690], R20 ;  /* 0x0016901401007387 */ /* 0x0041e80000100a00 */
[----:B0-----:R-:W2:Y:S04]  /*191f0*/  LDL.LU.64 R20, [R1+0x320] ;  /* 0x0003200001147983 */ /* 0x001ea80000300a00 */
[----:B------:R-:W2:Y:S04]  /*19200*/  LDL.LU.64 R22, [R1+0x328] ;  /* 0x0003280001167983 */ /* 0x000ea80000300a00 */
[----:B------:R-:W3:Y:S04]  /*19210*/  LDL.LU.64 R24, [R1+0xf0] ;  /* 0x0000f00001187983 */ /* 0x000ee80000300a00 */
[----:B------:R-:W4:Y:S01]  /*19220*/  LDL.LU.64 R26, [R1+0xf8] ;  /* 0x0000f800011a7983 */ /* 0x000f220000300a00 */
[----:B------:R-:W-:Y:S01]  /*19230*/  IMAD R5, R5, 0x100, R13 ;  /* 0x0000010005057824 */ /* 0x000fe200078e020d */
[----:B------:R-:W-:-:S02]  /*19240*/  F2FP.F16.E4M3.UNPACK_B R16, R16 ;  /* 0x00000010ff10723e */ /* 0x000fc400020006ff */
[----:B------:R-:W-:Y:S01]  /*19250*/  F2FP.F16.E4M3.UNPACK_B R17, R17 ;  /* 0x00000011ff11723e */ /* 0x000fe200020006ff */
[----:B----4-:R-:W-:Y:S04]  /*19260*/  STL.64 [R1+0x1678], R26 ;  /* 0x0016781a01007387 */ /* 0x010fe80000100a00 */
[----:B---3--:R0:W-:Y:S04]  /*19270*/  STL.64 [R1+0x1670], R24 ;  /* 0x0016701801007387 */ /* 0x0081e80000100a00 */
[----:B0-----:R-:W3:Y:S04]  /*19280*/  LDL.LU.64 R24, [R1+0x100] ;  /* 0x0001000001187983 */ /* 0x001ee80000300a00 */
[----:B------:R-:W3:Y:S04]  /*19290*/  LDL.LU.64 R26, [R1+0x108] ;  /* 0x00010800011a7983 */ /* 0x000ee80000300a00 */
[----:B------:R-:W4:Y:S01]  /*192a0*/  LDL.LU R13, [R1+0x16b8] ;  /* 0x0016b800010d7983 */ /* 0x000f220000300800 */
[----:B------:R-:W-:-:S02]  /*192b0*/  F2FP.F16.E4M3.UNPACK_B R18, R18 ;  /* 0x00000012ff12723e */ /* 0x000fc400020006ff */
[----:B------:R-:W-:-:S07]  /*192c0*/  F2FP.F16.E4M3.UNPACK_B R19, R19 ;  /* 0x00000013ff13723e */ /* 0x000fce00020006ff */
[----:B----4-:R-:W-:-:S15]  /*192d0*/  HMMA.16816.F32 R8, R16, R12, R8 ;  /* 0x0000000c1008723c */ /* 0x010fde0000001808 */
[----:B------:R-:W-:-:S08]  /*192e0*/  NOP ;  /* 0x0000000000007918 */ /* 0x000fd00000000000 */
[----:B------:R-:W-:Y:S04]  /*192f0*/  STL.64 [R1+0x120], R8 ;  /* 0x0001200801007387 */ /* 0x000fe80000100a00 */
[----:B------:R0:W-:Y:S04]  /*19300*/  STL.64 [R1+0x128], R10 ;  /* 0x0001280a01007387 */ /* 0x0001e80000100a00 */
[----:B0-----:R-:W4:Y:S04]  /*19310*/  LDL.LU.64 R10, [R1+0x16b0] ;  /* 0x0016b000010a7983 */ /* 0x001f280000300a00 */
[----:B------:R-:W3:Y:S01]  /*19320*/  LDL.LU.64 R8, [R1+0x16a8] ;  /* 0x0016a80001087983 */ /* 0x000ee20000300a00 */
[----:B----4-:R-:W-:-:S02]  /*19330*/  IMAD R6, R6, 0x100, R10 ;  /* 0x0000010006067824 */ /* 0x010fc400078e020a */
[----:B------:R-:W-:Y:S01]  /*19340*/  IMAD R7, R7, 0x100, R11 ;  /* 0x0000010007077824 */ /* 0x000fe200078e020b */
[----:B------:R-:W2:Y:S04]  /*19350*/  LDL.LU R10, [R1+0x16a4] ;  /* 0x0016a400010a7983 */ /* 0x000ea80000300800 */
[----:B------:R-:W2:Y:S02]  /*19360*/  LDL.LU R11, [R1+0x16a0] ;  /* 0x0016a000010b7983 */ /* 0x000ea40000300800 */
        /* <DEDUP_REMOVED lines=11> */
[----:B------:R-:W2:Y:S01]  /*19420*/  LDL.LU.64 R20, [R1+0x1680] ;  /* 0x0016800001147983 */ /* 0x000ea20000300a00 */
[----:B------:R-:W-:-:S02]  /*19430*/  F2FP.F16.E4M3.UNPACK_B R4, R4 ;  /* 0x00000004ff04723e */ /* 0x000fc400020006ff */
[----:B------:R-:W-:Y:S02]  /*19440*/  F2FP.F16.E4M3.UNPACK_B R5, R5 ;  /* 0x00000005ff05723e */ /* 0x000fe400020006ff */
[----:B------:R-:W-:Y:S02]  /*19450*/  F2FP.F16.E4M3.UNPACK_B R6, R6 ;  /* 0x00000006ff06723e */ /* 0x000fe400020006ff */
[----:B------:R-:W-:-:S07]  /*19460*/  F2FP.F16.E4M3.UNPACK_B R7, R7 ;  /* 0x00000007ff07723e */ /* 0x000fce00020006ff */
[----:B------:R-:W-:Y:S06]  /*19470*/  HMMA.16816.F32 R24, R4, R12, R24 ;  /* 0x0000000c0418723c */ /* 0x000fec0000001818 */
[----:B--2---:R-:W-:Y:S01]  /*19480*/  HMMA.16816.F32 R20, R16, R2, R20 ;  /* 0x000000021014723c */ /* 0x004fe20000001814 */
[----:B------:R-:W2:-:S15]  /*19490*/  LDL.LU R19, [R1+0x590] ;  /* 0x0005900001137983 */ /* 0x000e9e0000300800 */
[----:B------:R-:W-:-:S07]  /*194a0*/  NOP ;  /* 0x0000000000007918 */ /* 0x000fce0000000000 */
[----:B------:R0:W-:Y:S04]  /*194b0*/  STL.64 [R1+0x110], R20 ;  /* 0x0001101401007387 */ /* 0x0001e80000100a00 */
[----:B------:R1:W-:Y:S04]  /*194c0*/  STL.64 [R1+0x118], R22 ;  /* 0x0001181601007387 */ /* 0x0003e80000100a00 */
[----:B0-----:R-:W3:Y:S04]  /*194d0*/  LDL.LU.64 R20, [R1+0x300] ;  /* 0x0003000001147983 */ /* 0x001ee80000300a00 */
[----:B-1----:R-:W3:Y:S04]  /*194e0*/  LDL.LU.64 R22, [R1+0x308] ;  /* 0x0003080001167983 */ /* 0x002ee80000300a00 */
[----:B------:R-:W-:Y:S04]  /*194f0*/  STL.64 [R1+0x100], R24 ;  /* 0x0001001801007387 */ /* 0x000fe80000100a00 */
[----:B------:R0:W-:Y:S04]  /*19500*/  STL.64 [R1+0x108], R26 ;  /* 0x0001081a01007387 */ /* 0x0001e80000100a00 */
[----:B0-----:R-:W4:Y:S04]  /*19510*/  LDL.LU.64 R26, [R1+0x1678] ;  /* 0x00167800011a7983 */ /* 0x001f280000300a00 */
[----:B------:R-:W4:Y:S04]  /*19520*/  LDL.LU.64 R24, [R1+0x1670] ;  /* 0x0016700001187983 */ /* 0x000f280000300a00 */
[----:B------:R-:W-:Y:S01]  /*19530*/  STL [R1+0x1658], R13 ;  /* 0x0016580d01007387 */ /* 0x000fe20000100800 */
[----:B----4-:R-:W-:-:S15]  /*19540*/  HMMA.16816.F32 R24, R4, R10, R24 ;  /* 0x0000000a0418723c */ /* 0x010fde0000001818 */
[----:B------:R-:W-:-:S08]  /*19550*/  NOP ;  /* 0x0000000000007918 */ /* 0x000fd00000000000 */
[----:B------:R-:W-:Y:S04]  /*19560*/  STL.64 [R1+0xf0], R24 ;  /* 0x0000f01801007387 */ /* 0x000fe80000100a00 */
[----:B------:R0:W-:Y:S04]  /*19570*/  STL.64 [R1+0xf8], R26 ;  /* 0x0000f81a01007387 */ /* 0x0001e80000100a00 */
[----:B0-----:R-:W4:Y:S04]  /*19580*/  LDL.LU.64 R26, [R1+0x1668] ;  /* 0x00166800011a7983 */ /* 0x001f280000300a00 */
[----:B------:R0:W-:Y:S01]  /*19590*/  STL [R1+0x1644], R11 ;  /* 0x0016440b01007387 */ /* 0x0001e20000100800 */
[----:B----4-:R-:W-:-:S03]  /*195a0*/  IMAD R17, R27, 0x100, R26 ;  /* 0x000001001b117824 */ /* 0x010fc600078e021a */
[----:B------:R-:W4:Y:S04]  /*195b0*/  LDL.LU R26, [R1+0x5b0] ;  /* 0x0005b000011a7983 */ /* 0x000f280000300800 */
[----:B------:R-:W4:Y:S01]  /*195c0*/  LDL.LU R27, [R1+0x5ac] ;  /* 0x0005ac00011b7983 */ /* 0x000f220000300800 */
[----:B---3--:R-:W-:Y:S01]  /*195d0*/  HMMA.16816.F32 R20, R4, R8, R20 ;  /* 0x000000080414723c */ /* 0x008fe20000001814 */
[----:B------:R-:W-:Y:S02]  /*195e0*/  IMAD R18, R0, 0x100, R28 ;  /* 0x0000010000127824 */ /* 0x000fe400078e021c */
[----:B----4-:R1:W-:Y:S04]  /*195f0*/  STL.64 [R1+0x1660], R26 ;  /* 0x0016601a01007387 */ /* 0x0103e80000100a00 */
[----:B0-----:R-:W3:Y:S04]  /*19600*/  LDL.LU R11, [R1+0x5c0] ;  /* 0x0005c000010b7983 */ /* 0x001ee80000300800 */
[----:B------:R-:W4:Y:S04]  /*19610*/  LDL.LU R0, [R1+0x5c8] ;  /* 0x0005c80001007983 */ /* 0x000f280000300800 */
[----:B------:R-:W4:Y:S04]  /*19620*/  LDL.LU R13, [R1+0x5b8] ;  /* 0x0005b800010d7983 */ /* 0x000f280000300800 */
[----:B------:R-:W4:Y:S04]  /*19630*/  LDL.LU.64 R24, [R1+0xe0] ;  /* 0x0000e00001187983 */ /* 0x000f280000300a00 */
[----:B-1----:R-:W4:Y:S04]  /*19640*/  LDL.LU.64 R26, [R1+0xe8] ;  /* 0x0000e800011a7983 */ /* 0x002f280000300a00 */
[----:B------:R-:W-:Y:S04]  /*19650*/  STL.64 [R1+0x300], R20 ;  /* 0x0003001401007387 */ /* 0x000fe80000100a00 */
[----:B------:R-:W-:Y:S04]  /*19660*/  STL.64 [R1+0x308], R22 ;  /* 0x0003081601007387 */ /* 0x000fe80000100a00 */
[----:B---3--:R-:W-:Y:S04]  /*19670*/  STL.64 [R1+0x1650], R10 ;  /* 0x0016500a01007387 */ /* 0x008fe80000100a00 */
[----:B------:R0:W-:Y:S04]  /*19680*/  STL.64 [R1+0x1648], R8 ;  /* 0x0016480801007387 */ /* 0x0001e80000100a00 */
[----:B0-----:R-:W3:Y:S04]  /*19690*/  LDL.LU.64 R8, [R1+0xd0] ;  /* 0x0000d00001087983 */ /* 0x001ee80000300a00 */
[----:B------:R-:W3:Y:S04]  /*196a0*/  LDL.LU.64 R10, [R1+0xd8] ;  /* 0x0000d800010a7983 */ /* 0x000ee80000300a00 */
[----:B------:R-:W3:Y:S04]  /*196b0*/  LDL.LU R20, [R1+0x5e0] ;  /* 0x0005e00001147983 */ /* 0x000ee80000300800 */
[----:B------:R-:W3:Y:S04]  /*196c0*/  LDL.LU R21, [R1+0x5dc] ;  /* 0x0005dc0001157983 */ /* 0x000ee80000300800 */
[----:B------:R-:W3:Y:S04]  /*196d0*/  LDL.LU R22, [R1+0x5e8] ;  /* 0x0005e80001167983 */ /* 0x000ee80000300800 */
[----:B------:R-:W3:Y:S01]  /*196e0*/  LDL.LU R23, [R1+0x5e4] ;  /* 0x0005e40001177983 */ /* 0x000ee20000300800 */
[----:B--2---:R-:W-:-:S02]  /*196f0*/  IMAD R16, R29, 0x100, R19 ;  /* 0x000001001d107824 */ /* 0x004fc400078e0213 */
[----:B------:R-:W-:Y:S01]  /*19700*/  IMAD R19, R15, 0x100, R14 ;  /* 0x000001000f137824 */ /* 0x000fe200078e020e */
[----:B----4-:R-:W-:Y:S01]  /*19710*/  HMMA.16816.F32 R4, R4, R2, R24 ;  /* 0x000000020404723c */ /* 0x010fe20000001818 */
[----:B---3--:R-:W-:Y:S04]  /*19720*/  STL.64 [R1+0x1618], R22 ;  /* 0x0016181601007387 */ /* 0x008fe80000100a00 */
[----:B------:R0:W-:Y:S04]  /*19730*/  STL.64 [R1+0x1610], R20 ;  /* 0x0016101401007387 */ /* 0x0001e80000100a00 */
[----:B0-----:R-:W2:Y:S04]  /*19740*/  LDL.LU.64 R20, [R1+0x2f0] ;  /* 0x0002f00001147983 */ /* 0x001ea80000300a00 */
[----:B------:R-:W2:Y:S04]  /*19750*/  LDL.LU.64 R22, [R1+0x2f8] ;  /* 0x0002f80001167983 */ /* 0x000ea80000300a00 */
[----:B------:R-:W3:Y:S04]  /*19760*/  LDL.LU R29, [R1+0x5f0] ;  /* 0x0005f000011d7983 */ /* 0x000ee80000300800 */
[----:B------:R-:W3:Y:S04]  /*19770*/  LDL.LU R28, [R1+0x5ec] ;  /* 0x0005ec00011c7983 */ /* 0x000ee80000300800 */
[----:B------:R-:W4:Y:S04]  /*19780*/  LDL.LU R14, [R1+0x5f8] ;  /* 0x0005f800010e7983 */ /* 0x000f280000300800 */
[----:B------:R-:W4:Y:S04]  /*19790*/  LDL.LU R15, [R1+0x5f4] ;  /* 0x0005f400010f7983 */ /* 0x000f280000300800 */
[----:B------:R-:W2:Y:S04]  /*197a0*/  LDL.LU.64 R26, [R1+0x1660] ;  /* 0x00166000011a7983 */ /* 0x000ea80000300a00 */
[----:B------:R0:W-:Y:S04]  /*197b0*/  STL.64 [R1+0xe0], R4 ;  /* 0x0000e00401007387 */ /* 0x0001e80000100a00 */
[----:B------:R1:W-:Y:S04]  /*197c0*/  STL.64 [R1+0xe8], R6 ;  /* 0x0000e80601007387 */ /* 0x0003e80000100a00 */
[----:B0-----:R-:W3:Y:S04]  /*197d0*/  LDL.LU R5, [R1+0x5b4] ;  /* 0x0005b40001057983 */ /* 0x001ee80000300800 */
[----:B-1----:R-:W4:Y:S04]  /*197e0*/  LDL.LU R6, [R1+0x5bc] ;  /* 0x0005bc0001067983 */ /* 0x002f280000300800 */
[----:B------:R-:W4:Y:S04]  /*197f0*/  LDL.LU R7, [R1+0x5c4] ;  /* 0x0005c40001077983 */ /* 0x000f280000300800 */
[----:B------:R-:W4:Y:S01]  /*19800*/  LDL.LU.64 R24, [R1+0xc0] ;  /* 0x0000c00001187983 */ /* 0x000f220000300a00 */
[----:B--2---:R-:W-:-:S03]  /*19810*/  IMAD R4, R27, 0x100, R26 ;  /* 0x000001001b047824 */ /* 0x004fc600078e021a */
[----:B------:R-:W2:Y:S01]  /*19820*/  LDL.LU.64 R26, [R1+0xc8] ;  /* 0x0000c800011a7983 */ /* 0x000ea20000300a00 */
[----:B---3--:R-:W-:-:S03]  /*19830*/  IMAD R5, R5, 0x100, R13 ;  /* 0x0000010005057824 */ /* 0x008fc600078e020d */
[----:B--2---:R-:W-:Y:S04]  /*19840*/  STL.64 [R1+0x1638], R26 ;  /* 0x0016381a01007387 */ /* 0x004fe80000100a00 */
[----:B----4-:R0:W-:Y:S04]  /*19850*/  STL.64 [R1+0x1630], R24 ;  /* 0x0016301801007387 */ /* 0x0101e80000100a00 */
[----:B0-----:R-:W2:Y:S04]  /*19860*/  LDL.LU.64 R24, [R1+0x2e0] ;  /* 0x0002e00001187983 */ /* 0x001ea80000300a00 */
[----:B------:R-:W2:Y:S04]  /*19870*/  LDL.LU.64 R26, [R1+0x2e8] ;  /* 0x0002e800011a7983 */ /* 0x000ea80000300a00 */
[----:B------:R-:W3:Y:S01]  /*19880*/  LDL.LU R13, [R1+0x1658] ;  /* 0x00165800010d7983 */ /* 0x000ee20000300800 */
[----:B------:R-:W-:-:S02]  /*19890*/  F2FP.F16.E4M3.UNPACK_B R16, R16 ;  /* 0x00000010ff10723e */ /* 0x000fc400020006ff */
[----:B------:R-:W-:Y:S02]  /*198a0*/  F2FP.F16.E4M3.UNPACK_B R17, R17 ;  /* 0x00000011ff11723e */ /* 0x000fe400020006ff */
[----:B------:R-:W-:Y:S02]  /*198b0*/  F2FP.F16.E4M3.UNPACK_B R18, R18 ;  /* 0x00000012ff12723e */ /* 0x000fe400020006ff */
[----:B------:R-:W-:-:S07]  /*198c0*/  F2FP.F16.E4M3.UNPACK_B R19, R19 ;  /* 0x00000013ff13723e */ /* 0x000fce00020006ff */
[----:B---3--:R-:W-:-:S15]  /*198d0*/  HMMA.16816.F32 R8, R16, R12, R8 ;  /* 0x0000000c1008723c */ /* 0x008fde0000001808 */
[----:B------:R-:W-:-:S08]  /*198e0*/  NOP ;  /* 0x0000000000007918 */ /* 0x000fd00000000000 */
[----:B------:R-:W-:Y:S04]  /*198f0*/  STL.64 [R1+0xd0], R8 ;  /* 0x0000d00801007387 */ /* 0x000fe80000100a00 */
[----:B------:R0:W-:Y:S04]  /*19900*/  STL.64 [R1+0xd8], R10 ;  /* 0x0000d80a01007387 */ /* 0x0001e80000100a00 */
[----:B0-----:R-:W3:Y:S04]  /*19910*/  LDL.LU.64 R10, [R1+0x1650] ;  /* 0x00165000010a7983 */ /* 0x001ee80000300a00 */
[----:B------:R-:W2:Y:S01]  /*19920*/  LDL.LU.64 R8, [R1+0x1648] ;  /* 0x0016480001087983 */ /* 0x000ea20000300a00 */
[----:B---3--:R-:W-:-:S03]  /*19930*/  IMAD R6, R6, 0x100, R11 ;  /* 0x0000010006067824 */ /* 0x008fc600078e020b */
[----:B------:R-:W3:Y:S01]  /*19940*/  LDL.LU R11, [R1+0x1644] ;  /* 0x00164400010b7983 */ /* 0x000ee20000300800 */
[----:B------:R-:W-:-:S03]  /*19950*/  IMAD R7, R7, 0x100, R0 ;  /* 0x0000010007077824 */ /* 0x000fc600078e0200 */
[----:B------:R-:W4:Y:S01]  /*19960*/  LDL.LU R0, [R1+0x1640] ;  /* 0x0016400001007983 */ /* 0x000f220000300800 */
[----:B---3--:R-:W-:-:S15]  /*19970*/  HMMA.16816.F32 R20, R16, R10, R20 ;  /* 0x0000000a1014723c */ /* 0x008fde0000001814 */
[----:B------:R-:W-:-:S08]  /*19980*/  NOP ;  /* 0x0000000000007918 */ /* 0x000fd00000000000 */
[----:B------:R0:W-:Y:S04]  /*19990*/  STL.64 [R1+0x2f0], R20 ;  /* 0x0002f01401007387 */ /* 0x0001e80000100a00 */
[----:B------:R1:W-:Y:S04]  /*199a0*/  STL.64 [R1+0x2f8], R22 ;  /* 0x0002f81601007387 */ /* 0x0003e80000100a00 */
[----:B0-----:R-:W3:Y:S04]  /*199b0*/  LDL.LU.64 R20, [R1+0xa0] ;  /* 0x0000a00001147983 */ /* 0x001ee80000300a00 */
[----:B-1----:R-:W4:Y:S01]  /*199c0*/  LDL.LU.64 R22, [R1+0xa8] ;  /* 0x0000a80001167983 */ /* 0x002f220000300a00 */
[C---:B--2---:R-:W-:Y:S03]  /*199d0*/  HMMA.16816.F32 R24, R16.reuse, R8, R24 ;  /* 0x000000081018723c */ /* 0x044fe60000001818 */
[----:B----4-:R-:W-:Y:S04]  /*199e0*/  STL.64 [R1+0x1628], R22 ;  /* 0x0016281601007387 */ /* 0x010fe80000100a00 */
[----:B---3--:R0:W-:Y:S04]  /*199f0*/  STL.64 [R1+0x1620], R20 ;  /* 0x0016201401007387 */ /* 0x0081e80000100a00 */
[----:B0-----:R-:W2:Y:S04]  /*19a00*/  LDL.LU.64 R20, [R1+0xb0] ;  /* 0x0000b00001147983 */ /* 0x001ea80000300a00 */
[----:B------:R-:W2:Y:S08]  /*19a10*/  LDL.LU.64 R22, [R1+0xb8] ;  /* 0x0000b80001167983 */ /* 0x000eb00000300a00 */
[----:B------:R-:W-:Y:S04]  /*19a20*/  STL.64 [R1+0x2e0], R24 ;  /* 0x0002e01801007387 */ /* 0x000fe80000100a00 */
[----:B------:R0:W-:Y:S04]  /*19a30*/  STL.64 [R1+0x2e8], R26 ;  /* 0x0002e81a01007387 */ /* 0x0001e80000100a00 */
[----:B0-----:R-:W3:Y:S04]  /*19a40*/  LDL.LU.64 R26, [R1+0x1638] ;  /* 0x00163800011a7983 */ /* 0x001ee80000300a00 */
[----:B------:R-:W3:Y:S02]  /*19a50*/  LDL.LU.64 R24, [R1+0x1630] ;  /* 0x0016300001187983 */ /* 0x000ee40000300a00 */
[----:B---3--:R-:W-:Y:S02]  /*19a60*/  HMMA.16816.F32 R24, R16, R2, R24 ;  /* 0x000000021018723c */ /* 0x008fe40000001818 */
[----:B------:R-:W3:Y:S04]  /*19a70*/  LDL.LU R16, [R1+0x5d0] ;  /* 0x0005d00001107983 */ /* 0x000ee80000300800 */
[----:B------:R-:W3:-:S15]  /*19a80*/  LDL.LU R17, [R1+0x5cc] ;  /* 0x0005cc0001117983 */ /* 0x000ede0000300800 */
[----:B------:R-:W-:-:S02]  /*19a90*/  NOP ;  /* 0x0000000000007918 */ /* 0x000fc40000000000 */
[----:B------:R0:W-:Y:S04]  /*19aa0*/  STL.64 [R1+0xc0], R24 ;  /* 0x0000c01801007387 */ /* 0x0001e80000100a00 */
[----:B------:R1:W-:Y:S04]  /*19ab0*/  STL.64 [R1+0xc8], R26 ;  /* 0x0000c81a01007387 */ /* 0x0003e80000100a00 */
[----:B------:R-:W4:Y:S04]  /*19ac0*/  LDL.LU R18, [R1+0x5d8] ;  /* 0x0005d80001127983 */ /* 0x000f280000300800 */
[----:B------:R-:W4:Y:S04]  /*19ad0*/  LDL.LU R19, [R1+0x5d4] ;  /* 0x0005d40001137983 */ /* 0x000f280000300800 */
[----:B0-----:R-:W3:Y:S04]  /*19ae0*/  LDL.LU.64 R24, [R1+0x80] ;  /* 0x0000800001187983 */ /* 0x001ee80000300a00 */
[----:B-1----:R-:W4:Y:S01]  /*19af0*/  LDL.LU.64 R26, [R1+0x88] ;  /* 0x00008800011a7983 */ /* 0x002f220000300a00 */
[----:B------:R-:W-:-:S02]  /*19b00*/  F2FP.F16.E4M3.UNPACK_B R4, R4 ;  /* 0x00000004ff04723e */ /* 0x000fc400020006ff */
[----:B------:R-:W-:Y:S02]  /*19b10*/  F2FP.F16.E4M3.UNPACK_B R5, R5 ;  /* 0x00000005ff05723e */ /* 0x000fe400020006ff */
[----:B------:R-:W-:Y:S02]  /*19b20*/  F2FP.F16.E4M3.UNPACK_B R6, R6 ;  /* 0x00000006ff06723e */ /* 0x000fe400020006ff */
[----:B------:R-:W-:-:S07]  /*19b30*/  F2FP.F16.E4M3.UNPACK_B R7, R7 ;  /* 0x00000007ff07723e */ /* 0x000fce00020006ff */
[C---:B--2---:R-:W-:Y:S01]  /*19b40*/  HMMA.16816.F32 R20, R4.reuse, R12, R20 ;  /* 0x0000000c0414723c */ /* 0x044fe20000001814 */
        /* <DEDUP_REMOVED lines=17> */
[----:B------:R-:W4:Y:S01]  /*19c60*/  LDL.LU.64 R20, [R1+0x1610] ;  /* 0x0016100001147983 */ /* 0x000f220000300a00 */
[----:B--2---:R-:W-:Y:S01]  /*19c70*/  HMMA.16816.F32 R24, R4, R8, R24 ;  /* 0x000000080418723c */ /* 0x004fe20000001818 */
[----:B------:R-:W-:-:S02]  /*19c80*/  IMAD R16, R17, 0x100, R16 ;  /* 0x0000010011107824 */ /* 0x000fc400078e0210 */
[----:B------:R-:W-:Y:S02]  /*19c90*/  IMAD R17, R19, 0x100, R18 ;  /* 0x0000010013117824 */ /* 0x000fe400078e0212 */
[----:B---3--:R-:W-:Y:S02]  /*19ca0*/  IMAD R19, R23, 0x100, R22 ;  /* 0x0000010017137824 */ /* 0x008fe400078e0216 */
[----:B----4-:R-:W-:Y:S02]  /*19cb0*/  IMAD R18, R21, 0x100, R20 ;  /* 0x0000010015127824 */ /* 0x010fe400078e0214 */
[----:B------:R-:W2:Y:S04]  /*19cc0*/  LDL.LU.64 R20, [R1+0x2c0] ;  /* 0x0002c00001147983 */ /* 0x000ea80000300a00 */
[----:B------:R-:W2:Y:S10]  /*19cd0*/  LDL.LU.64 R22, [R1+0x2c8] ;  /* 0x0002c80001167983 */ /* 0x000eb40000300a00 */
[----:B------:R-:W-:Y:S04]  /*19ce0*/  STL.64 [R1+0x2d0], R24 ;  /* 0x0002d01801007387 */ /* 0x000fe80000100a00 */
[----:B------:R0:W-:Y:S04]  /*19cf0*/  STL.64 [R1+0x2d8], R26 ;  /* 0x0002d81a01007387 */ /* 0x0001e80000100a00 */
[----:B0-----:R-:W3:Y:S04]  /*19d00*/  LDL.LU.64 R26, [R1+0x1608] ;  /* 0x00160800011a7983 */ /* 0x001ee80000300a00 */
[----:B------:R-:W3:Y:S01]  /*19d10*/  LDL.LU.64 R24, [R1+0x1600] ;  /* 0x0016000001187983 */ /* 0x000ee20000300a00 */
[----:B------:R-:W-:-:S02]  /*19d20*/  F2FP.F16.E4M3.UNPACK_B R16, R16 ;  /* 0x00000010ff10723e */ /* 0x000fc400020006ff */
[----:B------:R-:W-:Y:S02]  /*19d30*/  F2FP.F16.E4M3.UNPACK_B R17, R17 ;  /* 0x00000011ff11723e */ /* 0x000fe400020006ff */
[----:B------:R-:W-:Y:S02]  /*19d40*/  F2FP.F16.E4M3.UNPACK_B R18, R18 ;  /* 0x00000012ff12723e */ /* 0x000fe400020006ff */
[----:B------:R-:W-:Y:S01]  /*19d50*/  F2FP.F16.E4M3.UNPACK_B R19, R19 ;  /* 0x00000013ff13723e */ /* 0x000fe200020006ff */
[----:B---3--:R-:W-:Y:S01]  /*19d60*/  HMMA.16816.F32 R4, R4, R2, R24 ;  /* 0x000000020404723c */ /* 0x008fe20000001818 */
[----:B------:R-:W3:Y:S04]  /*19d70*/  LDL.LU.64 R26, [R1+0x15f8] ;  /* 0x0015f800011a7983 */ /* 0x000ee80000300a00 */
[----:B------:R-:W3:-:S15]  /*19d80*/  LDL.LU.64 R24, [R1+0x15f0] ;  /* 0x0015f00001187983 */ /* 0x000ede0000300a00 */
[----:B------:R-:W-:-:S03]  /*19d90*/  NOP ;  /* 0x0000000000007918 */ /* 0x000fc60000000000 */
[----:B------:R-:W-:Y:S04]  /*19da0*/  STL.64 [R1+0x90], R4 ;  /* 0x0000900401007387 */ /* 0x000fe80000100a00 */
[----:B------:R-:W-:Y:S01]  /*19db0*/  STL.64 [R1+0x98], R6 ;  /* 0x0000980601007387 */ /* 0x000fe20000100a00 */
[----:B---3--:R-:W-:-:S15]  /*19dc0*/  HMMA.16816.F32 R24, R16, R12, R24 ;  /* 0x0000000c1018723c */ /* 0x008fde0000001818 */
[----:B------:R-:W-:-:S08]  /*19dd0*/  NOP ;  /* 0x0000000000007918 */ /* 0x000fd00000000000 */
[----:B------:R-:W-:Y:S04]  /*19de0*/  STL.64 [R1+0x80], R24 ;  /* 0x0000801801007387 */ /* 0x000fe80000100a00 */
[----:B------:R0:W-:Y:S04]  /*19df0*/  STL.64 [R1+0x88], R26 ;  /* 0x0000881a01007387 */ /* 0x0001e80000100a00 */
[----:B0-----:R-:W3:Y:S04]  /*19e00*/  LDL.LU R26, [R1+0x15e8] ;  /* 0x0015e800011a7983 */ /* 0x001ee80000300800 */
[----:B------:R-:W3:Y:S01]  /*19e10*/  LDL.LU.64 R24, [R1+0x15e0] ;  /* 0x0015e00001187983 */ /* 0x000ee20000300a00 */
[----:B------:R-:W-:-:S03]  /*19e20*/  IMAD R5, R15, 0x100, R14 ;  /* 0x000001000f057824 */ /* 0x000fc600078e020e */
[----:B------:R2:W-:Y:S02]  /*19e30*/  STL.64 [R1+0x15d8], R12 ;  /* 0x0015d80c01007387 */ /* 0x0005e40000100a00 */
[----:B--2---:R-:W-:-:S15]  /*19e40*/  HMMA.16816.F32 R12, R16, R10, R20 ;  /* 0x0000000a100c723c */ /* 0x004fde0000001814 */
[----:B------:R-:W-:-:S09]  /*19e50*/  NOP ;  /* 0x0000000000007918 */ /* 0x000fd20000000000 */
[----:B------:R-:W-:Y:S02]  /*19e60*/  IMAD.MOV.U32 R20, RZ, RZ, R15 ;  /* 0x000000ffff147224 */ /* 0x000fe400078e000f */
[----:B------:R-:W-:Y:S02]  /*19e70*/  IMAD.MOV.U32 R23, RZ, RZ, R12 ;  /* 0x000000ffff177224 */ /* 0x000fe400078e000c */
[----:B------:R-:W-:Y:S02]  /*19e80*/  IMAD.MOV.U32 R22, RZ, RZ, R13 ;  /* 0x000000ffff167224 */ /* 0x000fe400078e000d */
[----:B------:R-:W-:Y:S02]  /*19e90*/  IMAD.MOV.U32 R21, RZ, RZ, R14 ;  /* 0x000000ffff157224 */ /* 0x000fe400078e000e */
[----:B---3--:R-:W-:Y:S02]  /*19ea0*/  IMAD R6, R25, 0x100, R26 ;  /* 0x0000010019067824 */ /* 0x008fe400078e021a */
[----:B------:R-:W-:-:S02]  /*19eb0*/  IMAD R7, R0, 0x100, R24 ;  /* 0x0000010000077824 */ /* 0x000fc400078e0218 */
[----:B------:R-:W2:Y:S04]  /*19ec0*/  LDL.LU.64 R24, [R1+0x2b0] ;  /* 0x0002b00001187983 */ /* 0x000ea80000300a00 */
[----:B------:R-:W2:Y:S04]  /*19ed0*/  LDL.LU.64 R26, [R1+0x2b8] ;  /* 0x0002b800011a7983 */ /* 0x000ea80000300a00 */
[----:B------:R-:W3:Y:S04]  /*19ee0*/  LDL.LU.64 R12, [R1+0x15d8] ;  /* 0x0015d800010c7983 */ /* 0x000ee80000300a00 */
[----:B------:R-:W-:Y:S04]  /*19ef0*/  STL [R1+0x15d4], R10 ;  /* 0x0015d40a01007387 */ /* 0x000fe80000100800 */
[----:B------:R-:W-:Y:S04]  /*19f00*/  STL [R1+0x15d0], R11 ;  /* 0x0015d00b01007387 */ /* 0x000fe80000100800 */
[----:B------:R-:W-:Y:S04]  /*19f10*/  STL [R1+0x1208], R20 ;  /* 0x0012081401007387 */ /* 0x000fe80000100800 */
[----:B------:R0:W-:Y:S04]  /*19f20*/  STL [R1+0x1204], R21 ;  /* 0x0012041501007387 */ /* 0x0001e80000100800 */
[----:B------:R-:W-:Y:S04]  /*19f30*/  STL [R1+0x1200], R22 ;  /* 0x0012001601007387 */ /* 0x000fe80000100800 */
[----:B------:R1:W-:Y:S04]  /*19f40*/  STL [R1+0x11fc], R23 ;  /* 0x0011fc1701007387 */ /* 0x0003e80000100800 */
[----:B0-----:R-:W4:Y:S04]  /*19f50*/  LDL.LU.64 R20, [R1+0x70] ;  /* 0x0000700001147983 */ /* 0x001f280000300a00 */
[----:B-1----:R-:W4:Y:S01]  /*19f60*/  LDL.LU.64 R22, [R1+0x78] ;  /* 0x0000780001167983 */ /* 0x002f220000300a00 */
[----:B------:R-:W-:Y:S01]  /*19f70*/  IMAD R4, R28, 0x100, R29 ;  /* 0x000001001c047824 */ /* 0x000fe200078e021d */
[C---:B--2---:R-:W-:Y:S06]  /*19f80*/  HMMA.16816.F32 R24, R16.reuse, R8, R24 ;  /* 0x000000081018723c */ /* 0x044fec0000001818 */
[----:B----4-:R-:W-:-:S15]  /*19f90*/  HMMA.16816.F32 R16, R16, R2, R20 ;  /* 0x000000021010723c */ /* 0x010fde0000001814 */
[----:B------:R-:W-:-:S03]  /*19fa0*/  NOP ;  /* 0x0000000000007918 */ /* 0x000fc60000000000 */
[----:B------:R-:W-:Y:S02]  /*19fb0*/  IMAD.MOV.U32 R28, RZ, RZ, R26 ;  /* 0x000000ffff1c7224 */ /* 0x000fe400078e001a */
[----:B------:R-:W-:Y:S01]  /*19fc0*/  IMAD.MOV.U32 R29, RZ, RZ, R25 ;  /* 0x000000ffff1d7224 */ /* 0x000fe200078e0019 */
[----:B------:R-:W-:Y:S04]  /*19fd0*/  STL [R1+0x2b0], R24 ;  /* 0x0002b01801007387 */ /* 0x000fe80000100800 */
[----:B------:R-:W2:Y:S04]  /*19fe0*/  LDL.LU R14, [R1+0x63c] ;  /* 0x00063c00010e7983 */ /* 0x000ea80000300800 */
[----:B------:R-:W-:Y:S04]  /*19ff0*/  STL [R1+0x1244], R28 ;  /* 0x0012441c01007387 */ /* 0x000fe80000100800 */
[----:B------:R-:W-:Y:S04]  /*1a000*/  STL [R1+0x1240], R29 ;  /* 0x0012401d01007387 */ /* 0x000fe80000100800 */
[----:B------:R-:W4:Y:S01]  /*1a010*/  LDL.LU R10, [R1+0x610] ;  /* 0x00061000010a7983 */ /* 0x000f220000300800 */
[----:B------:R-:W-:-:S02]  /*1a020*/  IMAD.MOV.U32 R20, RZ, RZ, R16 ;  /* 0x000000ffff147224 */ /* 0x000fc400078e0010 */
[----:B------:R-:W-:Y:S01]  /*1a030*/  IMAD.MOV.U32 R21, RZ, RZ, R17 ;  /* 0x000000ffff157224 */ /* 0x000fe200078e0011 */
[----:B------:R-:W4:Y:S01]  /*1a040*/  LDL.LU R16, [R1+0x60c] ;  /* 0x00060c0001107983 */ /* 0x000f220000300800 */
[----:B------:R-:W-:Y:S02]  /*1a050*/  IMAD.MOV.U32 R22, RZ, RZ, R18 ;  /* 0x000000ffff167224 */ /* 0x000fe400078e0012 */
[----:B------:R-:W-:Y:S01]  /*1a060*/  IMAD.MOV.U32 R23, RZ, RZ, R19 ;  /* 0x000000ffff177224 */ /* 0x000fe200078e0013 */
[----:B------:R-:W4:Y:S04]  /*1a070*/  LDL.LU R11, [R1+0x618] ;  /* 0x00061800010b7983 */ /* 0x000f280000300800 */
[----:B------:R-:W4:Y:S04]  /*1a080*/  LDL.LU R17, [R1+0x614] ;  /* 0x0006140001117983 */ /* 0x000f280000300800 */
[----:B------:R-:W4:Y:S04]  /*1a090*/  LDL.LU R18, [R1+0x61c] ;  /* 0x00061c0001127983 */ /* 0x000f280000300800 */
[----:B------:R-:W4:Y:S04]  /*1a0a0*/  LDL.LU R19, [R1+0x624] ;  /* 0x0006240001137983 */ /* 0x000f280000300800 */
[----:B------:R-:W2:Y:S04]  /*1a0b0*/  LDL.LU R15, [R1+0x644] ;  /* 0x00064400010f7983 */ /* 0x000ea80000300800 */
[----:B------:R0:W-:Y:S04]  /*1a0c0*/  STL.64 [R1+0x1218], R22 ;  /* 0x0012181601007387 */ /* 0x0001e80000100a00 */
[----:B0-----:R-:W3:Y:S04]  /*1a0d0*/  LDL.LU R22, [R1+0x4] ;  /* 0x0000040001167983 */ /* 0x001ee80000300800 */
[----:B------:R-:W3:Y:S04]  /*1a0e0*/  LDL.LU R23, [R1+0x648] ;  /* 0x0006480001177983 */ /* 0x000ee80000300800 */
[----:B------:R0:W-:Y:S04]  /*1a0f0*/  STL.64 [R1+0x1210], R20 ;  /* 0x0012101401007387 */ /* 0x0001e80000100a00 */
[----:B0-----:R-:W4:Y:S04]  /*1a100*/  LDL.LU R21, [R1] ;  /* 0x0000000001157983 */ /* 0x001f280000300800 */
[----:B---3--:R-:W-:Y:S04]  /*1a110*/  STL.64 [R1+0x15b8], R22 ;  /* 0x0015b81601007387 */ /* 0x008fe80000100a00 */
[----:B----4-:R0:W-:Y:S04]  /*1a120*/  STL [R1+0x15b0], R21 ;  /* 0x0015b01501007387 */ /* 0x0101e80000100800 */
[----:B0-----:R-:W3:Y:S04]  /*1a130*/  LDL.LU.64 R20, [R1+0x50] ;  /* 0x0000500001147983 */ /* 0x001ee80000300a00 */
[----:B------:R-:W3:Y:S01]  /*1a140*/  LDL.LU.64 R22, [R1+0x58] ;  /* 0x0000580001167983 */ /* 0x000ee20000300a00 */
[----:B------:R-:W-:-:S02]  /*1a150*/  F2FP.F16.E4M3.UNPACK_B R4, R4 ;  /* 0x00000004ff04723e */ /* 0x000fc400020006ff */
[----:B------:R-:W-:Y:S02]  /*1a160*/  F2FP.F16.E4M3.UNPACK_B R5, R5 ;  /* 0x00000005ff05723e */ /* 0x000fe400020006ff */
[----:B------:R-:W-:Y:S02]  /*1a170*/  F2FP.F16.E4M3.UNPACK_B R6, R6 ;  /* 0x00000006ff06723e */ /* 0x000fe400020006ff */
[----:B------:R-:W-:-:S07]  /*1a180*/  F2FP.F16.E4M3.UNPACK_B R7, R7 ;  /* 0x00000007ff07723e */ /* 0x000fce00020006ff */
[----:B---3--:R-:W-:Y:S01]  /*1a190*/  HMMA.16816.F32 R20, R4, R12, R20 ;  /* 0x0000000c0414723c */ /* 0x008fe20000001814 */
[----:B------:R-:W3:Y:S04]  /*1a1a0*/  LDL.LU R12, [R1+0x62c] ;  /* 0x00062c00010c7983 */ /* 0x000ee80000300800 */
[----:B------:R-:W3:Y:S04]  /*1a1b0*/  LDL.LU R13, [R1+0x634] ;  /* 0x00063400010d7983 */ /* 0x000ee80000300800 */
[----:B--2---:R-:W-:Y:S01]  /*1a1c0*/  STL.64 [R1+0x15c8], R14 ;  /* 0x0015c80e01007387 */ /* 0x004fe20000100a00 */
[----:B------:R-:W-:-:S02]  /*1a1d0*/  IMAD R16, R16, 0x100, R10 ;  /* 0x0000010010107824 */ /* 0x000fc400078e020a */
[----:B------:R-:W-:-:S12]  /*1a1e0*/  IMAD R17, R17, 0x100, R11 ;  /* 0x0000010011117824 */ /* 0x000fd800078e020b */
[----:B------:R-:W-:Y:S02]  /*1a1f0*/  IMAD.MOV.U32 R26, RZ, RZ, R20 ;  /* 0x000000ffff1a7224 */ /* 0x000fe400078e0014 */
[----:B------:R-:W-:Y:S02]  /*1a200*/  IMAD.MOV.U32 R25, RZ, RZ, R21 ;  /* 0x000000ffff197224 */ /* 0x000fe400078e0015 */
[----:B------:R-:W-:Y:S02]  /*1a210*/  IMAD.MOV.U32 R0, RZ, RZ, R23 ;  /* 0x000000ffff007224 */ /* 0x000fe400078e0017 */
[----:B------:R-:W-:Y:S01]  /*1a220*/  IMAD.MOV.U32 R24, RZ, RZ, R22 ;  /* 0x000000ffff187224 */ /* 0x000fe200078e0016 */
[----:B---3--:R0:W-:Y:S04]  /*1a230*/  STL.64 [R1+0x15c0], R12 ;  /* 0x0015c00c01007387 */ /* 0x0081e80000100a00 */
[----:B0-----:R-:W2:Y:S04]  /*1a240*/  LDL.LU.64 R12, [R1+0x40] ;  /* 0x00004000010c7983 */ /* 0x001ea80000300a00 */
[----:B------:R-:W2:Y:S04]  /*1a250*/  LDL.LU.64 R14, [R1+0x48] ;  /* 0x00004800010e7983 */ /* 0x000ea80000300a00 */
[----:B------:R-:W3:Y:S04]  /*1a260*/  LDL.LU.64 R20, [R1+0x30] ;  /* 0x0000300001147983 */ /* 0x000ee80000300a00 */
[----:B------:R-:W3:Y:S04]  /*1a270*/  LDL.LU.64 R22, [R1+0x38] ;  /* 0x0000380001167983 */ /* 0x000ee80000300a00 */
[----:B------:R-:W4:Y:S04]  /*1a280*/  LDL.LU R29, [R1+0x8] ;  /* 0x00000800011d7983 */ /* 0x000f280000300800 */
[----:B------:R-:W4:Y:S04]  /*1a290*/  LDL.LU R28, [R1+0xc] ;  /* 0x00000c00011c7983 */ /* 0x000f280000300800 */
[----:B------:R0:W-:Y:S04]  /*1a2a0*/  STL [R1+0x11f8], R0 ;  /* 0x0011f80001007387 */ /* 0x0001e80000100800 */
[----:B0-----:R-:W4:Y:S04]  /*1a2b0*/  LDL.LU R0, [R1+0x640] ;  /* 0x0006400001007983 */ /* 0x001f280000300800 */
[----:B------:R0:W-:Y:S04]  /*1a2c0*/  STL [R1+0x11f4], R24 ;  /* 0x0011f41801007387 */ /* 0x0001e80000100800 */
[----:B0-----:R-:W4:Y:S04]  /*1a2d0*/  LDL.LU R24, [R1+0x638] ;  /* 0x0006380001187983 */ /* 0x001f280000300800 */
[----:B------:R0:W-:Y:S04]  /*1a2e0*/  STL [R1+0x11f0], R25 ;  /* 0x0011f01901007387 */ /* 0x0001e80000100800 */
[----:B0-----:R-:W4:Y:S04]  /*1a2f0*/  LDL.LU R25, [R1+0x630] ;  /* 0x0006300001197983 */ /* 0x001f280000300800 */
[----:B------:R0:W-:Y:S04]  /*1a300*/  STL [R1+0x11ec], R26 ;  /* 0x0011ec1a01007387 */ /* 0x0001e80000100800 */
[----:B0-----:R-:W3:Y:S04]  /*1a310*/  LDL.LU R26, [R1+0x628] ;  /* 0x00062800011a7983 */ /* 0x001ee80000300800 */
[----:B------:R-:W2:Y:S04]  /*1a320*/  LDL.LU R10, [R1+0x15d4] ;  /* 0x0015d400010a7983 */ /* 0x000ea80000300800 */
[----:B------:R-:W2:Y:S02]  /*1a330*/  LDL.LU R11, [R1+0x15d0] ;  /* 0x0015d000010b7983 */ /* 0x000ea40000300800 */
[----:B--2---:R-:W-:-:S15]  /*1a340*/  HMMA.16816.F32 R12, R4, R10, R12 ;  /* 0x0000000a040c723c */ /* 0x004fde000000180c */
[----:B------:R-:W-:-:S08]  /*1a350*/  NOP ;  /* 0x0000000000007918 */ /* 0x000fd00000000000 */
[----:B------:R-:W-:Y:S04]  /*1a360*/  STL.64 [R1+0x40], R12 ;  /* 0x0000400c01007387 */ /* 0x000fe80000100a00 */
[----:B------:R0:W-:Y:S04]  /*1a370*/  STL.64 [R1+0x48], R14 ;  /* 0x0000480e01007387 */ /* 0x0001e80000100a00 */
[----:B0-----:R-:W4:Y:S04]  /*1a380*/  LDL.LU.64 R14, [R1+0x15c8] ;  /* 0x0015c800010e7983 */ /* 0x001f280000300a00 */
[----:B------:R-:W2:Y:S04]  /*1a390*/  LDL.LU.64 R12, [R1+0x15c0] ;  /* 0x0015c000010c7983 */ /* 0x000ea80000300a00 */
[----:B------:R-:W4:Y:S01]  /*1a3a0*/  LDL.LU R11, [R1+0x620] ;  /* 0x00062000010b7983 */ /* 0x000f220000300800 */
[----:B---3--:R-:W-:-:S02]  /*1a3b0*/  IMAD R19, R19, 0x100, R26 ;  /* 0x0000010013137824 */ /* 0x008fc400078e021a */
[----:B----4-:R-:W-:Y:S02]  /*1a3c0*/  IMAD R18, R18, 0x100, R11 ;  /* 0x0000010012127824 */ /* 0x010fe400078e020b */
[----:B------:R-:W-:Y:S01]  /*1a3d0*/  HMMA.16816.F32 R8, R4, R8, R20 ;  /* 0x000000080408723c */ /* 0x000fe20000001814 */
[----:B------:R-:W-:Y:S02]  /*1a3e0*/  IMAD R14, R14, 0x100, R0 ;  /* 0x000001000e0e7824 */ /* 0x000fe400078e0200 */
[----:B--2---:R-:W-:Y:S02]  /*1a3f0*/  IMAD R12, R12, 0x100, R25 ;  /* 0x000001000c0c7824 */ /* 0x004fe400078e0219 */
[----:B------:R-:W-:Y:S01]  /*1a400*/  IMAD R13, R13, 0x100, R24 ;  /* 0x000001000d0d7824 */ /* 0x000fe200078e0218 */
[----:B------:R-:W2:Y:S04]  /*1a410*/  LDL.LU.64 R22, [R1+0x15b8] ;  /* 0x0015b80001167983 */ /* 0x000ea80000300a00 */
[----:B------:R-:W3:-:S14]  /*1a420*/  LDL.LU R21, [R1+0x15b0] ;  /* 0x0015b00001157983 */ /* 0x000edc0000300800 */
[----:B------:R-:W-:Y:S02]  /*1a430*/  IMAD.MOV.U32 R0, RZ, RZ, R8 ;  /* 0x000000ffff007224 */ /* 0x000fe400078e0008 */
[----:B------:R-:W-:Y:S02]  /*1a440*/  IMAD.MOV.U32 R26, RZ, RZ, R11 ;  /* 0x000000ffff1a7224 */ /* 0x000fe400078e000b */
[----:B------:R-:W-:Y:S02]  /*1a450*/  IMAD.MOV.U32 R24, RZ, RZ, R9 ;  /* 0x000000ffff187224 */ /* 0x000fe400078e0009 */
[----:B------:R-:W-:Y:S01]  /*1a460*/  IMAD.MOV.U32 R25, RZ, RZ, R10 ;  /* 0x000000ffff197224 */ /* 0x000fe200078e000a */
[----:B------:R-:W-:Y:S04]  /*1a470*/  STL [R1+0x1248], R0 ;  /* 0x0012480001007387 */ /* 0x000fe80000100800 */
[----:B------:R-:W-:Y:S04]  /*1a480*/  STL.64 [R1+0x1228], R26 ;  /* 0x0012281a01007387 */ /* 0x000fe80000100a00 */
[----:B------:R0:W-:Y:S04]  /*1a490*/  STL.64 [R1+0x1220], R24 ;  /* 0x0012201801007387 */ /* 0x0001e80000100a00 */
[----:B0-----:R-:W4:Y:S04]  /*1a4a0*/  LDL.LU.64 R24, [R1+0x20] ;  /* 0x0000200001187983 */ /* 0x001f280000300a00 */
[----:B------:R-:W4:Y:S01]  /*1a4b0*/  LDL.LU.64 R26, [R1+0x28] ;  /* 0x00002800011a7983 */ /* 0x000f220000300a00 */
[----:B--2---:R-:W-:-:S05]  /*1a4c0*/  IMAD R15, R15, 0x100, R23 ;  /* 0x000001000f0f7824 */ /* 0x004fca00078e0217 */
[----:B------:R-:W-:Y:S01]  /*1a4d0*/  STL.64 [R1+0x15a8], R14 ;  /* 0x0015a80e01007387 */ /* 0x000fe20000100a00 */
[----:B----4-:R-:W-:-:S15]  /*1a4e0*/  HMMA.16816.F32 R4, R4, R2, R24 ;  /* 0x000000020404723c */ /* 0x010fde0000001818 */
[----:B------:R-:W-:-:S08]  /*1a4f0*/  NOP ;  /* 0x0000000000007918 */ /* 0x000fd00000000000 */
[----:B------:R-:W-:Y:S04]  /*1a500*/  STL.64 [R1+0x20], R4 ;  /* 0x0000200401007387 */ /* 0x000fe80000100a00 */
[----:B------:R-:W-:Y:S04]  /*1a510*/  STL.64 [R1+0x28], R6 ;  /* 0x0000280601007387 */ /* 0x000fe80000100a00 */
[----:B------:R-:W-:Y:S04]  /*1a520*/  STL.64 [R1+0x15a0], R12 ;  /* 0x0015a00c01007387 */ /* 0x000fe80000100a00 */
[----:B------:R-:W2:Y:S04]  /*1a530*/  LDL.LU R24, [R1+0x260] ;  /* 0x0002600001187983 */ /* 0x000ea80000300800 */
[----:B------:R-:W2:Y:S04]  /*1a540*/  LDL.LU R25, [R1+0x264] ;  /* 0x0002640001197983 */ /* 0x000ea80000300800 */
[----:B------:R-:W4:Y:S04]  /*1a550*/  LDL.LU R26, [R1+0x268] ;  /* 0x00026800011a7983 */ /* 0x000f280000300800 */
[----:B------:R-:W4:Y:S04]  /*1a560*/  LDL.LU R27, [R1+0x26c] ;  /* 0x00026c00011b7983 */ /* 0x000f280000300800 */
[----:B----4-:R-:W-:Y:S04]  /*1a570*/  STL.64 [R1+0x1520], R26 ;  /* 0x0015201a01007387 */ /* 0x010fe80000100a00 */
[----:B--2---:R0:W-:Y:S04]  /*1a580*/  STL.64 [R1+0x1518], R24 ;  /* 0x0015181801007387 */ /* 0x0041e80000100a00 */
[----:B0-----:R-:W2:Y:S04]  /*1a590*/  LDL.LU R24, [R1+0x270] ;  /* 0x0002700001187983 */ /* 0x001ea80000300800 */
[----:B------:R-:W2:Y:S04]  /*1a5a0*/  LDL.LU R25, [R1+0x274] ;  /* 0x0002740001197983 */ /* 0x000ea80000300800 */
[----:B------:R-:W4:Y:S04]  /*1a5b0*/  LDL.LU R26, [R1+0x278] ;  /* 0x00027800011a7983 */ /* 0x000f280000300800 */
[----:B------:R-:W4:Y:S04]  /*1a5c0*/  LDL.LU R27, [R1+0x27c] ;  /* 0x00027c00011b7983 */ /* 0x000f280000300800 */
[----:B----4-:R-:W-:Y:S04]  /*1a5d0*/  STL.64 [R1+0x1530], R26 ;  /* 0x0015301a01007387 */ /* 0x010fe80000100a00 */
[----:B--2---:R0:W-:Y:S04]  /*1a5e0*/  STL.64 [R1+0x1528], R24 ;  /* 0x0015281801007387 */ /* 0x0041e80000100a00 */
[----:B0-----:R-:W2:Y:S04]  /*1a5f0*/  LDL.LU R24, [R1+0x3f0] ;  /* 0x0003f00001187983 */ /* 0x001ea80000300800 */
[----:B--2---:R0:W-:Y:S04]  /*1a600*/  STL [R1+0x1538], R24 ;  /* 0x0015381801007387 */ /* 0x0041e80000100800 */
[----:B0-----:R-:W2:Y:S04]  /*1a610*/  LDL.LU R24, [R1+0x668] ;  /* 0x0006680001187983 */ /* 0x001ea80000300800 */
[----:B--2---:R0:W-:Y:S04]  /*1a620*/  STL [R1+0x153c], R24 ;  /* 0x00153c1801007387 */ /* 0x0041e80000100800 */
[----:B0-----:R-:W2:Y:S04]  /*1a630*/  LDL.LU R24, [R1+0x660] ;  /* 0x0006600001187983 */ /* 0x001ea80000300800 */
[----:B--2---:R0:W-:Y:S04]  /*1a640*/  STL [R1+0x1540], R24 ;  /* 0x0015401801007387 */ /* 0x0041e80000100800 */
        /* <DEDUP_REMOVED lines=37> */
[----:B------:R-:W4:Y:S01]  /*1a8a0*/  LDL.LU R27, [R1+0x40c] ;  /* 0x00040c00011b7983 */ /* 0x000f220000300800 */
[----:B------:R-:W-:-:S02]  /*1a8b0*/  F2FP.F16.E4M3.UNPACK_B R16, R16 ;  /* 0x00000010ff10723e */ /* 0x000fc400020006ff */
[----:B------:R-:W-:Y:S02]  /*1a8c0*/  F2FP.F16.E4M3.UNPACK_B R17, R17 ;  /* 0x00000011ff11723e */ /* 0x000fe400020006ff */
[----:B------:R-:W-:Y:S02]  /*1a8d0*/  F2FP.F16.E4M3.UNPACK_B R18, R18 ;  /* 0x00000012ff12723e */ /* 0x000fe400020006ff */
[----:B------:R-:W-:Y:S02]  /*1a8e0*/  F2FP.F16.E4M3.UNPACK_B R19, R19 ;  /* 0x00000013ff13723e */ /* 0x000fe400020006ff */
[----:B---3--:R-:W-:Y:S02]  /*1a8f0*/  F2FP.F16.E4M3.UNPACK_B R8, R21.H1 ;  /* 0x00000015ff08723e */ /* 0x008fe400030006ff */
[----:B------:R-:W-:Y:S01]  /*1a900*/  F2FP.F16.E4M3.UNPACK_B R9, R22.H1 ;  /* 0x00000016ff09723e */ /* 0x000fe200030006ff */
[----:B----4-:R-:W-:Y:S04]  /*1a910*/  STL.64 [R1+0x1598], R26 ;  /* 0x0015981a01007387 */ /* 0x010fe80000100a00 */
[----:B--2---:R0:W-:Y:S04]  /*1a920*/  STL.64 [R1+0x1590], R24 ;  /* 0x0015901801007387 */ /* 0x0041e80000100a00 */
[----:B0-----:R-:W2:Y:S04]  /*1a930*/  LDL.LU R24, [R1+0x410] ;  /* 0x0004100001187983 */ /* 0x001ea80000300800 */
[----:B------:R-:W2:Y:S04]  /*1a940*/  LDL.LU R25, [R1+0x414] ;  /* 0x0004140001197983 */ /* 0x000ea80000300800 */
[----:B------:R-:W2:Y:S04]  /*1a950*/  LDL.LU R26, [R1+0x418] ;  /* 0x00041800011a7983 */ /* 0x000ea80000300800 */
[----:B------:R-:W2:Y:S01]  /*1a960*/  LDL.LU R27, [R1+0x41c] ;  /* 0x00041c00011b7983 */ /* 0x000ea20000300800 */
[----:B------:R-:W-:-:S02]  /*1a970*/  F2FP.F16.E4M3.UNPACK_B R6, R29.H1 ;  /* 0x0000001dff06723e */ /* 0x000fc400030006ff */
[----:B------:R-:W-:Y:S01]  /*1a980*/  F2FP.F16.E4M3.UNPACK_B R7, R28.H1 ;  /* 0x0000001cff07723e */ /* 0x000fe200030006ff */
[C---:B------:R-:W-:Y:S01]  /*1a990*/  HMMA.16816.F32 R12, R16.reuse, R8, R12 ;  /* 0x00000008100c723c */ /* 0x040fe2000000180c */
[----:B------:R-:W3:Y:S04]  /*1a9a0*/  LDL.LU R0, [R1+0x674] ;  /* 0x0006740001007983 */ /* 0x000ee80000300800 */
[----:B------:R-:W4:Y:S04]  /*1a9b0*/  LDL.LU R10, [R1+0x680] ;  /* 0x00068000010a7983 */ /* 0x000f280000300800 */
[----:B------:R-:W4:Y:S04]  /*1a9c0*/  LDL.LU R11, [R1+0x67c] ;  /* 0x00067c00010b7983 */ /* 0x000f280000300800 */
[----:B------:R-:W3:Y:S04]  /*1a9d0*/  LDL.LU R29, [R1+0x688] ;  /* 0x00068800011d7983 */ /* 0x000ee80000300800 */
[----:B------:R-:W3:Y:S04]  /*1a9e0*/  LDL.LU R28, [R1+0x684] ;  /* 0x00068400011c7983 */ /* 0x000ee80000300800 */
[----:B------:R-:W4:Y:S04]  /*1a9f0*/  LDL.LU R20, [R1+0x3e0] ;  /* 0x0003e00001147983 */ /* 0x000f280000300800 */
[----:B------:R-:W4:Y:S04]  /*1aa00*/  LDL.LU R21, [R1+0x3e4] ;  /* 0x0003e40001157983 */ /* 0x000f280000300800 */
[----:B------:R-:W4:Y:S04]  /*1aa10*/  LDL.LU R22, [R1+0x3e8] ;  /* 0x0003e80001167983 */ /* 0x000f280000300800 */
[----:B------:R-:W4:Y:S04]  /*1aa20*/  LDL.LU R23, [R1+0x3ec] ;  /* 0x0003ec0001177983 */ /* 0x000f280000300800 */
[----:B------:R-:W-:Y:S04]  /*1aa30*/  STL.64 [R1+0x60], R12 ;  /* 0x0000600c01007387 */ /* 0x000fe80000100a00 */
[----:B------:R0:W-:Y:S04]  /*1aa40*/  STL.64 [R1+0x68], R14 ;  /* 0x0000680e01007387 */ /* 0x0001e80000100a00 */
[----:B0-----:R-:W3:Y:S04]  /*1aa50*/  LDL.LU.64 R14, [R1+0x15a8] ;  /* 0x0015a800010e7983 */ /* 0x001ee80000300a00 */
[----:B------:R-:W4:Y:S01]  /*1aa60*/  LDL.LU.64 R12, [R1+0x15a0] ;  /* 0x0015a000010c7983 */ /* 0x000f220000300a00 */
[----:B--2---:R-:W-:-:S15]  /*1aa70*/  HMMA.16816.F32 R24, R16, R6, R24 ;  /* 0x000000061018723c */ /* 0x004fde0000001818 */
[----:B------:R-:W-:-:S08]  /*1aa80*/  NOP ;  /* 0x0000000000007918 */ /* 0x000fd00000000000 */
[----:B------:R-:W-:Y:S04]  /*1aa90*/  STL.64 [R1+0x410], R24 ;  /* 0x0004101801007387 */ /* 0x000fe80000100a00 */
[----:B------:R0:W-:Y:S04]  /*1aaa0*/  STL.64 [R1+0x418], R26 ;  /* 0x0004181a01007387 */ /* 0x0001e80000100a00 */
[----:B0-----:R-:W2:Y:S04]  /*1aab0*/  LDL.LU.64 R26, [R1+0x1598] ;  /* 0x00159800011a7983 */ /* 0x001ea80000300a00 */
[----:B------:R-:W2:Y:S01]  /*1aac0*/  LDL.LU.64 R24, [R1+0x1590] ;  /* 0x0015900001187983 */ /* 0x000ea20000300a00 */
[----:B------:R-:W-:-:S02]  /*1aad0*/  F2FP.F16.E4M3.UNPACK_B R4, R4.H1 ;  /* 0x00000004ff04723e */ /* 0x000fc400030006ff */
[----:B------:R-:W-:-:S07]  /*1aae0*/  F2FP.F16.E4M3.UNPACK_B R5, R5.H1 ;  /* 0x00000005ff05723e */ /* 0x000fce00030006ff */
[----:B--2---:R-:W-:-:S15]  /*1aaf0*/  HMMA.16816.F32 R24, R16, R4, R24 ;  /* 0x000000041018723c */ /* 0x004fde0000001818 */
[----:B------:R-:W-:-:S08]  /*1ab00*/  NOP ;  /* 0x0000000000007918 */ /* 0x000fd00000000000 */
[----:B------:R-:W-:Y:S04]  /*1ab10*/  STL.64 [R1+0x400], R24 ;  /* 0x0004001801007387 */ /* 0x000fe80000100a00 */
[----:B------:R0:W-:Y:S04]  /*1ab20*/  STL.64 [R1+0x408], R26 ;  /* 0x0004081a01007387 */ /* 0x0001e80000100a00 */
[----:B0-----:R-:W2:Y:S04]  /*1ab30*/  LDL.LU.64 R26, [R1+0x1588] ;  /* 0x00158800011a7983 */ /* 0x001ea80000300a00 */
[----:B------:R-:W2:Y:S01]  /*1ab40*/  LDL.LU.64 R24, [R1+0x1580] ;  /* 0x0015800001187983 */ /* 0x000ea20000300a00 */
[----:B------:R-:W-:-:S02]  /*1ab50*/  F2FP.F16.E4M3.UNPACK_B R2, R2.H1 ;  /* 0x00000002ff02723e */ /* 0x000fc400030006ff */
[----:B------:R-:W-:Y:S02]  /*1ab60*/  F2FP.F16.E4M3.UNPACK_B R3, R3.H1 ;  /* 0x00000003ff03723e */ /* 0x000fe400030006ff */
[----:B----4-:R-:W-:Y:S02]  /*1ab70*/  F2FP.F16.E4M3.UNPACK_B R12, R12 ;  /* 0x0000000cff0c723e */ /* 0x010fe400020006ff */
[----:B------:R-:W-:Y:S02]  /*1ab80*/  F2FP.F16.E4M3.UNPACK_B R13, R13 ;  /* 0x0000000dff0d723e */ /* 0x000fe400020006ff */
[----:B---3--:R-:W-:Y:S01]  /*1ab90*/  F2FP.F16.E4M3.UNPACK_B R14, R14 ;  /* 0x0000000eff0e723e */ /* 0x008fe200020006ff */
[----:B--2---:R-:W-:Y:S01]  /*1aba0*/  HMMA.16816.F32 R16, R16, R2, R24 ;  /* 0x000000021010723c */ /* 0x004fe20000001818 */
[----:B------:R-:W2:Y:S04]  /*1abb0*/  LDL.LU.64 R26, [R1+0x1578] ;  /* 0x00157800011a7983 */ /* 0x000ea80000300a00 */
[----:B------:R-:W2:Y:S01]  /*1abc0*/  LDL.LU.64 R24, [R1+0x1570] ;  /* 0x0015700001187983 */ /* 0x000ea20000300a00 */
[----:B------:R-:W-:-:S15]  /*1abd0*/  F2FP.F16.E4M3.UNPACK_B R15, R15 ;  /* 0x0000000fff0f723e */ /* 0x000fde00020006ff */
[----:B------:R-:W-:-:S02]  /*1abe0*/  NOP ;  /* 0x0000000000007918 */ /* 0x000fc40000000000 */
[----:B------:R0:W-:Y:S04]  /*1abf0*/  STL.64 [R1+0x2a0], R16 ;  /* 0x0002a01001007387 */ /* 0x0001e80000100a00 */
[----:B------:R1:W-:Y:S04]  /*1ac00*/  STL.64 [R1+0x2a8], R18 ;  /* 0x0002a81201007387 */ /* 0x0003e80000100a00 */
[----:B0-----:R-:W3:Y:S04]  /*1ac10*/  LDL.LU R16, [R1+0x64c] ;  /* 0x00064c0001107983 */ /* 0x001ee80000300800 */
[----:B------:R-:W4:Y:S04]  /*1ac20*/  LDL.LU R17, [R1+0x654] ;  /* 0x0006540001117983 */ /* 0x000f280000300800 */
[----:B-1----:R-:W4:Y:S04]  /*1ac30*/  LDL.LU R18, [R1+0x65c] ;  /* 0x00065c0001127983 */ /* 0x002f280000300800 */
[----:B------:R-:W4:Y:S01]  /*1ac40*/  LDL.LU R19, [R1+0x664] ;  /* 0x0006640001137983 */ /* 0x000f220000300800 */
[----:B--2---:R-:W-:-:S15]  /*1ac50*/  HMMA.16816.F32 R24, R12, R8, R24 ;  /* 0x000000080c18723c */ /* 0x004fde0000001818 */
[----:B------:R-:W-:-:S08]  /*1ac60*/  NOP ;  /* 0x0000000000007918 */ /* 0x000fd00000000000 */
[----:B------:R-:W-:Y:S04]  /*1ac70*/  STL.64 [R1+0x290], R24 ;  /* 0x0002901801007387 */ /* 0x000fe80000100a00 */
[----:B------:R0:W-:Y:S04]  /*1ac80*/  STL.64 [R1+0x298], R26 ;  /* 0x0002981a01007387 */ /* 0x0001e80000100a00 */
[----:B0-----:R-:W2:Y:S04]  /*1ac90*/  LDL.LU.64 R26, [R1+0x1568] ;  /* 0x00156800011a7983 */ /* 0x001ea80000300a00 */
[----:B------:R-:W3:Y:S02]  /*1aca0*/  LDL.LU.64 R24, [R1+0x1560] ;  /* 0x0015600001187983 */ /* 0x000ee40000300a00 */
[----:B---3--:R-:W-:-:S02]  /*1acb0*/  IMAD R16, R16, 0x100, R24 ;  /* 0x0000010010107824 */ /* 0x008fc400078e0218 */
[----:B------:R-:W2:Y:S02]  /*1acc0*/  LDL.LU R24, [R1+0x1558] ;  /* 0x0015580001187983 */ /* 0x000ea40000300800 */
[----:B--2---:R-:W-:-:S15]  /*1acd0*/  HMMA.16816.F32 R24, R12, R6, R24 ;  /* 0x000000060c18723c */ /* 0x004fde0000001818 */
[----:B------:R-:W-:-:S08]  /*1ace0*/  NOP ;  /* 0x0000000000007918 */ /* 0x000fd00000000000 */
[----:B------:R-:W-:Y:S04]  /*1acf0*/  STL.64 [R1+0x280], R24 ;  /* 0x0002801801007387 */ /* 0x000fe80000100a00 */
[----:B------:R0:W-:Y:S04]  /*1ad00*/  STL.64 [R1+0x288], R26 ;  /* 0x0002881a01007387 */ /* 0x0001e80000100a00 */
[----:B0-----:R-:W2:Y:S04]  /*1ad10*/  LDL.LU.64 R26, [R1+0x1550] ;  /* 0x00155000011a7983 */ /* 0x001ea80000300a00 */
[----:B------:R-:W4:Y:S02]  /*1ad20*/  LDL.LU.64 R24, [R1+0x1548] ;  /* 0x0015480001187983 */ /* 0x000f240000300a00 */
[----:B----4-:R-:W-:-:S02]  /*1ad30*/  IMAD R17, R17, 0x100, R24 ;  /* 0x0000010011117824 */ /* 0x010fc400078e0218 */
[----:B------:R-:W3:Y:S02]  /*1ad40*/  LDL.LU R24, [R1+0x1540] ;  /* 0x0015400001187983 */ /* 0x000ee40000300800 */
[----:B---3--:R-:W-:Y:S02]  /*1ad50*/  IMAD R18, R18, 0x100, R24 ;  /* 0x0000010012127824 */ /* 0x008fe400078e0218 */
[----:B------:R-:W3:Y:S02]  /*1ad60*/  LDL.LU R24, [R1+0x153c] ;  /* 0x00153c0001187983 */ /* 0x000ee40000300800 */
[----:B---3--:R-:W-:Y:S02]  /*1ad70*/  IMAD R19, R19, 0x100, R24 ;  /* 0x0000010013137824 */ /* 0x008fe400078e0218 */
[----:B------:R-:W2:Y:S02]  /*1ad80*/  LDL.LU R24, [R1+0x1538] ;  /* 0x0015380001187983 */ /* 0x000ea40000300800 */
[----:B--2---:R-:W-:-:S15]  /*1ad90*/  HMMA.16816.F32 R24, R12, R4, R24 ;  /* 0x000000040c18723c */ /* 0x004fde0000001818 */
        /* <DEDUP_REMOVED lines=8> */
[----:B------:R-:W-:Y:S01]  /*1ae20*/  F2FP.F16.E4M3.UNPACK_B R19, R19 ;  /* 0x00000013ff13723e */ /* 0x000fe200020006ff */
[----:B--2---:R-:W-:Y:S01]  /*1ae30*/  HMMA.16816.F32 R12, R12, R2, R24 ;  /* 0x000000020c0c723c */ /* 0x004fe20000001818 */
[----:B------:R-:W2:Y:S04]  /*1ae40*/  LDL.LU.64 R26, [R1+0x1520] ;  /* 0x00152000011a7983 */ /* 0x000ea80000300a00 */
[----:B------:R-:W2:-:S15]  /*1ae50*/  LDL.LU.64 R24, [R1+0x1518] ;  /* 0x0015180001187983 */ /* 0x000e9e0000300a00 */
[----:B------:R-:W-:-:S03]  /*1ae60*/  NOP ;  /* 0x0000000000007918 */ /* 0x000fc60000000000 */
[----:B------:R0:W-:Y:S04]  /*1ae70*/  STL.64 [R1+0x270], R12 ;  /* 0x0002700c01007387 */ /* 0x0001e80000100a00 */
[----:B------:R1:W-:Y:S04]  /*1ae80*/  STL.64 [R1+0x278], R14 ;  /* 0x0002780e01007387 */ /* 0x0003e80000100a00 */
[----:B0-----:R-:W3:Y:S04]  /*1ae90*/  LDL.LU R13, [R1+0x670] ;  /* 0x00067000010d7983 */ /* 0x001ee80000300800 */
[----:B-1----:R-:W3:Y:S01]  /*1aea0*/  LDL.LU R14, [R1+0x66c] ;  /* 0x00066c00010e7983 */ /* 0x002ee20000300800 */
[C---:B------:R-:W-:Y:S03]  /*1aeb0*/  HMMA.16816.F32 R20, R16.reuse, R6, R20 ;  /* 0x000000061014723c */ /* 0x040fe60000001814 */
[----:B------:R-:W4:Y:S03]  /*1aec0*/  LDL.LU R15, [R1+0x678] ;  /* 0x00067800010f7983 */ /* 0x000f260000300800 */
[----:B--2---:R-:W-:-:S15]  /*1aed0*/  HMMA.16816.F32 R24, R16, R8, R24 ;  /* 0x000000081018723c */ /* 0x004fde0000001818 */
[----:B------:R-:W-:-:S08]  /*1aee0*/  NOP ;  /* 0x0000000000007918 */ /* 0x000fd00000000000 */
[----:B------:R0:W-:Y:S04]  /*1aef0*/  STL.64 [R1+0x260], R24 ;  /* 0x0002601801007387 */ /* 0x0001e80000100a00 */
[----:B------:R1:W-:Y:S04]  /*1af00*/  STL.64 [R1+0x268], R26 ;  /* 0x0002681a01007387 */ /* 0x0003e80000100a00 */
[----:B------:R-:W-:Y:S04]  /*1af10*/  STL [R1+0x14e0], R7 ;  /* 0x0014e00701007387 */ /* 0x000fe80000100800 */
[----:B0-----:R-:W2:Y:S04]  /*1af20*/  LDL.LU R24, [R1+0x200] ;  /* 0x0002000001187983 */ /* 0x001ea80000300800 */
[----:B------:R-:W-:Y:S04]  /*1af30*/  STL.64 [R1+0x3e0], R20 ;  /* 0x0003e01401007387 */ /* 0x000fe80000100a00 */
[----:B------:R-:W-:Y:S04]  /*1af40*/  STL.64 [R1+0x3e8], R22 ;  /* 0x0003e81601007387 */ /* 0x000fe80000100a00 */
[----:B------:R-:W2:Y:S01]  /*1af50*/  LDL.LU R25, [R1+0x204] ;  /* 0x0002040001197983 */ /* 0x000ea20000300800 */
[----:B---3--:R-:W-:-:S03]  /*1af60*/  IMAD R12, R14, 0x100, R13 ;  /* 0x000001000e0c7824 */ /* 0x008fc600078e020d */
[----:B-1----:R-:W3:Y:S01]  /*1af70*/  LDL.LU R26, [R1+0x208] ;  /* 0x00020800011a7983 */ /* 0x002ee20000300800 */
[----:B------:R-:W-:-:S03]  /*1af80*/  IMAD R14, R11, 0x100, R10 ;  /* 0x000001000b0e7824 */ /* 0x000fc600078e020a */
[----:B------:R-:W3:Y:S04]  /*1af90*/  LDL.LU R27, [R1+0x20c] ;  /* 0x00020c00011b7983 */ /* 0x000ee80000300800 */
[----:B------:R-:W4:Y:S04]  /*1afa0*/  LDL.LU R10, [R1+0x6c0] ;  /* 0x0006c000010a7983 */ /* 0x000f280000300800 */
[----:B----4-:R-:W-:Y:S04]  /*1afb0*/  STL [R1+0x14c0], R10 ;  /* 0x0014c00a01007387 */ /* 0x010fe80000100800 */
[----:B------:R-:W4:Y:S01]  /*1afc0*/  LDL.LU R11, [R1+0x6bc] ;  /* 0x0006bc00010b7983 */ /* 0x000f220000300800 */
[----:B------:R-:W-:-:S02]  /*1afd0*/  IMAD R13, R0, 0x100, R15 ;  /* 0x00000100000d7824 */ /* 0x000fc400078e020f */
[----:B------:R-:W-:Y:S01]  /*1afe0*/  IMAD R15, R28, 0x100, R29 ;  /* 0x000001001c0f7824 */ /* 0x000fe200078e021d */
[----:B----4-:R-:W-:Y:S04]  /*1aff0*/  STL [R1+0x14c4], R11 ;  /* 0x0014c40b01007387 */ /* 0x010fe80000100800 */
[----:B------:R-:W4:Y:S04]  /*1b000*/  LDL.LU R29, [R1+0x6c8] ;  /* 0x0006c800011d7983 */ /* 0x000f280000300800 */
[----:B----4-:R-:W-:Y:S04]  /*1b010*/  STL [R1+0x14c8], R29 ;  /* 0x0014c81d01007387 */ /* 0x010fe80000100800 */
[----:B------:R-:W4:Y:S04]  /*1b020*/  LDL.LU R28, [R1+0x6c4] ;  /* 0x0006c400011c7983 */ /* 0x000f280000300800 */
[----:B---3--:R-:W-:Y:S04]  /*1b030*/  STL.64 [R1+0x1478], R26 ;  /* 0x0014781a01007387 */ /* 0x008fe80000100a00 */
[----:B--2---:R0:W-:Y:S04]  /*1b040*/  STL.64 [R1+0x1470], R24 ;  /* 0x0014701801007387 */ /* 0x0041e80000100a00 */
[----:B0-----:R-:W2:Y:S04]  /*1b050*/  LDL.LU R24, [R1+0x3a0] ;  /* 0x0003a00001187983 */ /* 0x001ea80000300800 */
[----:B------:R-:W2:Y:S04]  /*1b060*/  LDL.LU R25, [R1+0x3a4] ;  /* 0x0003a40001197983 */ /* 0x000ea80000300800 */
[----:B------:R-:W3:Y:S04]  /*1b070*/  LDL.LU R26, [R1+0x3a8] ;  /* 0x0003a800011a7983 */ /* 0x000ee80000300800 */
[----:B------:R-:W3:Y:S04]  /*1b080*/  LDL.LU R27, [R1+0x3ac] ;  /* 0x0003ac00011b7983 */ /* 0x000ee80000300800 */
        /* <DEDUP_REMOVED lines=8> */
[----:B------:R-:W2:Y:S04]  /*1b110*/  LDL.LU R11, [R1+0x6a0] ;  /* 0x0006a000010b7983 */ /* 0x000ea80000300800 */
[----:B------:R-:W2:Y:S04]  /*1b120*/  LDL.LU R10, [R1+0x6a8] ;  /* 0x0006a800010a7983 */ /* 0x000ea80000300800 */
[----:B--2---:R-:W-:Y:S04]  /*1b130*/  STL.64 [R1+0x1500], R10 ;  /* 0x0015000a01007387 */ /* 0x004fe80000100a00 */
[----:B------:R-:W-:Y:S04]  /*1b140*/  STL.64 [R1+0x14f8], R8 ;  /* 0x0014f80801007387 */ /* 0x000fe80000100a00 */
[----:B---3--:R-:W-:Y:S04]  /*1b150*/  STL.64 [R1+0x1498], R26 ;  /* 0x0014981a01007387 */ /* 0x008fe80000100a00 */
[----:B------:R0:W-:Y:S04]  /*1b160*/  STL.64 [R1+0x1490], R24 ;  /* 0x0014901801007387 */ /* 0x0001e80000100a00 */
[----:B0-----:R-:W2:Y:S04]  /*1b170*/  LDL.LU R24, [R1+0x210] ;  /* 0x0002100001187983 */ /* 0x001ea80000300800 */
[----:B------:R-:W2:Y:S04]  /*1b180*/  LDL.LU R25, [R1+0x214] ;  /* 0x0002140001197983 */ /* 0x000ea80000300800 */
[----:B------:R-:W3:Y:S04]  /*1b190*/  LDL.LU R26, [R1+0x218] ;  /* 0x00021800011a7983 */ /* 0x000ee80000300800 */
[----:B------:R-:W3:Y:S04]  /*1b1a0*/  LDL.LU R27, [R1+0x21c] ;  /* 0x00021c00011b7983 */ /* 0x000ee80000300800 */
[----:B------:R-:W4:Y:S04]  /*1b1b0*/  LDL.LU R8, [R1+0x250] ;  /* 0x0002500001087983 */ /* 0x000f280000300800 */
[----:B------:R-:W4:Y:S04]  /*1b1c0*/  LDL.LU R9, [R1+0x254] ;  /* 0x0002540001097983 */ /* 0x000f280000300800 */
[----:B------:R-:W2:Y:S04]  /*1b1d0*/  LDL.LU R10, [R1+0x258] ;  /* 0x00025800010a7983 */ /* 0x000ea80000300800 */
[----:B------:R-:W2:Y:S04]  /*1b1e0*/  LDL.LU R11, [R1+0x25c] ;  /* 0x00025c00010b7983 */ /* 0x000ea80000300800 */
[----:B--2---:R-:W-:Y:S04]  /*1b1f0*/  STL.64 [R1+0x1510], R10 ;  /* 0x0015100a01007387 */ /* 0x004fe80000100a00 */
[----:B----4-:R0:W-:Y:S04]  /*1b200*/  STL.64 [R1+0x1508], R8 ;  /* 0x0015080801007387 */ /* 0x0101e80000100a00 */
[----:B0-----:R-:W2:Y:S04]  /*1b210*/  LDL.LU R8, [R1+0x3d0] ;  /* 0x0003d00001087983 */ /* 0x001ea80000300800 */
[----:B------:R-:W2:Y:S04]  /*1b220*/  LDL.LU R9, [R1+0x3d4] ;  /* 0x0003d40001097983 */ /* 0x000ea80000300800 */
[----:B------:R-:W2:Y:S04]  /*1b230*/  LDL.LU R10, [R1+0x3d8] ;  /* 0x0003d800010a7983 */ /* 0x000ea80000300800 */
[----:B------:R-:W2:Y:S04]  /*1b240*/  LDL.LU R11, [R1+0x3dc] ;  /* 0x0003dc00010b7983 */ /* 0x000ea80000300800 */
[----:B------:R-:W4:Y:S04]  /*1b250*/  LDL.LU R7, [R1+0x690] ;  /* 0x0006900001077983 */ /* 0x000f280000300800 */
[----:B---3--:R-:W-:Y:S04]  /*1b260*/  STL.64 [R1+0x14a8], R26 ;  /* 0x0014a81a01007387 */ /* 0x008fe80000100a00 */
[----:B------:R0:W-:Y:S04]  /*1b270*/  STL.64 [R1+0x14a0], R24 ;  /* 0x0014a01801007387 */ /* 0x0001e80000100a00 */
[----:B0-----:R-:W3:Y:S04]  /*1b280*/  LDL.LU R24, [R1+0x220] ;  /* 0x0002200001187983 */ /* 0x001ee80000300800 */
[----:B------:R-:W3:Y:S04]  /*1b290*/  LDL.LU R25, [R1+0x224] ;  /* 0x0002240001197983 */ /* 0x000ee80000300800 */
[----:B------:R-:W2:Y:S04]  /*1b2a0*/  LDL.LU R26, [R1+0x228] ;  /* 0x00022800011a7983 */ /* 0x000ea80000300800 */
[----:B------:R-:W2:Y:S04]  /*1b2b0*/  LDL.LU R27, [R1+0x22c] ;  /* 0x00022c00011b7983 */ /* 0x000ea80000300800 */
[----:B--2---:R-:W-:Y:S04]  /*1b2c0*/  STL.64 [R1+0x14b8], R26 ;  /* 0x0014b81a01007387 */ /* 0x004fe80000100a00 */
[----:B---3--:R0:W-:Y:S04]  /*1b2d0*/  STL.64 [R1+0x14b0], R24 ;  /* 0x0014b01801007387 */ /* 0x0081e80000100a00 */
[----:B0-----:R-:W2:Y:S04]  /*1b2e0*/  LDL.LU R24, [R1+0x3c0] ;  /* 0x0003c00001187983 */ /* 0x001ea80000300800 */
[----:B------:R-:W2:Y:S04]  /*1b2f0*/  LDL.LU R25, [R1+0x3c4] ;  /* 0x0003c40001197983 */ /* 0x000ea80000300800 */
[----:B------:R-:W3:Y:S04]  /*1b300*/  LDL.LU R26, [R1+0x3c8] ;  /* 0x0003c800011a7983 */ /* 0x000ee80000300800 */
[----:B------:R-:W3:Y:S01]  /*1b310*/  LDL.LU R27, [R1+0x3cc] ;  /* 0x0003cc00011b7983 */ /* 0x000ee20000300800 */
[----:B------:R-:W-:Y:S03]  /*1b320*/  HMMA.16816.F32 R8, R16, R4, R8 ;  /* 0x000000041008723c */ /* 0x000fe60000001808 */
[----:B---3--:R-:W-:Y:S04]  /*1b330*/  STL.64 [R1+0x14d8], R26 ;  /* 0x0014d81a01007387 */ /* 0x008fe80000100a00 */
[----:B--2---:R0:W-:Y:S04]  /*1b340*/  STL.64 [R1+0x14d0], R24 ;  /* 0x0014d01801007387 */ /* 0x0041e80000100a00 */
[----:B0-----:R-:W2:Y:S04]  /*1b350*/  LDL.LU R24, [R1+0x230] ;  /* 0x0002300001187983 */ /* 0x001ea80000300800 */
[----:B------:R-:W2:Y:S04]  /*1b360*/  LDL.LU R25, [R1+0x234] ;  /* 0x0002340001197983 */ /* 0x000ea80000300800 */
[----:B------:R-:W3:Y:S04]  /*1b370*/  LDL.LU R26, [R1+0x238] ;  /* 0x00023800011a7983 */ /* 0x000ee80000300800 */
[----:B------:R-:W3:Y:S04]  /*1b380*/  LDL.LU R27, [R1+0x23c] ;  /* 0x00023c00011b7983 */ /* 0x000ee80000300800 */
[----:B---3--:R-:W-:Y:S04]  /*1b390*/  STL.64 [R1+0x14f0], R26 ;  /* 0x0014f01a01007387 */ /* 0x008fe80000100a00 */
[----:B--2---:R0:W-:Y:S04]  /*1b3a0*/  STL.64 [R1+0x14e8], R24 ;  /* 0x0014e81801007387 */ /* 0x0041e80000100a00 */
[----:B0-----:R-:W2:Y:S04]  /*1b3b0*/  LDL.LU R24, [R1+0x240] ;  /* 0x0002400001187983 */ /* 0x001ea80000300800 */
[----:B------:R-:W2:Y:S04]  /*1b3c0*/  LDL.LU R25, [R1+0x244] ;  /* 0x0002440001197983 */ /* 0x000ea80000300800 */
[----:B------:R-:W2:Y:S04]  /*1b3d0*/  LDL.LU R26, [R1+0x248] ;  /* 0x00024800011a7983 */ /* 0x000ea80000300800 */
[----:B------:R-:W2:Y:S04]  /*1b3e0*/  LDL.LU R27, [R1+0x24c] ;  /* 0x00024c00011b7983 */ /* 0x000ea80000300800 */
[----:B------:R-:W3:Y:S04]  /*1b3f0*/  LDL.LU R20, [R1+0x1f0] ;  /* 0x0001f00001147983 */ /* 0x000ee80000300800 */
[----:B------:R-:W3:Y:S04]  /*1b400*/  LDL.LU R21, [R1+0x1f4] ;  /* 0x0001f40001157983 */ /* 0x000ee80000300800 */
[----:B------:R-:W3:Y:S04]  /*1b410*/  LDL.LU R22, [R1+0x1f8] ;  /* 0x0001f80001167983 */ /* 0x000ee80000300800 */
[----:B------:R-:W3:Y:S04]  /*1b420*/  LDL.LU R23, [R1+0x1fc] ;  /* 0x0001fc0001177983 */ /* 0x000ee80000300800 */
[----:B------:R-:W-:Y:S04]  /*1b430*/  STL.64 [R1+0x3d0], R8 ;  /* 0x0003d00801007387 */ /* 0x000fe80000100a00 */
[----:B------:R0:W-:Y:S04]  /*1b440*/  STL.64 [R1+0x3d8], R10 ;  /* 0x0003d80a01007387 */ /* 0x0001e80000100a00 */
[----:B0-----:R-:W4:Y:S04]  /*1b450*/  LDL.LU.64 R10, [R1+0x1510] ;  /* 0x00151000010a7983 */ /* 0x001f280000300a00 */
[----:B------:R-:W4:Y:S01]  /*1b460*/  LDL.LU.64 R8, [R1+0x1508] ;  /* 0x0015080001087983 */ /* 0x000f220000300a00 */
[----:B------:R-:W-:-:S02]  /*1b470*/  F2FP.F16.E4M3.UNPACK_B R12, R12 ;  /* 0x0000000cff0c723e */ /* 0x000fc400020006ff */
[----:B------:R-:W-:Y:S02]  /*1b480*/  F2FP.F16.E4M3.UNPACK_B R13, R13 ;  /* 0x0000000dff0d723e */ /* 0x000fe400020006ff */
[----:B------:R-:W-:Y:S02]  /*1b490*/  F2FP.F16.E4M3.UNPACK_B R14, R14 ;  /* 0x0000000eff0e723e */ /* 0x000fe400020006ff */
[----:B------:R-:W-:Y:S01]  /*1b4a0*/  F2FP.F16.E4M3.UNPACK_B R15, R15 ;  /* 0x0000000fff0f723e */ /* 0x000fe200020006ff */
[----:B----4-:R-:W-:Y:S01]  /*1b4b0*/  HMMA.16816.F32 R16, R16, R2, R8 ;  /* 0x000000021010723c */ /* 0x010fe20000001808 */
[----:B------:R-:W4:Y:S04]  /*1b4c0*/  LDL.LU.64 R10, [R1+0x1500] ;  /* 0x00150000010a7983 */ /* 0x000f280000300a00 */
[----:B------:R-:W2:-:S15]  /*1b4d0*/  LDL.LU.64 R8, [R1+0x14f8] ;  /* 0x0014f80001087983 */ /* 0x000e9e0000300a00 */
[----:B------:R-:W-:-:S03]  /*1b4e0*/  NOP ;  /* 0x0000000000007918 */ /* 0x000fc60000000000 */
        /* <DEDUP_REMOVED lines=9> */
[----:B------:R0:W-:Y:S01]  /*1b580*/  STL.64 [R1+0x248], R26 ;  /* 0x0002481a01007387 */ /* 0x0001e20000100a00 */
[----:B---3--:R-:W-:-:S03]  /*1b590*/  IMAD R16, R16, 0x100, R7 ;  /* 0x0000010010107824 */ /* 0x008fc600078e0207 */
[----:B0-----:R-:W2:Y:S04]  /*1b5a0*/  LDL.LU.64 R26, [R1+0x14f0] ;  /* 0x0014f000011a7983 */ /* 0x001ea80000300a00 */
[----:B------:R-:W2:Y:S04]  /*1b5b0*/  LDL.LU.64 R24, [R1+0x14e8] ;  /* 0x0014e80001187983 */ /* 0x000ea80000300a00 */
[----:B------:R-:W2:Y:S02]  /*1b5c0*/  LDL.LU R7, [R1+0x14e0] ;  /* 0x0014e00001077983 */ /* 0x000ea40000300800 */
[----:B--2---:R-:W-:-:S15]  /*1b5d0*/  HMMA.16816.F32 R24, R12, R6, R24 ;  /* 0x000000060c18723c */ /* 0x004fde0000001818 */
[----:B------:R-:W-:-:S08]  /*1b5e0*/  NOP ;  /* 0x0000000000007918 */ /* 0x000fd00000000000 */
[----:B------:R-:W-:Y:S04]  /*1b5f0*/  STL.64 [R1+0x230], R24 ;  /* 0x0002301801007387 */ /* 0x000fe80000100a00 */
[----:B------:R0:W-:Y:S04]  /*1b600*/  STL.64 [R1+0x238], R26 ;  /* 0x0002381a01007387 */ /* 0x0001e80000100a00 */
[----:B0-----:R-:W2:Y:S04]  /*1b610*/  LDL.LU.64 R26, [R1+0x14d8] ;  /* 0x0014d800011a7983 */ /* 0x001ea80000300a00 */
[----:B------:R-:W2:Y:S01]  /*1b620*/  LDL.LU.64 R24, [R1+0x14d0] ;  /* 0x0014d00001187983 */ /* 0x000ea20000300a00 */
[----:B----4-:R-:W-:-:S02]  /*1b630*/  IMAD R17, R17, 0x100, R29 ;  /* 0x0000010011117824 */ /* 0x010fc400078e021d */
[----:B------:R-:W-:Y:S01]  /*1b640*/  IMAD R18, R18, 0x100, R11 ;  /* 0x0000010012127824 */ /* 0x000fe200078e020b */
[----:B------:R-:W3:Y:S04]  /*1b650*/  LDL.LU R29, [R1+0x14c8] ;  /* 0x0014c800011d7983 */ /* 0x000ee80000300800 */
[----:B------:R-:W4:Y:S01]  /*1b660*/  LDL.LU R11, [R1+0x14c4] ;  /* 0x0014c400010b7983 */ /* 0x000f220000300800 */
[----:B------:R-:W-:-:S03]  /*1b670*/  IMAD R19, R19, 0x100, R10 ;  /* 0x0000010013137824 */ /* 0x000fc600078e020a */
[----:B------:R-:W4:Y:S01]  /*1b680*/  LDL.LU R10, [R1+0x14c0] ;  /* 0x0014c000010a7983 */ /* 0x000f220000300800 */
        /* <DEDUP_REMOVED lines=17> */
[----:B-1----:R-:W3:Y:S04]  /*1b7a0*/  LDL.LU R14, [R1+0x6ac] ;  /* 0x0006ac00010e7983 */ /* 0x002ee80000300800 */
[----:B------:R-:W4:Y:S01]  /*1b7b0*/  LDL.LU R15, [R1+0x6b8] ;  /* 0x0006b800010f7983 */ /* 0x000f220000300800 */
[----:B--2---:R-:W-:-:S15]  /*1b7c0*/  HMMA.16816.F32 R24, R16, R8, R24 ;  /* 0x000000081018723c */ /* 0x004fde0000001818 */
[----:B------:R-:W-:-:S08]  /*1b7d0*/  NOP ;  /* 0x0000000000007918 */ /* 0x000fd00000000000 */
        /* <DEDUP_REMOVED lines=9> */
[----:B------:R-:W2:Y:S04]  /*1b870*/  LDL.LU.64 R24, [R1+0x1480] ;  /* 0x0014800001187983 */ /* 0x000ea80000300a00 */
[----:B------:R-:W-:Y:S01]  /*1b880*/  STL [R1+0x1468], R7 ;  /* 0x0014680701007387 */ /* 0x000fe20000100800 */
[----:B--2---:R-:W-:-:S15]  /*1b890*/  HMMA.16816.F32 R24, R16, R4, R24 ;  /* 0x000000041018723c */ /* 0x004fde0000001818 */
[----:B------:R-:W-:-:S08]  /*1b8a0*/  NOP ;  /* 0x0000000000007918 */ /* 0x000fd00000000000 */
[----:B------:R-:W-:Y:S04]  /*1b8b0*/  STL.64 [R1+0x3a0], R24 ;  /* 0x0003a01801007387 */ /* 0x000fe80000100a00 */
[----:B------:R0:W-:Y:S04]  /*1b8c0*/  STL.64 [R1+0x3a8], R26 ;  /* 0x0003a81a01007387 */ /* 0x0001e80000100a00 */
[----:B0-----:R-:W2:Y:S04]  /*1b8d0*/  LDL.LU.64 R26, [R1+0x1478] ;  /* 0x00147800011a7983 */ /* 0x001ea80000300a00 */
[----:B------:R-:W2:Y:S01]  /*1b8e0*/  LDL.LU.64 R24, [R1+0x1470] ;  /* 0x0014700001187983 */ /* 0x000ea20000300a00 */
[----:B---3--:R-:W-:-:S02]  /*1b8f0*/  IMAD R12, R14, 0x100, R13 ;  /* 0x000001000e0c7824 */ /* 0x008fc400078e020d */
[----:B----4-:R-:W-:Y:S02]  /*1b900*/  IMAD R13, R0, 0x100, R15 ;  /* 0x00000100000d7824 */ /* 0x010fe400078e020f */
[----:B------:R-:W-:Y:S02]  /*1b910*/  IMAD R14, R11, 0x100, R10 ;  /* 0x000001000b0e7824 */ /* 0x000fe400078e020a */
[----:B------:R-:W-:Y:S01]  /*1b920*/  IMAD R15, R28, 0x100, R29 ;  /* 0x000001001c0f7824 */ /* 0x000fe200078e021d */
[----:B------:R-:W-:Y:S02]  /*1b930*/  F2FP.F16.E4M3.UNPACK_B R12, R12 ;  /* 0x0000000cff0c723e */ /* 0x000fe400020006ff */
[----:B------:R-:W-:Y:S02]  /*1b940*/  F2FP.F16.E4M3.UNPACK_B R13, R13 ;  /* 0x0000000dff0d723e */ /* 0x000fe400020006ff */
[----:B------:R-:W-:Y:S02]  /*1b950*/  F2FP.F16.E4M3.UNPACK_B R14, R14 ;  /* 0x0000000eff0e723e */ /* 0x000fe400020006ff */
[----:B------:R-:W-:Y:S01]  /*1b960*/  F2FP.F16.E4M3.UNPACK_B R15, R15 ;  /* 0x0000000fff0f723e */ /* 0x000fe200020006ff */
[----:B------:R-:W-:Y:S04]  /*1b970*/  STL [R1+0x144c], R4 ;  /* 0x00144c0401007387 */ /* 0x000fe80000100800 */
[----:B------:R-:W-:Y:S04]  /*1b980*/  STL [R1+0x1448], R5 ;  /* 0x0014480501007387 */ /* 0x000fe80000100800 */
[----:B------:R-:W-:Y:S01]  /*1b990*/  STL [R1+0x1450], R3 ;  /* 0x0014500301007387 */ /* 0x000fe20000100800 */
[----:B--2---:R-:W-:Y:S06]  /*1b9a0*/  HMMA.16816.F32 R24, R16, R2, R24 ;  /* 0x000000021018723c */ /* 0x004fec0000001818 */
[----:B------:R-:W-:-:S15]  /*1b9b0*/  HMMA.16816.F32 R16, R12, R8, R20 ;  /* 0x000000080c10723c */ /* 0x000fde0000001814 */
[----:B------:R-:W-:-:S02]  /*1b9c0*/  NOP ;  /* 0x0000000000007918 */ /* 0x000fc40000000000 */
[----:B------:R0:W-:Y:S04]  /*1b9d0*/  STL.64 [R1+0x200], R24 ;  /* 0x0002001801007387 */ /* 0x0001e80000100a00 */
[----:B------:R1:W-:Y:S04]  /*1b9e0*/  STL.64 [R1+0x208], R26 ;  /* 0x0002081a01007387 */ /* 0x0003e80000100a00 */
[----:B------:R-:W-:Y:S04]  /*1b9f0*/  STL [R1+0x1420], R9 ;  /* 0x0014200901007387 */ /* 0x000fe80000100800 */
[----:B0-----:R-:W2:Y:S04]  /*1ba00*/  LDL.LU R24, [R1+0x1a0] ;  /* 0x0001a00001187983 */ /* 0x001ea80000300800 */
[----:B------:R-:W-:Y:S04]  /*1ba10*/  STL.64 [R1+0x1f0], R16 ;  /* 0x0001f01001007387 */ /* 0x000fe80000100a00 */
[----:B------:R-:W-:Y:S04]  /*1ba20*/  STL.64 [R1+0x1f8], R18 ;  /* 0x0001f81201007387 */ /* 0x000fe80000100a00 */
[----:B------:R-:W2:Y:S04]  /*1ba30*/  LDL.LU R25, [R1+0x1a4] ;  /* 0x0001a40001197983 */ /* 0x000ea80000300800 */
[----:B-1----:R-:W3:Y:S04]  /*1ba40*/  LDL.LU R26, [R1+0x1a8] ;  /* 0x0001a800011a7983 */ /* 0x002ee80000300800 */
[----:B------:R-:W3:Y:S04]  /*1ba50*/  LDL.LU R27, [R1+0x1ac] ;  /* 0x0001ac00011b7983 */ /* 0x000ee80000300800 */
[----:B---3--:R-:W-:Y:S04]  /*1ba60*/  STL.64 [R1+0x13e8], R26 ;  /* 0x0013e81a01007387 */ /* 0x008fe80000100a00 */
[----:B--2---:R0:W-:Y:S04]  /*1ba70*/  STL.64 [R1+0x13e0], R24 ;  /* 0x0013e01801007387 */ /* 0x0041e80000100a00 */
[----:B0-----:R-:W2:Y:S04]  /*1ba80*/  LDL.LU R24, [R1+0x1b0] ;  /* 0x0001b00001187983 */ /* 0x001ea80000300800 */
[----:B------:R-:W2:Y:S04]  /*1ba90*/  LDL.LU R25, [R1+0x1b4] ;  /* 0x0001b40001197983 */ /* 0x000ea80000300800 */
[----:B------:R-:W3:Y:S04]  /*1baa0*/  LDL.LU R26, [R1+0x1b8] ;  /* 0x0001b800011a7983 */ /* 0x000ee80000300800 */
[----:B------:R-:W3:Y:S04]  /*1bab0*/  LDL.LU R27, [R1+0x1bc] ;  /* 0x0001bc00011b7983 */ /* 0x000ee80000300800 */
[----:B------:R-:W4:Y:S04]  /*1bac0*/  LDL.LU R0, [R1+0x6fc] ;  /* 0x0006fc0001007983 */ /* 0x000f280000300800 */
[----:B------:R-:W4:Y:S04]  /*1bad0*/  LDL.LU R10, [R1+0x708] ;  /* 0x00070800010a7983 */ /* 0x000f280000300800 */
[----:B------:R-:W4:Y:S04]  /*1bae0*/  LDL.LU R11, [R1+0x704] ;  /* 0x00070400010b7983 */ /* 0x000f280000300800 */
[----:B---3--:R-:W-:Y:S04]  /*1baf0*/  STL.64 [R1+0x13f8], R26 ;  /* 0x0013f81a01007387 */ /* 0x008fe80000100a00 */
[----:B--2---:R0:W-:Y:S04]  /*1bb00*/  STL.64 [R1+0x13f0], R24 ;  /* 0x0013f01801007387 */ /* 0x0041e80000100a00 */
[----:B0-----:R-:W2:Y:S04]  /*1bb10*/  LDL.LU R24, [R1+0x370] ;  /* 0x0003700001187983 */ /* 0x001ea80000300800 */
[----:B------:R-:W2:Y:S04]  /*1bb20*/  LDL.LU R25, [R1+0x374] ;  /* 0x0003740001197983 */ /* 0x000ea80000300800 */
[----:B------:R-:W3:Y:S04]  /*1bb30*/  LDL.LU R26, [R1+0x378] ;  /* 0x00037800011a7983 */ /* 0x000ee80000300800 */
[----:B------:R-:W3:Y:S04]  /*1bb40*/  LDL.LU R27, [R1+0x37c] ;  /* 0x00037c00011b7983 */ /* 0x000ee80000300800 */
[----:B------:R-:W2:Y:S04]  /*1bb50*/  LDL.LU R3, [R1+0x6d8] ;  /* 0x0006d80001037983 */ /* 0x000ea80000300800 */
[----:B------:R-:W2:Y:S04]  /*1bb60*/  LDL.LU R17, [R1+0x6d4] ;  /* 0x0006d40001117983 */ /* 0x000ea80000300800 */
[----:B------:R-:W2:Y:S04]  /*1bb70*/  LDL.LU R4, [R1+0x6e0] ;  /* 0x0006e00001047983 */ /* 0x000ea80000300800 */
[----:B------:R-:W2:Y:S04]  /*1bb80*/  LDL.LU R18, [R1+0x6dc] ;  /* 0x0006dc0001127983 */ /* 0x000ea80000300800 */
[----:B------:R-:W2:Y:S04]  /*1bb90*/  LDL.LU R5, [R1+0x6e8] ;  /* 0x0006e80001057983 */ /* 0x000ea80000300800 */
[----:B------:R-:W2:Y:S04]  /*1bba0*/  LDL.LU R19, [R1+0x6e4] ;  /* 0x0006e40001137983 */ /* 0x000ea80000300800 */
[----:B------:R-:W3:Y:S04]  /*1bbb0*/  LDL.LU R9, [R1+0x6f0] ;  /* 0x0006f00001097983 */ /* 0x000ee80000300800 */
[----:B----4-:R-:W-:Y:S04]  /*1bbc0*/  STL.64 [R1+0x1430], R10 ;  /* 0x0014300a01007387 */ /* 0x010fe80000100a00 */
[----:B---3--:R0:W-:Y:S04]  /*1bbd0*/  STL.64 [R1+0x1428], R8 ;  /* 0x0014280801007387 */ /* 0x0081e80000100a00 */
[----:B0-----:R-:W3:Y:S04]  /*1bbe0*/  LDL.LU R8, [R1+0x1d0] ;  /* 0x0001d00001087983 */ /* 0x001ee80000300800 */
[----:B------:R-:W3:Y:S04]  /*1bbf0*/  LDL.LU R9, [R1+0x1d4] ;  /* 0x0001d40001097983 */ /* 0x000ee80000300800 */
[----:B------:R-:W4:Y:S04]  /*1bc00*/  LDL.LU R10, [R1+0x1d8] ;  /* 0x0001d800010a7983 */ /* 0x000f280000300800 */
[----:B------:R-:W4:Y:S04]  /*1bc10*/  LDL.LU R11, [R1+0x1dc] ;  /* 0x0001dc00010b7983 */ /* 0x000f280000300800 */
[----:B------:R-:W2:Y:S04]  /*1bc20*/  LDL.LU R7, [R1+0x6d0] ;  /* 0x0006d00001077983 */ /* 0x000ea80000300800 */
[----:B------:R-:W2:Y:S04]  /*1bc30*/  LDL.LU R16, [R1+0x6cc] ;  /* 0x0006cc0001107983 */ /* 0x000ea80000300800 */
[----:B----4-:R-:W-:Y:S04]  /*1bc40*/  STL.64 [R1+0x1440], R10 ;  /* 0x0014400a01007387 */ /* 0x010fe80000100a00 */
[----:B---3--:R0:W-:Y:S04]  /*1bc50*/  STL.64 [R1+0x1438], R8 ;  /* 0x0014380801007387 */ /* 0x0081e80000100a00 */
[----:B0-----:R-:W3:Y:S04]  /*1bc60*/  LDL.LU R8, [R1+0x390] ;  /* 0x0003900001087983 */ /* 0x001ee80000300800 */
[----:B------:R-:W3:Y:S04]  /*1bc70*/  LDL.LU R9, [R1+0x394] ;  /* 0x0003940001097983 */ /* 0x000ee80000300800 */
[----:B------:R-:W4:Y:S04]  /*1bc80*/  LDL.LU R10, [R1+0x398] ;  /* 0x00039800010a7983 */ /* 0x000f280000300800 */
[----:B------:R-:W4:Y:S04]  /*1bc90*/  LDL.LU R11, [R1+0x39c] ;  /* 0x00039c00010b7983 */ /* 0x000f280000300800 */
[----:B----4-:R-:W-:Y:S04]  /*1bca0*/  STL.64 [R1+0x1460], R10 ;  /* 0x0014600a01007387 */ /* 0x010fe80000100a00 */
[----:B---3--:R0:W-:Y:S04]  /*1bcb0*/  STL.64 [R1+0x1458], R8 ;  /* 0x0014580801007387 */ /* 0x0081e80000100a00 */
[----:B0-----:R-:W3:Y:S04]  /*1bcc0*/  LDL.LU R8, [R1+0x1e0] ;  /* 0x0001e00001087983 */ /* 0x001ee80000300800 */
[----:B------:R-:W3:Y:S04]  /*1bcd0*/  LDL.LU R9, [R1+0x1e4] ;  /* 0x0001e40001097983 */ /* 0x000ee80000300800 */
[----:B------:R-:W3:Y:S04]  /*1bce0*/  LDL.LU R10, [R1+0x1e8] ;  /* 0x0001e800010a7983 */ /* 0x000ee80000300800 */
[----:B------:R-:W3:Y:S04]  /*1bcf0*/  LDL.LU R11, [R1+0x1ec] ;  /* 0x0001ec00010b7983 */ /* 0x000ee80000300800 */
[----:B------:R-:W-:Y:S04]  /*1bd00*/  STL.64 [R1+0x1408], R26 ;  /* 0x0014081a01007387 */ /* 0x000fe80000100a00 */
[----:B--2---:R0:W-:Y:S04]  /*1bd10*/  STL.64 [R1+0x1400], R24 ;  /* 0x0014001801007387 */ /* 0x0041e80000100a00 */
[----:B0-----:R-:W2:Y:S04]  /*1bd20*/  LDL.LU R24, [R1+0x380] ;  /* 0x0003800001187983 */ /* 0x001ea80000300800 */
[----:B------:R-:W2:Y:S04]  /*1bd30*/  LDL.LU R25, [R1+0x384] ;  /* 0x0003840001197983 */ /* 0x000ea80000300800 */
[----:B------:R-:W4:Y:S04]  /*1bd40*/  LDL.LU R26, [R1+0x388] ;  /* 0x00038800011a7983 */ /* 0x000f280000300800 */
[----:B------:R-:W4:Y:S01]  /*1bd50*/  LDL.LU R27, [R1+0x38c] ;  /* 0x00038c00011b7983 */ /* 0x000f220000300800 */
[----:B------:R-:W-:-:S03]  /*1bd60*/  IMAD R16, R16, 0x100, R7 ;  /* 0x0000010010107824 */ /* 0x000fc600078e0207 */
[----:B----4-:R-:W-:Y:S04]  /*1bd70*/  STL.64 [R1+0x1418], R26 ;  /* 0x0014181a01007387 */ /* 0x010fe80000100a00 */
[----:B--2---:R0:W-:Y:S04]  /*1bd80*/  STL.64 [R1+0x1410], R24 ;  /* 0x0014101801007387 */ /* 0x0041e80000100a00 */
[----:B0-----:R-:W2:Y:S04]  /*1bd90*/  LDL.LU R24, [R1+0x1c0] ;  /* 0x0001c00001187983 */ /* 0x001ea80000300800 */
[----:B------:R-:W2:Y:S04]  /*1bda0*/  LDL.LU R25, [R1+0x1c4] ;  /* 0x0001c40001197983 */ /* 0x000ea80000300800 */
[----:B------:R-:W2:Y:S04]  /*1bdb0*/  LDL.LU R26, [R1+0x1c8] ;  /* 0x0001c800011a7983 */ /* 0x000ea80000300800 */
[----:B------:R-:W2:Y:S04]  /*1bdc0*/  LDL.LU R27, [R1+0x1cc] ;  /* 0x0001cc00011b7983 */ /* 0x000ea80000300800 */
[----:B------:R-:W4:Y:S04]  /*1bdd0*/  LDL.LU R29, [R1+0x710] ;  /* 0x00071000011d7983 */ /* 0x000f280000300800 */
[----:B------:R-:W4:Y:S04]  /*1bde0*/  LDL.LU R28, [R1+0x70c] ;  /* 0x00070c00011c7983 */ /* 0x000f280000300800 */
[----:B------:R-:W4:Y:S04]  /*1bdf0*/  LDL.LU R20, [R1+0x190] ;  /* 0x0001900001147983 */ /* 0x000f280000300800 */
[----:B------:R-:W4:Y:S04]  /*1be00*/  LDL.LU R21, [R1+0x194] ;  /* 0x0001940001157983 */ /* 0x000f280000300800 */
[----:B------:R-:W4:Y:S04]  /*1be10*/  LDL.LU R22, [R1+0x198] ;  /* 0x0001980001167983 */ /* 0x000f280000300800 */
[----:B------:R-:W4:Y:S04]  /*1be20*/  LDL.LU R23, [R1+0x19c] ;  /* 0x00019c0001177983 */ /* 0x000f280000300800 */
[----:B------:R-:W3:Y:S01]  /*1be30*/  LDL.LU R7, [R1+0x1468] ;  /* 0x0014680001077983 */ /* 0x000ee20000300800 */
[----:B------:R-:W-:-:S02]  /*1be40*/  IMAD R17, R17, 0x100, R3 ;  /* 0x0000010011117824 */ /* 0x000fc400078e0203 */
[----:B------:R-:W-:Y:S02]  /*1be50*/  IMAD R18, R18, 0x100, R4 ;  /* 0x0000010012127824 */ /* 0x000fe400078e0204 */
[----:B------:R-:W-:Y:S01]  /*1be60*/  IMAD R19, R19, 0x100, R5 ;  /* 0x0000010013137824 */ /* 0x000fe200078e0205 */
[----:B---3--:R-:W-:-:S15]  /*1be70*/  HMMA.16816.F32 R8, R12, R6, R8 ;  /* 0x000000060c08723c */ /* 0x008fde0000001808 */
[----:B------:R-:W-:-:S08]  /*1be80*/  NOP ;  /* 0x0000000000007918 */ /* 0x000fd00000000000 */
[----:B------:R-:W-:Y:S04]  /*1be90*/  STL.64 [R1+0x1e0], R8 ;  /* 0x0001e00801007387 */ /* 0x000fe80000100a00 */
[----:B------:R0:W-:Y:S04]  /*1bea0*/  STL.64 [R1+0x1e8], R10 ;  /* 0x0001e80a01007387 */ /* 0x0001e80000100a00 */
[----:B0-----:R-:W3:Y:S04]  /*1beb0*/  LDL.LU.64 R10, [R1+0x1460] ;  /* 0x00146000010a7983 */ /* 0x001ee80000300a00 */
[----:B------:R-:W3:Y:S04]  /*1bec0*/  LDL.LU.64 R8, [R1+0x1458] ;  /* 0x0014580001087983 */ /* 0x000ee80000300a00 */
[----:B------:R-:W2:Y:S04]  /*1bed0*/  LDL.LU R3, [R1+0x1450] ;  /* 0x0014500001037983 */ /* 0x000ea80000300800 */
[----:B------:R-:W3:Y:S04]  /*1bee0*/  LDL.LU R4, [R1+0x144c] ;  /* 0x00144c0001047983 */ /* 0x000ee80000300800 */
[----:B------:R-:W3:Y:S02]  /*1bef0*/  LDL.LU R5, [R1+0x1448] ;  /* 0x0014480001057983 */ /* 0x000ee40000300800 */
        /* <DEDUP_REMOVED lines=12> */
[----:B0-----:R-:W3:Y:S04]  /*1bfc0*/  LDL.LU R12, [R1+0x6ec] ;  /* 0x0006ec00010c7983 */ /* 0x001ee80000300800 */
[----:B------:R-:W4:Y:S04]  /*1bfd0*/  LDL.LU R13, [R1+0x6f8] ;  /* 0x0006f800010d7983 */ /* 0x000f280000300800 */
[----:B-1----:R-:W4:Y:S04]  /*1bfe0*/  LDL.LU R14, [R1+0x6f4] ;  /* 0x0006f400010e7983 */ /* 0x002f280000300800 */
[----:B------:R-:W2:Y:S01]  /*1bff0*/  LDL.LU R15, [R1+0x700] ;  /* 0x00070000010f7983 */ /* 0x000ea20000300800 */
[----:B------:R-:W-:-:S02]  /*1c000*/  F2FP.F16.E4M3.UNPACK_B R16, R16 ;  /* 0x00000010ff10723e */ /* 0x000fc400020006ff */
[----:B------:R-:W-:Y:S02]  /*1c010*/  F2FP.F16.E4M3.UNPACK_B R17, R17 ;  /* 0x00000011ff11723e */ /* 0x000fe400020006ff */
[----:B------:R-:W-:Y:S01]  /*1c020*/  F2FP.F16.E4M3.UNPACK_B R18, R18 ;  /* 0x00000012ff12723e */ /* 0x000fe200020006ff */
[----:B---3--:R-:W-:Y:S02]  /*1c030*/  IMAD R12, R12, 0x100, R9 ;  /* 0x000001000c0c7824 */ /* 0x008fe400078e0209 */
[----:B------:R-:W3:Y:S01]  /*1c040*/  LDL.LU R9, [R1+0x1420] ;  /* 0x0014200001097983 */ /* 0x000ee20000300800 */
[----:B------:R-:W-:-:S07]  /*1c050*/  F2FP.F16.E4M3.UNPACK_B R19, R19 ;  /* 0x00000013ff13723e */ /* 0x000fce00020006ff */
        /* <DEDUP_REMOVED lines=17> */
[----:B------:R-:W3:Y:S04]  /*1c170*/  LDL.LU.64 R24, [R1+0x13f0] ;  /* 0x0013f00001187983 */ /* 0x000ee80000300a00 */
[----:B------:R-:W-:Y:S04]  /*1c180*/  STL [R1+0x13d4], R4 ;  /* 0x0013d40401007387 */ /* 0x000fe80000100800 */
[----:B------:R-:W-:Y:S01]  /*1c190*/  STL [R1+0x13d0], R5 ;  /* 0x0013d00501007387 */ /* 0x000fe20000100800 */
[----:B----4-:R-:W-:-:S02]  /*1c1a0*/  IMAD R13, R14, 0x100, R13 ;  /* 0x000001000e0d7824 */ /* 0x010fc400078e020d */
[----:B--2---:R-:W-:Y:S02]  /*1c1b0*/  IMAD R14, R0, 0x100, R15 ;  /* 0x00000100000e7824 */ /* 0x004fe400078e020f */
[----:B------:R-:W-:Y:S01]  /*1c1c0*/  IMAD R15, R11, 0x100, R10 ;  /* 0x000001000b0f7824 */ /* 0x000fe200078e020a */
[----:B---3--:R-:W-:Y:S01]  /*1c1d0*/  HMMA.16816.F32 R16, R16, R2, R24 ;  /* 0x000000021010723c */ /* 0x008fe20000001818 */
[----:B------:R-:W2:Y:S04]  /*1c1e0*/  LDL.LU.64 R26, [R1+0x13e8] ;  /* 0x0013e800011a7983 */ /* 0x000ea80000300a00 */
[----:B------:R-:W2:Y:S01]  /*1c1f0*/  LDL.LU.64 R24, [R1+0x13e0] ;  /* 0x0013e00001187983 */ /* 0x000ea20000300a00 */
[----:B------:R-:W-:Y:S02]  /*1c200*/  F2FP.F16.E4M3.UNPACK_B R12, R12 ;  /* 0x0000000cff0c723e */ /* 0x000fe400020006ff */
[----:B------:R-:W-:-:S02]  /*1c210*/  F2FP.F16.E4M3.UNPACK_B R13, R13 ;  /* 0x0000000dff0d723e */ /* 0x000fc400020006ff */
[----:B------:R-:W-:Y:S02]  /*1c220*/  F2FP.F16.E4M3.UNPACK_B R14, R14 ;  /* 0x0000000eff0e723e */ /* 0x000fe400020006ff */
[----:B------:R-:W-:Y:S01]  /*1c230*/  F2FP.F16.E4M3.UNPACK_B R15, R15 ;  /* 0x0000000fff0f723e */ /* 0x000fe200020006ff */
[----:B------:R-:W-:Y:S10]  /*1c240*/  STL [R1+0x13d8], R3 ;  /* 0x0013d80301007387 */ /* 0x000ff40000100800 */
[----:B------:R-:W-:Y:S04]  /*1c250*/  STL.64 [R1+0x1b0], R16 ;  /* 0x0001b01001007387 */ /* 0x000fe80000100a00 */
[----:B------:R2:W-:Y:S04]  /*1c260*/  STL.64 [R1+0x1b8], R18 ;  /* 0x0001b81201007387 */ /* 0x0005e80000100a00 */
[----:B------:R-:W-:Y:S04]  /*1c270*/  STL [R1+0x13ac], R8 ;  /* 0x0013ac0801007387 */ /* 0x000fe80000100800 */
[----:B------:R0:W-:Y:S01]  /*1c280*/  STL [R1+0x13a8], R9 ;  /* 0x0013a80901007387 */ /* 0x0001e20000100800 */
[C---:B--2---:R-:W-:Y:S06]  /*1c290*/  HMMA.16816.F32 R16, R12.reuse, R8, R24 ;  /* 0x000000080c10723c */ /* 0x044fec0000001818 */
[----:B0-----:R-:W-:-:S15]  /*1c2a0*/  HMMA.16816.F32 R8, R12, R6, R20 ;  /* 0x000000060c08723c */ /* 0x001fde0000001814 */
[----:B------:R-:W-:-:S02]  /*1c2b0*/  NOP ;  /* 0x0000000000007918 */ /* 0x000fc40000000000 */
[----:B------:R-:W-:Y:S04]  /*1c2c0*/  STL.64 [R1+0x1a0], R16 ;  /* 0x0001a01001007387 */ /* 0x000fe80000100a00 */
[----:B------:R-:W-:Y:S04]  /*1c2d0*/  STL.64 [R1+0x1a8], R18 ;  /* 0x0001a81201007387 */ /* 0x000fe80000100a00 */
[----:B------:R-:W-:Y:S04]  /*1c2e0*/  STL [R1+0x1390], R7 ;  /* 0x0013900701007387 */ /* 0x000fe80000100800 */
[----:B------:R-:W2:Y:S04]  /*1c2f0*/  LDL.LU R24, [R1+0x140] ;  /* 0x0001400001187983 */ /* 0x000ea80000300800 */
[----:B------:R-:W-:Y:S04]  /*1c300*/  STL.64 [R1+0x190], R8 ;  /* 0x0001900801007387 */ /* 0x000fe80000100a00 */
[----:B------:R-:W-:Y:S04]  /*1c310*/  STL.64 [R1+0x198], R10 ;  /* 0x0001980a01007387 */ /* 0x000fe80000100a00 */
[----:B------:R-:W2:Y:S04]  /*1c320*/  LDL.LU R25, [R1+0x144] ;  /* 0x0001440001197983 */ /* 0x000ea80000300800 */
[----:B------:R-:W3:Y:S04]  /*1c330*/  LDL.LU R26, [R1+0x148] ;  /* 0x00014800011a7983 */ /* 0x000ee80000300800 */
        /* <DEDUP_REMOVED lines=40> */
[----:B------:R-:W3:Y:S01]  /*1c5c0*/  LDL.LU R27, [R1+0x18c] ;  /* 0x00018c00011b7983 */ /* 0x000ee20000300800 */
[----:B------:R-:W-:-:S02]  /*1c5d0*/  IMAD R16, R28, 0x100, R29 ;  /* 0x000001001c107824 */ /* 0x000fc400078e021d */
[----:B----4-:R-:W-:Y:S02]  /*1c5e0*/  IMAD R17, R17, 0x100, R3 ;  /* 0x0000010011117824 */ /* 0x010fe400078e0203 */
[----:B------:R-:W-:Y:S02]  /*1c5f0*/  IMAD R18, R18, 0x100, R4 ;  /* 0x0000010012127824 */ /* 0x000fe400078e0204 */
[----:B------:R-:W-:Y:S01]  /*1c600*/  IMAD R19, R19, 0x100, R5 ;  /* 0x0000010013137824 */ /* 0x000fe200078e0205 */
        /* <DEDUP_REMOVED lines=14> */
[----:B------:R-:W3:Y:S04]  /*1c6f0*/  LDL.LU R3, [R1+0x13d8] ;  /* 0x0013d80001037983 */ /* 0x000ee80000300800 */
        /* <DEDUP_REMOVED lines=8> */
[----:B---3--:R-:W-:Y:S02]  /*1c780*/  HMMA.16816.F32 R12, R12, R2, R24 ;  /* 0x000000020c0c723c */ /* 0x008fe40000001818 */
        /* <DEDUP_REMOVED lines=13> */
[----:B------:R-:W3:Y:S04]  /*1c860*/  LDL.LU R8, [R1+0x13ac] ;  /* 0x0013ac0001087983 */ /* 0x000ee80000300800 */
[----:B------:R-:W3:Y:S01]  /*1c870*/  LDL.LU R9, [R1+0x13a8] ;  /* 0x0013a80001097983 */ /* 0x000ee20000300800 */
[----:B------:R-:W-:Y:S02]  /*1c880*/  F2FP.F16.E4M3.UNPACK_B R18, R18 ;  /* 0x00000012ff12723e */ /* 0x000fe400020006ff */
[----:B------:R-:W-:Y:S01]  /*1c890*/  F2FP.F16.E4M3.UNPACK_B R19, R19 ;  /* 0x00000013ff13723e */ /* 0x000fe200020006ff */
[----:B--2---:R-:W-:-:S06]  /*1c8a0*/  IMAD R14, R14, 0x100, R7 ;  /* 0x000001000e0e7824 */ /* 0x004fcc00078e0207 */
[----:B---3--:R-:W-:-:S15]  /*1c8b0*/  HMMA.16816.F32 R24, R16, R8, R24 ;  /* 0x000000081018723c */ /* 0x008fde0000001818 */
[----:B------:R-:W-:-:S08]  /*1c8c0*/  NOP ;  /* 0x0000000000007918 */ /* 0x000fd00000000000 */
[----:B------:R-:W-:Y:S04]  /*1c8d0*/  STL.64 [R1+0x170], R24 ;  /* 0x0001701801007387 */ /* 0x000fe80000100a00 */
[----:B------:R0:W-:Y:S04]  /*1c8e0*/  STL.64 [R1+0x178], R26 ;  /* 0x0001781a01007387 */ /* 0x0001e80000100a00 */
        /* <DEDUP_REMOVED lines=22> */
[----:B------:R-:W3:Y:S04]  /*1ca50*/  LDL.LU R17, [R1+0x154] ;  /* 0x0001540001117983 */ /* 0x000ee80000300800 */
[----:B-1----:R-:W3:Y:S04]  /*1ca60*/  LDL.LU R18, [R1+0x158] ;  /* 0x0001580001127983 */ /* 0x002ee80000300800 */
[----:B------:R-:W3:Y:S01]  /*1ca70*/  LDL.LU R19, [R1+0x15c] ;  /* 0x00015c0001137983 */ /* 0x000ee20000300800 */
[----:B------:R-:W-:Y:S01]  /*1ca80*/  IMAD R15, R0, 0x100, R15 ;  /* 0x00000100000f7824 */ /* 0x000fe200078e020f */
[----:B------:R-:W-:-:S02]  /*1ca90*/  F2FP.F16.E4M3.UNPACK_B R12, R12 ;  /* 0x0000000cff0c723e */ /* 0x000fc400020006ff */
[----:B------:R-:W-:Y:S02]  /*1caa0*/  F2FP.F16.E4M3.UNPACK_B R13, R13 ;  /* 0x0000000dff0d723e */ /* 0x000fe400020006ff */
[----:B------:R-:W-:Y:S02]  /*1cab0*/  F2FP.F16.E4M3.UNPACK_B R14, R14 ;  /* 0x0000000eff0e723e */ /* 0x000fe400020006ff */
[----:B------:R-:W-:Y:S01]  /*1cac0*/  F2FP.F16.E4M3.UNPACK_B R15, R15 ;  /* 0x0000000fff0f723e */ /* 0x000fe200020006ff */
[----:B------:R-:W-:Y:S04]  /*1cad0*/  STL [R1+0x133c], R8 ;  /* 0x00133c0801007387 */ /* 0x000fe80000100800 */
[----:B------:R-:W-:Y:S02]  /*1cae0*/  STL [R1+0x1338], R9 ;  /* 0x0013380901007387 */ /* 0x000fe40000100800 */
[----:B---3--:R-:W-:-:S15]  /*1caf0*/  HMMA.16816.F32 R16, R12, R8, R16 ;  /* 0x000000080c10723c */ /* 0x008fde0000001810 */
[----:B------:R-:W-:-:S08]  /*1cb00*/  NOP ;  /* 0x0000000000007918 */ /* 0x000fd00000000000 */
[----:B------:R0:W-:Y:S02]  /*1cb10*/  STL.64 [R1+0x150], R16 ;  /* 0x0001501001007387 */ /* 0x0001e40000100a00 */
[----:B0-----:R-:W-:Y:S02]  /*1cb20*/  IMAD R16, R11, 0x100, R10 ;  /* 0x000001000b107824 */ /* 0x001fe400078e020a */
[----:B--2---:R-:W-:Y:S01]  /*1cb30*/  HMMA.16816.F32 R8, R12, R6, R24 ;  /* 0x000000060c08723c */ /* 0x004fe20000001818 */
[----:B------:R-:W-:Y:S05]  /*1cb40*/  STL.64 [R1+0x158], R18 ;  /* 0x0001581201007387 */ /* 0x000fea0000100a00 */
[----:B------:R-:W-:Y:S04]  /*1cb50*/  STL [R1+0x1324], R6 ;  /* 0x0013240601007387 */ /* 0x000fe80000100800 */
[----:B------:R-:W-:-:S13]  /*1cb60*/  STL [R1+0x1320], R7 ;  /* 0x0013200701007387 */ /* 0x000fda0000100800 */
[----:B------:R-:W-:Y:S04]  /*1cb70*/  STL.64 [R1+0x140], R8 ;  /* 0x0001400801007387 */ /* 0x000fe80000100a00 */
[----:B------:R-:W-:Y:S04]  /*1cb80*/  STL.64 [R1+0x148], R10 ;  /* 0x0001480a01007387 */ /* 0x000fe80000100a00 */
[----:B------:R-:W2:Y:S04]  /*1cb90*/  LDL.LU R27, [R1+0x798] ;  /* 0x00079800011b7983 */ /* 0x000ea80000300800 */
[----:B--2---:R0:W-:Y:S04]  /*1cba0*/  STL [R1+0x12d8], R27 ;  /* 0x0012d81b01007387 */ /* 0x0041e80000100800 */
[----:B------:R-:W2:Y:S04]  /*1cbb0*/  LDL.LU R24, [R1+0xf0] ;  /* 0x0000f00001187983 */ /* 0x000ea80000300800 */
[----:B------:R-:W2:Y:S04]  /*1cbc0*/  LDL.LU R25, [R1+0xf4] ;  /* 0x0000f40001197983 */ /* 0x000ea80000300800 */
[----:B------:R-:W3:Y:S04]  /*1cbd0*/  LDL.LU R26, [R1+0xf8] ;  /* 0x0000f800011a7983 */ /* 0x000ee80000300800 */
[----:B0-----:R-:W3:Y:S04]  /*1cbe0*/  LDL.LU R27, [R1+0xfc] ;  /* 0x0000fc00011b7983 */ /* 0x001ee80000300800 */
        /* <DEDUP_REMOVED lines=47> */
[----:B------:R-:W3:Y:S01]  /*1cee0*/  LDL.LU R10, [R1+0x7e0] ;  /* 0x0007e000010a7983 */ /* 0x000ee20000300800 */
[----:B------:R-:W-:-:S03]  /*1cef0*/  IMAD R19, R28, 0x100, R29 ;  /* 0x000001001c137824 */ /* 0x000fc600078e021d */
[----:B------:R-:W3:Y:S04]  /*1cf00*/  LDL.LU R11, [R1+0x79c] ;  /* 0x00079c00010b7983 */ /* 0x000ee80000300800 */
[----:B------:R-:W3:Y:S01]  /*1cf10*/  LDL.LU R29, [R1+0x7e8] ;  /* 0x0007e800011d7983 */ /* 0x000ee20000300800 */
[----:B------:R-:W-:-:S03]  /*1cf20*/  IMAD R17, R21, 0x100, R20 ;  /* 0x0000010015117824 */ /* 0x000fc600078e0214 */
[----:B------:R-:W3:Y:S04]  /*1cf30*/  LDL.LU R28, [R1+0x7e4] ;  /* 0x0007e400011c7983 */ /* 0x000ee80000300800 */
[----:B------:R-:W3:Y:S01]  /*1cf40*/  LDL.LU R20, [R1+0x300] ;  /* 0x0003000001147983 */ /* 0x000ee20000300800 */
[----:B------:R-:W-:-:S03]  /*1cf50*/  IMAD R18, R23, 0x100, R22 ;  /* 0x0000010017127824 */ /* 0x000fc600078e0216 */
[----:B------:R-:W3:Y:S04]  /*1cf60*/  LDL.LU R21, [R1+0x304] ;  /* 0x0003040001157983 */ /* 0x000ee80000300800 */
[----:B------:R-:W3:Y:S04]  /*1cf70*/  LDL.LU R22, [R1+0x308] ;  /* 0x0003080001167983 */ /* 0x000ee80000300800 */
[----:B------:R-:W3:Y:S01]  /*1cf80*/  LDL.LU R23, [R1+0x30c] ;  /* 0x00030c0001177983 */ /* 0x000ee20000300800 */
        /* <DEDUP_REMOVED lines=12> */
[----:B0-----:R-:W4:Y:S04]  /*1d050*/  LDL.LU R12, [R1+0x76c] ;  /* 0x00076c00010c7983 */ /* 0x001f280000300800 */
[----:B------:R-:W3:Y:S04]  /*1d060*/  LDL.LU R13, [R1+0x774] ;  /* 0x00077400010d7983 */ /* 0x000ee80000300800 */
[----:B-1----:R-:W2:Y:S04]  /*1d070*/  LDL.LU R14, [R1+0x77c] ;  /* 0x00077c00010e7983 */ /* 0x002ea80000300800 */
[----:B------:R-:W2:Y:S01]  /*1d080*/  LDL.LU R15, [R1+0x784] ;  /* 0x00078400010f7983 */ /* 0x000ea20000300800 */
[----:B------:R-:W-:-:S02]  /*1d090*/  F2FP.F16.E4M3.UNPACK_B R16, R16 ;  /* 0x00000010ff10723e */ /* 0x000fc400020006ff */
[----:B------:R-:W-:Y:S01]  /*1d0a0*/  F2FP.F16.E4M3.UNPACK_B R17, R17 ;  /* 0x00000011ff11723e */ /* 0x000fe200020006ff */
[----:B----4-:R-:W-:Y:S02]  /*1d0b0*/  IMAD R12, R12, 0x100, R8 ;  /* 0x000001000c0c7824 */ /* 0x010fe400078e0208 */
[----:B---3--:R-:W-:Y:S01]  /*1d0c0*/  IMAD R13, R13, 0x100, R9 ;  /* 0x000001000d0d7824 */ /* 0x008fe200078e0209 */
[----:B------:R-:W3:Y:S04]  /*1d0d0*/  LDL.LU R8, [R1+0x133c] ;  /* 0x00133c0001087983 */ /* 0x000ee80000300800 */
[----:B------:R-:W3:Y:S01]  /*1d0e0*/  LDL.LU R9, [R1+0x1338] ;  /* 0x0013380001097983 */ /* 0x000ee20000300800 */
[----:B------:R-:W-:Y:S02]  /*1d0f0*/  F2FP.F16.E4M3.UNPACK_B R18, R18 ;  /* 0x00000012ff12723e */ /* 0x000fe400020006ff */
[----:B------:R-:W-:Y:S01]  /*1d100*/  F2FP.F16.E4M3.UNPACK_B R19, R19 ;  /* 0x00000013ff13723e */ /* 0x000fe200020006ff */
[----:B--2---:R-:W-:-:S02]  /*1d110*/  IMAD R14, R14, 0x100, R6 ;  /* 0x000001000e0e7824 */ /* 0x004fc400078e0206 */
[----:B------:R-:W-:-:S04]  /*1d120*/  IMAD R15, R15, 0x100, R7 ;  /* 0x000001000f0f7824 */ /* 0x000fc800078e0207 */
[----:B---3--:R-:W-:-:S15]  /*1d130*/  HMMA.16816.F32 R24, R16, R8, R24 ;  /* 0x000000081018723c */ /* 0x008fde0000001818 */
[----:B------:R-:W-:-:S08]  /*1d140*/  NOP ;  /* 0x0000000000007918 */ /* 0x000fd00000000000 */
[----:B------:R-:W-:Y:S04]  /*1d150*/  STL.64 [R1+0x120], R24 ;  /* 0x0001201801007387 */ /* 0x000fe80000100a00 */
[----:B------:R0:W-:Y:S04]  /*1d160*/  STL.64 [R1+0x128], R26 ;  /* 0x0001281a01007387 */ /* 0x0001e80000100a00 */
[----:B0-----:R-:W2:Y:S04]  /*1d170*/  LDL.LU.64 R26, [R1+0x1330] ;  /* 0x00133000011a7983 */ /* 0x001ea80000300a00 */
[----:B------:R-:W2:Y:S04]  /*1d180*/  LDL.LU.64 R24, [R1+0x1328] ;  /* 0x0013280001187983 */ /* 0x000ea80000300a00 */
[----:B------:R-:W2:Y:S04]  /*1d190*/  LDL.LU R6, [R1+0x1324] ;  /* 0x0013240001067983 */ /* 0x000ea80000300800 */
        /* <DEDUP_REMOVED lines=21> */
[----:B------:R-:W-:Y:S04]  /*1d2f0*/  STL.64 [R1+0x110], R16 ;  /* 0x0001101001007387 */ /* 0x000fe80000100a00 */
[----:B------:R0:W-:Y:S04]  /*1d300*/  STL.64 [R1+0x118], R18 ;  /* 0x0001181201007387 */ /* 0x0001e80000100a00 */
[----:B0-----:R-:W3:Y:S04]  /*1d310*/  LDL.LU R18, [R1+0x790] ;  /* 0x0007900001127983 */ /* 0x001ee80000300800 */
[----:B------:R-:W3:Y:S01]  /*1d320*/  LDL.LU R19, [R1+0x78c] ;  /* 0x00078c0001137983 */ /* 0x000ee20000300800 */
[----:B--2---:R-:W-:-:S15]  /*1d330*/  HMMA.16816.F32 R24, R12, R8, R24 ;  /* 0x000000080c18723c */ /* 0x004fde0000001818 */
[----:B------:R-:W-:-:S08]  /*1d340*/  NOP ;  /* 0x0000000000007918 */ /* 0x000fd00000000000 */
[----:B------:R-:W-:Y:S04]  /*1d350*/  STL.64 [R1+0x100], R24 ;  /* 0x0001001801007387 */ /* 0x000fe80000100a00 */
[----:B------:R0:W-:Y:S04]  /*1d360*/  STL.64 [R1+0x108], R26 ;  /* 0x0001081a01007387 */ /* 0x0001e80000100a00 */
[----:B0-----:R-:W2:Y:S04]  /*1d370*/  LDL.LU.64 R26, [R1+0x12e8] ;  /* 0x0012e800011a7983 */ /* 0x001ea80000300a00 */
[----:B------:R-:W2:Y:S04]  /*1d380*/  LDL.LU.64 R24, [R1+0x12e0] ;  /* 0x0012e00001187983 */ /* 0x000ea80000300a00 */
[----:B------:R-:W-:Y:S04]  /*1d390*/  STL [R1+0x12c4], R8 ;  /* 0x0012c40801007387 */ /* 0x000fe80000100800 */
[----:B------:R-:W-:Y:S01]  /*1d3a0*/  STL [R1+0x12c0], R9 ;  /* 0x0012c00901007387 */ /* 0x000fe20000100800 */
[----:B---3--:R-:W-:Y:S01]  /*1d3b0*/  IMAD R16, R19, 0x100, R18 ;  /* 0x0000010013107824 */ /* 0x008fe200078e0212 */
[----:B--2---:R-:W-:-:S15]  /*1d3c0*/  HMMA.16816.F32 R24, R12, R6, R24 ;  /* 0x000000060c18723c */ /* 0x004fde0000001818 */
[----:B------:R-:W-:-:S08]  /*1d3d0*/  NOP ;  /* 0x0000000000007918 */ /* 0x000fd00000000000 */
[----:B------:R-:W-:Y:S04]  /*1d3e0*/  STL.64 [R1+0xf0], R24 ;  /* 0x0000f01801007387 */ /* 0x000fe80000100a00 */
[----:B------:R0:W-:Y:S04]  /*1d3f0*/  STL.64 [R1+0xf8], R26 ;  /* 0x0000f81a01007387 */ /* 0x0001e80000100a00 */
[----:B0-----:R-:W2:Y:S01]  /*1d400*/  LDL.LU R27, [R1+0x12d8] ;  /* 0x0012d800011b7983 */ /* 0x001ea20000300800 */
[----:B------:R-:W-:Y:S02]  /*1d410*/  IMAD R18, R11, 0x100, R10 ;  /* 0x000001000b127824 */ /* 0x000fe400078e020a */
[----:B------:R-:W-:Y:S01]  /*1d420*/  HMMA.16816.F32 R8, R12, R4, R20 ;  /* 0x000000040c08723c */ /* 0x000fe20000001814 */
[----:B------:R-:W-:Y:S04]  /*1d430*/  STL [R1+0x12ac], R6 ;  /* 0x0012ac0601007387 */ /* 0x000fe80000100800 */
[----:B------:R-:W-:Y:S04]  /*1d440*/  STL [R1+0x12a8], R7 ;  /* 0x0012a80701007387 */ /* 0x000fe80000100800 */
[----:B------:R-:W3:-:S14]  /*1d450*/  LDL.LU R20, [R1+0x80] ;  /* 0x0000800001147983 */ /* 0x000edc0000300800 */
[----:B------:R-:W-:Y:S04]  /*1d460*/  STL.64 [R1+0x300], R8 ;  /* 0x0003000801007387 */ /* 0x000fe80000100a00 */
[----:B------:R-:W-:Y:S04]  /*1d470*/  STL.64 [R1+0x308], R10 ;  /* 0x0003080a01007387 */ /* 0x000fe80000100a00 */
[----:B------:R-:W3:Y:S04]  /*1d480*/  LDL.LU R21, [R1+0x84] ;  /* 0x0000840001157983 */ /* 0x000ee80000300800 */
[----:B------:R-:W4:Y:S04]  /*1d490*/  LDL.LU R22, [R1+0x88] ;  /* 0x0000880001167983 */ /* 0x000f280000300800 */
[----:B------:R-:W4:Y:S01]  /*1d4a0*/  LDL.LU R23, [R1+0x8c] ;  /* 0x00008c0001177983 */ /* 0x000f220000300800 */
[----:B--2---:R-:W-:-:S03]  /*1d4b0*/  IMAD R17, R0, 0x100, R27 ;  /* 0x0000010000117824 */ /* 0x004fc600078e021b */
[----:B------:R-:W2:Y:S01]  /*1d4c0*/  LDL.LU R0, [R1+0x1078] ;  /* 0x0010780001007983 */ /* 0x000ea20000300800 */
[----:B------:R-:W-:-:S03]  /*1d4d0*/  IMAD R19, R28, 0x100, R29 ;  /* 0x000001001c137824 */ /* 0x000fc600078e021d */
[----:B--2---:R-:W-:Y:S04]  /*1d4e0*/  STL [R1+0x1260], R0 ;  /* 0x0012600001007387 */ /* 0x004fe80000100800 */
        /* <DEDUP_REMOVED lines=23> */
[----:B--2---:R-:W-:Y:S04]  /*1d660*/  STL.64 [R1+0x12b8], R6 ;  /* 0x0012b80601007387 */ /* 0x004fe80000100a00 */
[----:B------:R0:W-:Y:S04]  /*1d670*/  STL.64 [R1+0x12b0], R4 ;  /* 0x0012b00401007387 */ /* 0x0001e80000100a00 */
        /* <DEDUP_REMOVED lines=12> */
[----:B----4-:R-:W-:Y:S04]  /*1d740*/  STL.64 [R1+0x1280], R22 ;  /* 0x0012801601007387 */ /* 0x010fe80000100a00 */
[----:B------:R0:W-:Y:S04]  /*1d750*/  STL.64 [R1+0x1278], R20 ;  /* 0x0012781401007387 */ /* 0x0001e80000100a00 */
[----:B0-----:R-:W4:Y:S04]  /*1d760*/  LDL.LU R20, [R1+0xc0] ;  /* 0x0000c00001147983 */ /* 0x001f280000300800 */
[----:B------:R-:W4:Y:S04]  /*1d770*/  LDL.LU R21, [R1+0xc4] ;  /* 0x0000c40001157983 */ /* 0x000f280000300800 */
[----:B------:R-:W2:Y:S04]  /*1d780*/  LDL.LU R22, [R1+0xc8] ;  /* 0x0000c80001167983 */ /* 0x000ea80000300800 */
[----:B------:R-:W2:Y:S04]  /*1d790*/  LDL.LU R23, [R1+0xcc] ;  /* 0x0000cc0001177983 */ /* 0x000ea80000300800 */
[----:B--2---:R-:W-:Y:S04]  /*1d7a0*/  STL.64 [R1+0x1290], R22 ;  /* 0x0012901601007387 */ /* 0x004fe80000100a00 */
[----:B----4-:R0:W-:Y:S04]  /*1d7b0*/  STL.64 [R1+0x1288], R20 ;  /* 0x0012881401007387 */ /* 0x0101e80000100a00 */
[----:B0-----:R-:W2:Y:S04]  /*1d7c0*/  LDL.LU R20, [R1+0x2e0] ;  /* 0x0002e00001147983 */ /* 0x001ea80000300800 */
[----:B------:R-:W2:Y:S04]  /*1d7d0*/  LDL.LU R21, [R1+0x2e4] ;  /* 0x0002e40001157983 */ /* 0x000ea80000300800 */
[----:B------:R-:W4:Y:S04]  /*1d7e0*/  LDL.LU R22, [R1+0x2e8] ;  /* 0x0002e80001167983 */ /* 0x000f280000300800 */
[----:B------:R-:W4:Y:S01]  /*1d7f0*/  LDL.LU R23, [R1+0x2ec] ;  /* 0x0002ec0001177983 */ /* 0x000f220000300800 */
[----:B------:R-:W-:Y:S03]  /*1d800*/  HMMA.16816.F32 R12, R12, R2, R4 ;  /* 0x000000020c0c723c */ /* 0x000fe60000001804 */
        /* <DEDUP_REMOVED lines=34> */
[----:B--2---:R-:W-:-:S02]  /*1da30*/  IMAD R14, R14, 0x100, R6 ;  /* 0x000001000e0e7824 */ /* 0x004fc400078e0206 */
        /* <DEDUP_REMOVED lines=34> */
[----:B------:R-:W2:Y:S01]  /*1dc60*/  LDL.LU.64 R20, [R1+0x1268] ;  /* 0x0012680001147983 */ /* 0x000ea20000300a00 */
[----:B---3--:R-:W-:-:S03]  /*1dc70*/  IMAD R16, R16, 0x100, R0 ;  /* 0x0000010010107824 */ /* 0x008fc600078e0200 */
[----:B------:R-:W4:Y:S01]  /*1dc80*/  LDL.LU R0, [R1+0x1260] ;  /* 0x0012600001007983 */ /* 0x000f220000300800 */
[----:B--2---:R-:W-:-:S15]  /*1dc90*/  HMMA.16816.F32 R20, R12, R6, R20 ;  /* 0x000000060c14723c */ /* 0x004fde0000001814 */
[----:B------:R-:W-:-:S08]  /*1dca0*/  NOP ;  /* 0x0000000000007918 */ /* 0x000fd00000000000 */
[----:B------:R-:W-:Y:S04]  /*1dcb0*/  STL.64 [R1+0xa0], R20 ;  /* 0x0000a01401007387 */ /* 0x000fe80000100a00 */
[----:B------:R0:W-:Y:S04]  /*1dcc0*/  STL.64 [R1+0xa8], R22 ;  /* 0x0000a81601007387 */ /* 0x0001e80000100a00 */
[----:B0-----:R-:W2:Y:S04]  /*1dcd0*/  LDL.LU.64 R22, [R1+0x1258] ;  /* 0x0012580001167983 */ /* 0x001ea80000300a00 */
[----:B------:R-:W2:Y:S04]  /*1dce0*/  LDL.LU.64 R20, [R1+0x1250] ;  /* 0x0012500001147983 */ /* 0x000ea80000300a00 */
[----:B------:R0:W-:Y:S01]  /*1dcf0*/  STL [R1+0x11e8], R7 ;  /* 0x0011e80701007387 */ /* 0x0001e20000100800 */
[----:B----4-:R-:W-:-:S02]  /*1dd00*/  IMAD R17, R17, 0x100, R0 ;  /* 0x0000010011117824 */ /* 0x010fc400078e0200 */
[----:B------:R-:W-:Y:S02]  /*1dd10*/  IMAD R18, R18, 0x100, R28 ;  /* 0x0000010012127824 */ /* 0x000fe400078e021c */
[----:B------:R-:W-:Y:S01]  /*1dd20*/  IMAD R19, R19, 0x100, R29 ;  /* 0x0000010013137824 */ /* 0x000fe200078e021d */
[----:B0-----:R-:W3:Y:S04]  /*1dd30*/  LDL.LU R7, [R1+0x1094] ;  /* 0x0010940001077983 */ /* 0x001ee80000300800 */
[----:B------:R-:W4:Y:S04]  /*1dd40*/  LDL.LU R0, [R1+0x1248] ;  /* 0x0012480001007983 */ /* 0x000f280000300800 */
[----:B------:R-:W3:Y:S04]  /*1dd50*/  LDL.LU R28, [R1+0x1244] ;  /* 0x00124400011c7983 */ /* 0x000ee80000300800 */
[----:B------:R-:W4:Y:S01]  /*1dd60*/  LDL.LU R29, [R1+0x1240] ;  /* 0x00124000011d7983 */ /* 0x000f220000300800 */
[C---:B--2---:R-:W-:Y:S06]  /*1dd70*/  HMMA.16816.F32 R20, R12.reuse, R4, R20 ;  /* 0x000000040c14723c */ /* 0x044fec0000001814 */
[----:B------:R-:W-:-:S15]  /*1dd80*/  HMMA.16816.F32 R12, R12, R2, R24 ;  /* 0x000000020c0c723c */ /* 0x000fde0000001818 */
[----:B------:R-:W-:-:S02]  /*1dd90*/  NOP ;  /* 0x0000000000007918 */ /* 0x000fc40000000000 */
[----:B------:R-:W-:Y:S04]  /*1dda0*/  STL.64 [R1+0x2d0], R20 ;  /* 0x0002d01401007387 */ /* 0x000fe80000100a00 */
[----:B------:R0:W-:Y:S04]  /*1ddb0*/  STL.64 [R1+0x2d8], R22 ;  /* 0x0002d81601007387 */ /* 0x0001e80000100a00 */
[----:B0-----:R-:W2:Y:S04]  /*1ddc0*/  LDL.LU.64 R22, [R1+0x1238] ;  /* 0x0012380001167983 */ /* 0x001ea80000300a00 */
[----:B------:R-:W2:Y:S04]  /*1ddd0*/  LDL.LU.64 R20, [R1+0x1230] ;  /* 0x0012300001147983 */ /* 0x000ea80000300a00 */
[----:B------:R-:W4:Y:S04]  /*1dde0*/  LDL.LU.64 R26, [R1+0x1228] ;  /* 0x00122800011a7983 */ /* 0x000f280000300a00 */
[----:B------:R-:W4:Y:S04]  /*1ddf0*/  LDL.LU.64 R24, [R1+0x1220] ;  /* 0x0012200001187983 */ /* 0x000f280000300a00 */
[----:B------:R0:W-:Y:S04]  /*1de00*/  STL.64 [R1+0x90], R12 ;  /* 0x0000900c01007387 */ /* 0x0001e80000100a00 */
[----:B------:R1:W-:Y:S04]  /*1de10*/  STL.64 [R1+0x98], R14 ;  /* 0x0000980e01007387 */ /* 0x0003e80000100a00 */
[----:B0-----:R-:W3:Y:S04]  /*1de20*/  LDL.LU R13, [R1+0x1090] ;  /* 0x00109000010d7983 */ /* 0x001ee80000300800 */
[----:B-1----:R-:W3:Y:S01]  /*1de30*/  LDL.LU R14, [R1+0x108c] ;  /* 0x00108c00010e7983 */ /* 0x002ee20000300800 */
[----:B------:R-:W-:-:S02]  /*1de40*/  F2FP.F16.E4M3.UNPACK_B R16, R16 ;  /* 0x00000010ff10723e */ /* 0x000fc400020006ff */
[----:B------:R-:W-:Y:S02]  /*1de50*/  F2FP.F16.E4M3.UNPACK_B R17, R17 ;  /* 0x00000011ff11723e */ /* 0x000fe400020006ff */
[----:B------:R-:W-:Y:S02]  /*1de60*/  F2FP.F16.E4M3.UNPACK_B R18, R18 ;  /* 0x00000012ff12723e */ /* 0x000fe400020006ff */
[----:B------:R-:W-:Y:S01]  /*1de70*/  F2FP.F16.E4M3.UNPACK_B R19, R19 ;  /* 0x00000013ff13723e */ /* 0x000fe200020006ff */
[----:B------:R-:W4:Y:S06]  /*1de80*/  LDL.LU R15, [R1+0x1098] ;  /* 0x00109800010f7983 */ /* 0x000f2c0000300800 */
[----:B--2---:R-:W-:Y:S01]  /*1de90*/  HMMA.16816.F32 R20, R16, R8, R20 ;  /* 0x000000081014723c */ /* 0x004fe20000001814 */
[----:B---3--:R-:W-:-:S02]  /*1dea0*/  IMAD R12, R14, 0x100, R13 ;  /* 0x000001000e0c7824 */ /* 0x008fc400078e020d */
[----:B------:R-:W-:-:S15]  /*1deb0*/  IMAD R14, R11, 0x100, R10 ;  /* 0x000001000b0e7824 */ /* 0x000fde00078e020a */
[----:B------:R-:W-:-:S05]  /*1dec0*/  NOP ;  /* 0x0000000000007918 */ /* 0x000fca0000000000 */
[----:B------:R-:W-:Y:S04]  /*1ded0*/  STL.64 [R1+0x80], R20 ;  /* 0x0000801401007387 */ /* 0x000fe80000100a00 */
[----:B------:R0:W-:Y:S04]  /*1dee0*/  STL.64 [R1+0x88], R22 ;  /* 0x0000881601007387 */ /* 0x0001e80000100a00 */
[----:B0-----:R-:W2:Y:S04]  /*1def0*/  LDL.LU.64 R22, [R1+0x1218] ;  /* 0x0012180001167983 */ /* 0x001ea80000300a00 */
[----:B------:R-:W3:Y:S04]  /*1df00*/  LDL.LU.64 R20, [R1+0x1210] ;  /* 0x0012100001147983 */ /* 0x000ee80000300a00 */
[----:B------:R-:W4:Y:S04]  /*1df10*/  LDL.LU R10, [R1+0x7bc] ;  /* 0x0007bc00010a7983 */ /* 0x000f280000300800 */
[----:B------:R-:W4:Y:S04]  /*1df20*/  LDL.LU R11, [R1+0x7b4] ;  /* 0x0007b400010b7983 */ /* 0x000f280000300800 */
[----:B----4-:R2:W-:Y:S04]  /*1df30*/  STL.64 [R1+0x11c0], R10 ;  /* 0x0011c00a01007387 */ /* 0x0105e80000100a00 */
[----:B------:R3:W-:Y:S01]  /*1df40*/  STL.64 [R1+0x11b8], R8 ;  /* 0x0011b80801007387 */ /* 0x0007e20000100a00 */
[----:B--2---:R-:W-:-:S02]  /*1df50*/  IMAD.MOV.U32 R10, RZ, RZ, R22 ;  /* 0x000000ffff0a7224 */ /* 0x004fc400078e0016 */
[----:B---3--:R-:W-:Y:S02]  /*1df60*/  IMAD.MOV.U32 R8, RZ, RZ, R20 ;  /* 0x000000ffff087224 */ /* 0x008fe400078e0014 */
[----:B------:R-:W-:Y:S01]  /*1df70*/  IMAD.MOV.U32 R11, RZ, RZ, R23 ;  /* 0x000000ffff0b7224 */ /* 0x000fe200078e0017 */
[----:B------:R-:W2:Y:S01]  /*1df80*/  LDL.LU R20, [R1+0x1208] ;  /* 0x0012080001147983 */ /* 0x000ea20000300800 */
[----:B------:R-:W-:-:S03]  /*1df90*/  IMAD.MOV.U32 R9, RZ, RZ, R21 ;  /* 0x000000ffff097224 */ /* 0x000fc600078e0015 */
[----:B------:R-:W3:Y:S04]  /*1dfa0*/  LDL.LU R21, [R1+0x1204] ;  /* 0x0012040001157983 */ /* 0x000ee80000300800 */
[----:B------:R-:W4:Y:S04]  /*1dfb0*/  LDL.LU R22, [R1+0x1200] ;  /* 0x0012000001167983 */ /* 0x000f280000300800 */
[----:B------:R-:W4:Y:S04]  /*1dfc0*/  LDL.LU R23, [R1+0x11fc] ;  /* 0x0011fc0001177983 */ /* 0x000f280000300800 */
[----:B------:R-:W-:Y:S04]  /*1dfd0*/  STL.64 [R1+0x11d0], R10 ;  /* 0x0011d00a01007387 */ /* 0x000fe80000100a00 */
[----:B------:R0:W-:Y:S04]  /*1dfe0*/  STL.64 [R1+0x11c8], R8 ;  /* 0x0011c80801007387 */ /* 0x0001e80000100a00 */
[----:B0-----:R-:W4:Y:S01]  /*1dff0*/  LDL.LU R8, [R1+0x2b0] ;  /* 0x0002b00001087983 */ /* 0x001f220000300800 */
[----:B------:R-:W-:-:S02]  /*1e000*/  IMAD.MOV.U32 R10, RZ, RZ, R28 ;  /* 0x000000ffff0a7224 */ /* 0x000fc400078e001c */
[----:B------:R-:W-:Y:S02]  /*1e010*/  IMAD.MOV.U32 R11, RZ, RZ, R27 ;  /* 0x000000ffff0b7224 */ /* 0x000fe400078e001b */
[----:B------:R-:W-:Y:S02]  /*1e020*/  IMAD.MOV.U32 R9, RZ, RZ, R29 ;  /* 0x000000ffff097224 */ /* 0x000fe400078e001d */
[----:B------:R-:W-:Y:S02]  /*1e030*/  IMAD R13, R7, 0x100, R15 ;  /* 0x00000100070d7824 */ /* 0x000fe400078e020f */
[----:B------:R-:W4:Y:S04]  /*1e040*/  LDL.LU R7, [R1+0x10a8] ;  /* 0x0010a80001077983 */ /* 0x000f280000300800 */
[----:B------:R-:W4:Y:S04]  /*1e050*/  LDL.LU R15, [R1+0x10a4] ;  /* 0x0010a400010f7983 */ /* 0x000f280000300800 */
[----:B------:R2:W-:Y:S02]  /*1e060*/  STL.64 [R1+0x11e0], R10 ;  /* 0x0011e00a01007387 */ /* 0x0005e40000100a00 */
[----:B--2---:R-:W-:-:S02]  /*1e070*/  IMAD.MOV.U32 R11, RZ, RZ, R20 ;  /* 0x000000ffff0b7224 */ /* 0x004fc400078e0014 */
[----:B---3--:R-:W-:Y:S01]  /*1e080*/  IMAD.MOV.U32 R10, RZ, RZ, R21 ;  /* 0x000000ffff0a7224 */ /* 0x008fe200078e0015 */
[----:B----4-:R0:W-:Y:S04]  /*1e090*/  STL.64 [R1+0x11d8], R8 ;  /* 0x0011d80801007387 */ /* 0x0101e80000100a00 */
[----:B------:R-:W2:Y:S04]  /*1e0a0*/  LDL.LU R29, [R1+0x7d8] ;  /* 0x0007d800011d7983 */ /* 0x000ea80000300800 */
[----:B------:R-:W3:Y:S04]  /*1e0b0*/  LDL.LU R27, [R1+0x7ac] ;  /* 0x0007ac00011b7983 */ /* 0x000ee80000300800 */
[----:B------:R-:W4:Y:S04]  /*1e0c0*/  LDL.LU R28, [R1+0x7d0] ;  /* 0x0007d000011c7983 */ /* 0x000f280000300800 */
[----:B------:R-:W2:Y:S04]  /*1e0d0*/  LDL.LU R20, [R1+0x7a4] ;  /* 0x0007a40001147983 */ /* 0x000ea80000300800 */
[----:B------:R-:W2:Y:S01]  /*1e0e0*/  LDL.LU R21, [R1+0x7c8] ;  /* 0x0007c80001157983 */ /* 0x000ea20000300800 */
[----:B0-----:R-:W-:-:S02]  /*1e0f0*/  IMAD.MOV.U32 R9, RZ, RZ, R22 ;  /* 0x000000ffff097224 */ /* 0x001fc400078e0016 */
[----:B------:R-:W-:Y:S01]  /*1e100*/  IMAD.MOV.U32 R8, RZ, RZ, R23 ;  /* 0x000000ffff087224 */ /* 0x000fe200078e0017 */
[----:B------:R-:W3:Y:S04]  /*1e110*/  LDL.LU R22, [R1+0x1004] ;  /* 0x0010040001167983 */ /* 0x000ee80000300800 */
[----:B------:R-:W3:Y:S04]  /*1e120*/  LDL.LU R23, [R1+0x7c0] ;  /* 0x0007c00001177983 */ /* 0x000ee80000300800 */
[----:B---3--:R0:W-:Y:S04]  /*1e130*/  STL.64 [R1+0x1190], R22 ;  /* 0x0011901601007387 */ /* 0x0081e80000100a00 */
[----:B--2---:R1:W-:Y:S01]  /*1e140*/  STL.64 [R1+0x1188], R20 ;  /* 0x0011881401007387 */ /* 0x0043e20000100a00 */
[----:B0-----:R-:W-:-:S02]  /*1e150*/  IMAD.MOV.U32 R22, RZ, RZ, R25 ;  /* 0x000000ffff167224 */ /* 0x001fc400078e0019 */
[----:B-1----:R-:W-:Y:S02]  /*1e160*/  IMAD.MOV.U32 R20, RZ, RZ, R0 ;  /* 0x000000ffff147224 */ /* 0x002fe400078e0000 */
[----:B------:R-:W-:Y:S01]  /*1e170*/  IMAD.MOV.U32 R23, RZ, RZ, R26 ;  /* 0x000000ffff177224 */ /* 0x000fe200078e001a */
[----:B------:R-:W2:Y:S01]  /*1e180*/  LDL.LU R0, [R1+0x11f8] ;  /* 0x0011f80001007983 */ /* 0x000ea20000300800 */
[----:B------:R-:W-:-:S03]  /*1e190*/  IMAD.MOV.U32 R21, RZ, RZ, R24 ;  /* 0x000000ffff157224 */ /* 0x000fc600078e0018 */
[----:B------:R-:W3:Y:S04]  /*1e1a0*/  LDL.LU R24, [R1+0x11f4] ;  /* 0x0011f40001187983 */ /* 0x000ee80000300800 */
[----:B------:R-:W4:Y:S04]  /*1e1b0*/  LDL.LU R25, [R1+0x11f0] ;  /* 0x0011f00001197983 */ /* 0x000f280000300800 */
[----:B------:R-:W2:Y:S04]  /*1e1c0*/  LDL.LU R26, [R1+0x11ec] ;  /* 0x0011ec00011a7983 */ /* 0x000ea80000300800 */
[----:B------:R-:W-:Y:S04]  /*1e1d0*/  STL.64 [R1+0x11a0], R22 ;  /* 0x0011a01601007387 */ /* 0x000fe80000100a00 */
[----:B------:R0:W-:Y:S04]  /*1e1e0*/  STL.64 [R1+0x1198], R20 ;  /* 0x0011981401007387 */ /* 0x0001e80000100a00 */
[----:B0-----:R-:W3:Y:S04]  /*1e1f0*/  LDL.LU R20, [R1+0x40] ;  /* 0x0000400001147983 */ /* 0x001ee80000300800 */
[----:B------:R-:W3:Y:S04]  /*1e200*/  LDL.LU R21, [R1+0x44] ;  /* 0x0000440001157983 */ /* 0x000ee80000300800 */
[----:B------:R-:W4:Y:S04]  /*1e210*/  LDL.LU R22, [R1+0x48] ;  /* 0x0000480001167983 */ /* 0x000f280000300800 */
[----:B------:R-:W4:Y:S01]  /*1e220*/  LDL.LU R23, [R1+0x4c] ;  /* 0x00004c0001177983 */ /* 0x000f220000300800 */
[----:B------:R-:W-:-:S03]  /*1e230*/  IMAD R15, R15, 0x100, R7 ;  /* 0x000001000f0f7824 */ /* 0x000fc600078e0207 */
[----:B----4-:R0:W-:Y:S04]  /*1e240*/  STL.64 [R1+0x11b0], R22 ;  /* 0x0011b01601007387 */ /* 0x0101e80000100a00 */
[----:B---3--:R1:W-:Y:S01]  /*1e250*/  STL.64 [R1+0x11a8], R20 ;  /* 0x0011a81401007387 */ /* 0x0083e20000100a00 */
[----:B0-----:R-:W-:Y:S02]  /*1e260*/  IMAD.MOV.U32 R22, RZ, RZ, R24 ;  /* 0x000000ffff167224 */ /* 0x001fe400078e0018 */
[----:B-1----:R-:W-:Y:S01]  /*1e270*/  IMAD.MOV.U32 R21, RZ, RZ, R25 ;  /* 0x000000ffff157224 */ /* 0x002fe200078e0019 */
[----:B------:R-:W3:Y:S01]  /*1e280*/  LDL.LU R24, [R1+0xffc] ;  /* 0x000ffc0001187983 */ /* 0x000ee20000300800 */
[----:B--2---:R-:W-:-:S03]  /*1e290*/  IMAD.MOV.U32 R20, RZ, RZ, R26 ;  /* 0x000000ffff147224 */ /* 0x004fc600078e001a */
[----:B------:R-:W2:Y:S01]  /*1e2a0*/  LDL.LU R25, [R1+0x7b8] ;  /* 0x0007b80001197983 */ /* 0x000ea20000300800 */
[----:B------:R-:W-:-:S03]  /*1e2b0*/  IMAD.MOV.U32 R23, RZ, RZ, R0 ;  /* 0x000000ffff177224 */ /* 0x000fc600078e0000 */
[----:B------:R-:W4:Y:S04]  /*1e2c0*/  LDL.LU R26, [R1+0xff4] ;  /* 0x000ff400011a7983 */ /* 0x000f280000300800 */
[----:B------:R-:W4:Y:S04]  /*1e2d0*/  LDL.LU R0, [R1+0x7b0] ;  /* 0x0007b00001007983 */ /* 0x000f280000300800 */
[----:B------:R-:W3:Y:S02]  /*1e2e0*/  LDL.LU R7, [R1+0x11e8] ;  /* 0x0011e80001077983 */ /* 0x000ee40000300800 */
        /* <DEDUP_REMOVED lines=18> */
[----:B------:R-:W2:-:S15]  /*1e410*/  LDL.LU.64 R8, [R1+0x11b8] ;  /* 0x0011b80001087983 */ /* 0x000e9e0000300a00 */
[----:B------:R-:W-:-:S03]  /*1e420*/  NOP ;  /* 0x0000000000007918 */ /* 0x000fc60000000000 */
[----:B------:R0:W-:Y:S04]  /*1e430*/  STL.64 [R1+0x70], R16 ;  /* 0x0000701001007387 */ /* 0x0001e80000100a00 */
[----:B------:R1:W-:Y:S04]  /*1e440*/  STL.64 [R1+0x78], R18 ;  /* 0x0000781201007387 */ /* 0x0003e80000100a00 */
[----:B0-----:R-:W4:Y:S04]  /*1e450*/  LDL.LU R16, [R1+0x7dc] ;  /* 0x0007dc0001107983 */ /* 0x001f280000300800 */
[----:B------:R-:W3:Y:S04]  /*1e460*/  LDL.LU R17, [R1+0x7d4] ;  /* 0x0007d40001117983 */ /* 0x000ee80000300800 */
[----:B-1----:R-:W3:Y:S04]  /*1e470*/  LDL.LU R18, [R1+0x7cc] ;  /* 0x0007cc0001127983 */ /* 0x002ee80000300800 */
[----:B------:R-:W3:Y:S01]  /*1e480*/  LDL.LU R19, [R1+0x7c4] ;  /* 0x0007c40001137983 */ /* 0x000ee20000300800 */
[----:B--2---:R-:W-:-:S15]  /*1e490*/  HMMA.16816.F32 R20, R12, R8, R20 ;  /* 0x000000080c14723c */ /* 0x004fde0000001814 */
[----:B------:R-:W-:-:S08]  /*1e4a0*/  NOP ;  /* 0x0000000000007918 */ /* 0x000fd00000000000 */
[----:B------:R-:W-:Y:S04]  /*1e4b0*/  STL.64 [R1+0x50], R20 ;  /* 0x0000501401007387 */ /* 0x000fe80000100a00 */
[----:B------:R0:W-:Y:S04]  /*1e4c0*/  STL.64 [R1+0x58], R22 ;  /* 0x0000581601007387 */ /* 0x0001e80000100a00 */
[----:B0-----:R-:W2:Y:S04]  /*1e4d0*/  LDL.LU.64 R22, [R1+0x11b0] ;  /* 0x0011b00001167983 */ /* 0x001ea80000300a00 */
[----:B------:R-:W2:Y:S04]  /*1e4e0*/  LDL.LU.64 R20, [R1+0x11a8] ;  /* 0x0011a80001147983 */ /* 0x000ea80000300a00 */
[----:B------:R-:W3:Y:S04]  /*1e4f0*/  LDL R8, [R1+0x10d8] ;  /* 0x0010d80001087983 */ /* 0x000ee80000100800 */
[----:B------:R-:W4:Y:S01]  /*1e500*/  LDL.LU R9, [R1+0x7f8] ;  /* 0x0007f80001097983 */ /* 0x000f220000300800 */
        /* <DEDUP_REMOVED lines=12> */
[----:B0-----:R-:W2:Y:S04]  /*1e5d0*/  LDL.LU R4, [R1+0x20] ;  /* 0x0000200001047983 */ /* 0x001ea80000300800 */
[----:B------:R-:W2:Y:S04]  /*1e5e0*/  LDL.LU R5, [R1+0x24] ;  /* 0x0000240001057983 */ /* 0x000ea80000300800 */
[----:B-1----:R-:W2:Y:S04]  /*1e5f0*/  LDL.LU R6, [R1+0x28] ;  /* 0x0000280001067983 */ /* 0x002ea80000300800 */
[----:B------:R-:W2:Y:S01]  /*1e600*/  LDL.LU R7, [R1+0x2c] ;  /* 0x00002c0001077983 */ /* 0x000ea20000300800 */
[----:B----4-:R-:W-:Y:S01]  /*1e610*/  VIADD R9, R9, 0x1 ;  /* 0x0000000109097836 */ /* 0x010fe20000000000 */
[----:B------:R-:W-:-:S02]  /*1e620*/  IADD3 R16, P6, R16, UR30, RZ ;  /* 0x0000001e10107c10 */ /* 0x000fc4000ffde0ff */
[----:B---3--:R-:W-:Y:S02]  /*1e630*/  IADD3 R17, P1, R17, UR30, RZ ;  /* 0x0000001e11117c10 */ /* 0x008fe4000ff3e0ff */
[----:B------:R-:W-:Y:S02]  /*1e640*/  IADD3 R18, P2, R18, UR30, RZ ;  /* 0x0000001e12127c10 */ /* 0x000fe4000ff5e0ff */
[----:B------:R-:W-:Y:S01]  /*1e650*/  IADD3 R19, P3, R19, UR30, RZ ;  /* 0x0000001e13137c10 */ /* 0x000fe2000ff7e0ff */
[----:B------:R-:W-:Y:S01]  /*1e660*/  STL [R1+0x7f8], R9 ;  /* 0x0007f80901007387 */ /* 0x000fe20000100800 */
[----:B------:R-:W-:Y:S02]  /*1e670*/  IADD3 R10, P4, R10, UR30, RZ ;  /* 0x0000001e0a0a7c10 */ /* 0x000fe4000ff9e0ff */
[----:B------:R-:W-:Y:S02]  /*1e680*/  IADD3 R11, P5, R11, UR30, RZ ;  /* 0x0000001e0b0b7c10 */ /* 0x000fe4000ffbe0ff */
[----:B------:R-:W-:-:S02]  /*1e690*/  IADD3.X R29, R29, UR32, RZ, P6, !PT ;  /* 0x000000201d1d7c10 */ /* 0x000fc4000b7fe4ff */
[----:B------:R-:W-:Y:S02]  /*1e6a0*/  IADD3 R27, P6, R27, UR30, RZ ;  /* 0x0000001e1b1b7c10 */ /* 0x000fe4000ffde0ff */
[----:B------:R-:W-:Y:S02]  /*1e6b0*/  IADD3.X R28, R28, UR32, RZ, P1, !PT ;  /* 0x000000201c1c7c10 */ /* 0x000fe40008ffe4ff */
[----:B--2---:R-:W-:Y:S02]  /*1e6c0*/  IADD3 R20, P1, R20, UR30, RZ ;  /* 0x0000001e14147c10 */ /* 0x004fe4000ff3e0ff */
[----:B------:R-:W-:Y:S02]  /*1e6d0*/  IADD3.X R21, R21, UR32, RZ, P2, !PT ;  /* 0x0000002015157c10 */ /* 0x000fe400097fe4ff */
[----:B------:R-:W-:Y:S02]  /*1e6e0*/  IADD3 R22, P2, R22, UR30, RZ ;  /* 0x0000001e16167c10 */ /* 0x000fe4000ff5e0ff */
[----:B------:R-:W-:Y:S01]  /*1e6f0*/  IADD3.X R23, R23, UR32, RZ, P3, !PT ;  /* 0x0000002017177c10 */ /* 0x000fe20009ffe4ff */
[----:B------:R-:W-:Y:S01]  /*1e700*/  HMMA.16816.F32 R4, R12, R2, R4 ;  /* 0x000000020c04723c */ /* 0x000fe20000001804 */
[----:B------:R-:W-:-:S15]  /*1e710*/  IADD3 R24, P3, R24, UR30, RZ ;  /* 0x0000001e18187c10 */ /* 0x000fde000ff7e0ff */
[----:B------:R-:W-:-:S07]  /*1e720*/  NOP ;  /* 0x0000000000007918 */ /* 0x000fce0000000000 */
[----:B------:R-:W-:Y:S04]  /*1e730*/  STL.64 [R1+0x20], R4 ;  /* 0x0000200401007387 */ /* 0x000fe80000100a00 */
[----:B------:R-:W-:Y:S04]  /*1e740*/  STL.64 [R1+0x28], R6 ;  /* 0x0000280601007387 */ /* 0x000fe80000100a00 */
        /* <DEDUP_REMOVED lines=14> */
[----:B------:R-:W2:Y:S01]  /*1e830*/  LDL.LU R12, [R1+0xfe4] ;  /* 0x000fe400010c7983 */ /* 0x000ea20000300800 */
[----:B------:R-:W-:-:S02]  /*1e840*/  IADD3.X R25, R25, UR32, RZ, P4, !PT ;  /* 0x0000002019197c10 */ /* 0x000fc4000a7fe4ff */
[----:B------:R-:W-:-:S03]  /*1e850*/  IADD3 R26, P4, R26, UR30, RZ ;  /* 0x0000001e1a1a7c10 */ /* 0x000fc6000ff9e0ff */
[----:B------:R-:W-:Y:S04]  /*1e860*/  STL [R1+0x7b8], R25 ;  /* 0x0007b81901007387 */ /* 0x000fe80000100800 */
[----:B--2---:R0:W-:Y:S04]  /*1e870*/  STL [R1+0x1180], R12 ;  /* 0x0011800c01007387 */ /* 0x0041e80000100800 */
[----:B------:R-:W-:Y:S04]  /*1e880*/  STL [R1+0xff4], R26 ;  /* 0x000ff41a01007387 */ /* 0x000fe80000100800 */
[----:B0-----:R-:W2:Y:S01]  /*1e890*/  LDL.LU R12, [R1+0x7a8] ;  /* 0x0007a800010c7983 */ /* 0x001ea20000300800 */
[----:B------:R-:W-:-:S05]  /*1e8a0*/  IADD3.X R0, R0, UR32, RZ, P5, !PT ;  /* 0x0000002000007c10 */ /* 0x000fca000affe4ff */
[----:B------:R-:W-:Y:S01]  /*1e8b0*/  STL [R1+0x7b0], R0 ;  /* 0x0007b00001007387 */ /* 0x000fe20000100800 */
[----:B------:R-:W-:-:S03]  /*1e8c0*/  ISETP.NE.U32.AND P0, PT, R9, R8, PT ;  /* 0x000000080900720c */ /* 0x000fc60003f05070 */
[----:B--2---:R0:W-:Y:S04]  /*1e8d0*/  STL [R1+0x1184], R12 ;  /* 0x0011840c01007387 */ /* 0x0041e80000100800 */
[----:B0-----:R-:W2:Y:S04]  /*1e8e0*/  LDL.LU R12, [R1+0xfec] ;  /* 0x000fec00010c7983 */ /* 0x001ea80000300800 */
        /* <DEDUP_REMOVED lines=28> */
[----:B--2---:R-:W-:-:S05]  /*1eab0*/  IADD3 R12, P5, R12, UR30, RZ ;  /* 0x0000001e0c0c7c10 */ /* 0x004fca000ffbe0ff */
[----:B------:R0:W-:Y:S04]  /*1eac0*/  STL [R1+0xfec], R12 ;  /* 0x000fec0c01007387 */ /* 0x0001e80000100800 */
[----:B0-----:R-:W2:Y:S02]  /*1ead0*/  LDL.LU R12, [R1+0x1184] ;  /* 0x00118400010c7983 */ /* 0x001ea40000300800 */
[----:B--2---:R-:W-:-:S05]  /*1eae0*/  IADD3.X R12, R12, UR32, RZ, P6, !PT ;  /* 0x000000200c0c7c10 */ /* 0x004fca000b7fe4ff */
[----:B------:R0:W-:Y:S04]  /*1eaf0*/  STL [R1+0x7a8], R12 ;  /* 0x0007a80c01007387 */ /* 0x0001e80000100800 */
[----:B0-----:R-:W2:Y:S01]  /*1eb00*/  LDL.LU R12, [R1+0x1180] ;  /* 0x00118000010c7983 */ /* 0x001ea20000300800 */
[----:B---3--:R-:W-:Y:S02]  /*1eb10*/  IADD3.X R13, R13, UR32, RZ, P1, !PT ;  /* 0x000000200d0d7c10 */ /* 0x008fe40008ffe4ff */
[----:B----4-:R-:W-:Y:S02]  /*1eb20*/  IADD3 R14, P1, R14, UR30, RZ ;  /* 0x0000001e0e0e7c10 */ /* 0x010fe4000ff3e0ff */
[----:B------:R-:W-:Y:S02]  /*1eb30*/  IADD3.X R15, R15, UR32, RZ, P2, !PT ;  /* 0x000000200f0f7c10 */ /* 0x000fe400097fe4ff */
[----:B------:R-:W-:-:S02]  /*1eb40*/  IADD3 R2, P2, R2, UR30, RZ ;  /* 0x0000001e02027c10 */ /* 0x000fc4000ff5e0ff */
[----:B------:R-:W-:Y:S02]  /*1eb50*/  IADD3.X R3, R3, UR32, RZ, P3, !PT ;  /* 0x0000002003037c10 */ /* 0x000fe40009ffe4ff */
[----:B------:R-:W-:Y:S02]  /*1eb60*/  IADD3 R4, P3, R4, UR30, RZ ;  /* 0x0000001e04047c10 */ /* 0x000fe4000ff7e0ff */
[----:B------:R-:W-:Y:S02]  /*1eb70*/  IADD3.X R5, R5, UR32, RZ, P4, !PT ;  /* 0x0000002005057c10 */ /* 0x000fe4000a7fe4ff */
[----:B------:R-:W-:Y:S02]  /*1eb80*/  IADD3 R6, P4, R6, UR30, RZ ;  /* 0x0000001e06067c10 */ /* 0x000fe4000ff9e0ff */
        /* <DEDUP_REMOVED lines=13> */
[----:B--2---:R-:W-:-:S05]  /*1ec60*/  IADD3 R12, P6, R12, UR30, RZ ;  /* 0x0000001e0c0c7c10 */ /* 0x004fca000ffde0ff */
[----:B------:R0:W-:Y:S04]  /*1ec70*/  STL [R1+0xfe4], R12 ;  /* 0x000fe40c01007387 */ /* 0x0001e80000100800 */
[----:B------:R-:W-:Y:S04]  /*1ec80*/  STL [R1+0x7a0], R13 ;  /* 0x0007a00d01007387 */ /* 0x000fe80000100800 */
[----:B------:R-:W-:Y:S04]  /*1ec90*/  STL [R1+0xfdc], R14 ;  /* 0x000fdc0e01007387 */ /* 0x000fe80000100800 */
[----:B------:R-:W-:Y:S04]  /*1eca0*/  STL [R1+0x1000], R15 ;  /* 0x0010000f01007387 */ /* 0x000fe80000100800 */
[----:B------:R-:W-:Y:S04]  /*1ecb0*/  STL [R1+0xfd4], R2 ;  /* 0x000fd40201007387 */ /* 0x000fe80000100800 */
[----:B------:R-:W-:Y:S04]  /*1ecc0*/  STL [R1+0xff8], R3 ;  /* 0x000ff80301007387 */ /* 0x000fe80000100800 */
[----:B------:R-:W-:Y:S01]  /*1ecd0*/  STL [R1+0xfcc], R4 ;  /* 0x000fcc0401007387 */ /* 0x000fe20000100800 */
[----:B------:R-:W-:-:S03]  /*1ece0*/  IADD3.X R9, R9, UR32, RZ, P6, !PT ;  /* 0x0000002009097c10 */ /* 0x000fc6000b7fe4ff */
[----:B------:R-:W-:Y:S01]  /*1ecf0*/  STL [R1+0xff0], R5 ;  /* 0x000ff00501007387 */ /* 0x000fe20000100800 */
[----:B------:R-:W-:-:S03]  /*1ed00*/  IADD3 R16, P6, R16, UR30, RZ ;  /* 0x0000001e10107c10 */ /* 0x000fc6000ffde0ff */
        /* <DEDUP_REMOVED lines=20> */
[----:B0-----:R-:W2:Y:S01]  /*1ee50*/  LDL.LU R12, [R1+0xf90] ;  /* 0x000f9000010c7983 */ /* 0x001ea20000300800 */
[----:B------:R-:W-:-:S02]  /*1ee60*/  IADD3 R25, P1, R25, UR30, RZ ;  /* 0x0000001e19197c10 */ /* 0x000fc4000ff3e0ff */
[----:B------:R-:W-:-:S03]  /*1ee70*/  IADD3.X R26, R26, UR32, RZ, P2, !PT ;  /* 0x000000201a1a7c10 */ /* 0x000fc600097fe4ff */
[----:B------:R-:W-:Y:S04]  /*1ee80*/  STL [R1+0xf7c], R25 ;  /* 0x000f7c1901007387 */ /* 0x000fe80000100800 */
[----:B--2---:R0:W-:Y:S04]  /*1ee90*/  STL [R1+0x1178], R12 ;  /* 0x0011780c01007387 */ /* 0x0041e80000100800 */
[----:B------:R-:W-:Y:S04]  /*1eea0*/  STL [R1+0xfa0], R26 ;  /* 0x000fa01a01007387 */ /* 0x000fe80000100800 */
[----:B0-----:R-:W2:Y:S01]  /*1eeb0*/  LDL.LU R12, [R1+0xf6c] ;  /* 0x000f6c00010c7983 */ /* 0x001ea20000300800 */
[----:B------:R-:W-:-:S05]  /*1eec0*/  IADD3 R0, P2, R0, UR30, RZ ;  /* 0x0000001e00007c10 */ /* 0x000fca000ff5e0ff */
[----:B------:R-:W-:Y:S04]  /*1eed0*/  STL [R1+0xf74], R0 ;  /* 0x000f740001007387 */ /* 0x000fe80000100800 */
[----:B--2---:R0:W-:Y:S04]  /*1eee0*/  STL [R1+0x117c], R12 ;  /* 0x00117c0c01007387 */ /* 0x0041e80000100800 */
[----:B0-----:R-:W2:Y:S04]  /*1eef0*/  LDL.LU R12, [R1+0xf98] ;  /* 0x000f9800010c7983 */ /* 0x001ea80000300800 */
[----:B------:R-:W3:Y:S04]  /*1ef00*/  LDL.LU R13, [R1+0xf64] ;  /* 0x000f6400010d7983 */ /* 0x000ee80000300800 */
        /* <DEDUP_REMOVED lines=27> */
[----:B--2---:R-:W-:-:S05]  /*1f0c0*/  IADD3.X R12, R12, UR32, RZ, P3, !PT ;  /* 0x000000200c0c7c10 */ /* 0x004fca0009ffe4ff */
[----:B------:R0:W-:Y:S04]  /*1f0d0*/  STL [R1+0xf98], R12 ;  /* 0x000f980c01007387 */ /* 0x0001e80000100800 */
[----:B0-----:R-:W2:Y:S02]  /*1f0e0*/  LDL.LU R12, [R1+0x117c] ;  /* 0x00117c00010c7983 */ /* 0x001ea40000300800 */
[----:B--2---:R-:W-:-:S05]  /*1f0f0*/  IADD3 R12, P3, R12, UR30, RZ ;  /* 0x0000001e0c0c7c10 */ /* 0x004fca000ff7e0ff */
[----:B------:R0:W-:Y:S04]  /*1f100*/  STL [R1+0xf6c], R12 ;  /* 0x000f6c0c01007387 */ /* 0x0001e80000100800 */
[----:B0-----:R-:W2:Y:S01]  /*1f110*/  LDL.LU R12, [R1+0x1178] ;  /* 0x00117800010c7983 */ /* 0x001ea20000300800 */
[----:B----4-:R-:W-:Y:S02]  /*1f120*/  IADD3.X R14, R14, UR32, RZ, P5, !PT ;  /* 0x000000200e0e7c10 */ /* 0x010fe4000affe4ff */
[----:B---3--:R-:W-:Y:S02]  /*1f130*/  IADD3 R15, P5, R15, UR30, RZ ;  /* 0x0000001e0f0f7c10 */ /* 0x008fe4000ffbe0ff */
        /* <DEDUP_REMOVED lines=18> */
[----:B--2---:R-:W-:Y:S02]  /*1f260*/  IADD3.X R12, R12, UR32, RZ, P4, !PT ;  /* 0x000000200c0c7c10 */ /* 0x004fe4000a7fe4ff */
[----:B------:R-:W-:-:S03]  /*1f270*/  IADD3 R13, P4, R13, UR30, RZ ;  /* 0x0000001e0d0d7c10 */ /* 0x000fc6000ff9e0ff */
[----:B------:R0:W-:Y:S04]  /*1f280*/  STL [R1+0xf90], R12 ;  /* 0x000f900c01007387 */ /* 0x0001e80000100800 */
        /* <DEDUP_REMOVED lines=29> */
[----:B0-----:R-:W2:Y:S01]  /*1f460*/  LDL.LU R12, [R1+0xeec] ;  /* 0x000eec00010c7983 */ /* 0x001ea20000300800 */
[----:B------:R-:W-:-:S02]  /*1f470*/  IADD3.X R25, R25, UR32, RZ, P5, !PT ;  /* 0x0000002019197c10 */ /* 0x000fc4000affe4ff */
[----:B------:R-:W-:-:S03]  /*1f480*/  IADD3 R26, P5, R26, UR30, RZ ;  /* 0x0000001e1a1a7c10 */ /* 0x000fc6000ffbe0ff */
[----:B------:R-:W-:Y:S04]  /*1f490*/  STL [R1+0xf28], R25 ;  /* 0x000f281901007387 */ /* 0x000fe80000100800 */
[----:B--2---:R0:W-:Y:S04]  /*1f4a0*/  STL [R1+0x1170], R12 ;  /* 0x0011700c01007387 */ /* 0x0041e80000100800 */
[----:B------:R-:W-:Y:S04]  /*1f4b0*/  STL [R1+0xefc], R26 ;  /* 0x000efc1a01007387 */ /* 0x000fe80000100800 */
[----:B0-----:R-:W2:Y:S01]  /*1f4c0*/  LDL.LU R12, [R1+0xf18] ;  /* 0x000f1800010c7983 */ /* 0x001ea20000300800 */
[----:B------:R-:W-:-:S05]  /*1f4d0*/  IADD3.X R0, R0, UR32, RZ, P6, !PT ;  /* 0x0000002000007c10 */ /* 0x000fca000b7fe4ff */
[----:B------:R-:W-:Y:S04]  /*1f4e0*/  STL [R1+0xf20], R0 ;  /* 0x000f200001007387 */ /* 0x000fe80000100800 */
        /* <DEDUP_REMOVED lines=1344> */
[----:B------:R0:W-:Y:S04]  /*248f0*/  STL [R1+0x84c], R20 ;  /* 0x00084c1401007387 */ /* 0x0001e80000100800 */
        /* <DEDUP_REMOVED lines=70> */
[----:B------:R-:W-:-:S02]  /*24d60*/  IADD3.X R11, R11, UR48, RZ, P4, !PT ;  /* 0x000000300b0b7c10 */ /* 0x000fc4000a7fe4ff */
[----:B------:R-:W-:Y:S02]  /*24d70*/  IADD3.X R29, R29, UR48, RZ, P5, !PT ;  /* 0x000000301d1d7c10 */ /* 0x000fe4000affe4ff */
[----:B------:R-:W-:Y:S02]  /*24d80*/  IADD3.X R28, R28, UR48, RZ, P1, !PT ;  /* 0x000000301c1c7c10 */ /* 0x000fe40008ffe4ff */
[----:B------:R-:W-:Y:S02]  /*24d90*/  IADD3.X R27, R27, UR48, RZ, P6, !PT ;  /* 0x000000301b1b7c10 */ /* 0x000fe4000b7fe4ff */
[----:B--2---:R-:W-:-:S05]  /*24da0*/  IADD3 R20, P2, R20, UR5, RZ ;  /* 0x0000000514147c10 */ /* 0x004fca000ff5e0ff */
[----:B------:R0:W-:Y:S04]  /*24db0*/  STL [R1+0x102c], R20 ;  /* 0x00102c1401007387 */ /* 0x0001e80000100800 */
[----:B0-----:R0:W5:Y:S04]  /*24dc0*/  LDL.LU R20, [R1+0x10fc] ;  /* 0x0010fc0001147983 */ /* 0x0011680000300800 */
[----:B------:R1:W-:Y:S04]  /*24dd0*/  STL [R1+0x848], R21 ;  /* 0x0008481501007387 */ /* 0x0003e80000100800 */
[----:B-1----:R0:W5:Y:S04]  /*24de0*/  LDL.LU R21, [R1+0x10f8] ;  /* 0x0010f80001157983 */ /* 0x0021680000300800 */
[----:B------:R1:W-:Y:S01]  /*24df0*/  STL [R1+0x1034], R22 ;  /* 0x0010341601007387 */ /* 0x0003e20000100800 */
[----:B------:R-:W-:-:S03]  /*24e00*/  IADD3.X R15, R15, UR48, RZ, P2, !PT ;  /* 0x000000300f0f7c10 */ /* 0x000fc600097fe4ff */
[----:B-1----:R0:W5:Y:S04]  /*24e10*/  LDL.LU R22, [R1+0x10f4] ;  /* 0x0010f40001167983 */ /* 0x0021680000300800 */
[----:B------:R1:W-:Y:S01]  /*24e20*/  STL [R1+0x1010], R23 ;  /* 0x0010101701007387 */ /* 0x0003e20000100800 */
[----:B------:R-:W-:-:S03]  /*24e30*/  IADD3 R2, P2, R2, UR5, RZ ;  /* 0x0000000502027c10 */ /* 0x000fc6000ff5e0ff */
[----:B-1----:R0:W5:Y:S04]  /*24e40*/  LDL.LU R23, [R1+0x10f0] ;  /* 0x0010f00001177983 */ /* 0x0021680000300800 */
[----:B------:R1:W-:Y:S04]  /*24e50*/  STL [R1+0x103c], R24 ;  /* 0x00103c1801007387 */ /* 0x0003e80000100800 */
        /* <DEDUP_REMOVED lines=17> */
[----:B------:R0:W-:Y:S01]  /*24f70*/  STL [R1+0x1058], R8 ;  /* 0x0010580801007387 */ /* 0x0001e20000100800 */
[----:B------:R-:W-:-:S03]  /*24f80*/  IADD3.X R19, R19, UR48, RZ, P2, !PT ;  /* 0x0000003013137c10 */ /* 0x000fc600097fe4ff */
        /* <DEDUP_REMOVED lines=10> */
[----:B------:R-:W-:Y:S05]  /*25030*/  @P0 BRA `(.L_x_2) ;  /* 0xfffffe38000c0947 */ /* 0x000fea000383ffff */
.L_x_1:
[----:B0-----:R-:W2:Y:S01]  /*25040*/  LDL.LU R10, [R1+0x60] ;  /* 0x00006000010a7983 */ /* 0x001ea20000300800 */
[----:B------:R-:W-:Y:S01]  /*25050*/  ULDC.64 UR8, c[0x0][0x228] ;  /* 0x00008a0000087ab9 */ /* 0x000fe20000000a00 */
[----:B------:R-:W0:Y:S01]  /*25060*/  S2UR UR5, SR_CgaCtaId ;  /* 0x00000000000579c3 */ /* 0x000e220000008800 */
[----:B------:R-:W-:Y:S01]  /*25070*/  UMOV UR4, 0x400 ;  /* 0x0000040000047882 */ /* 0x000fe20000000000 */
[----:B------:R-:W2:Y:S01]  /*25080*/  LDL.LU R9, [R1+0x64] ;  /* 0x0000640001097983 */ /* 0x000ea20000300800 */
[----:B------:R-:W-:Y:S01]  /*25090*/  ULDC.64 UR6, c[0x0][0x228] ;  /* 0x00008a0000067ab9 */ /* 0x000fe20000000a00 */
[----:B------:R-:W-:Y:S01]  /*250a0*/  ULDC.64 UR26, c[0x0][0x228] ;  /* 0x00008a00001a7ab9 */ /* 0x000fe20000000a00 */
[----:B------:R-:W-:Y:S01]  /*250b0*/  ULDC.64 UR10, c[0x0][0x220] ;  /* 0x00008800000a7ab9 */ /* 0x000fe20000000a00 */
[----:B------:R-:W3:Y:S01]  /*250c0*/  LDL.LU R8, [R1+0x68] ;  /* 0x0000680001087983 */ /* 0x000ee20000300800 */
[----:B------:R-:W-:Y:S01]  /*250d0*/  ULDC.64 UR14, c[0x0][0x220] ;  /* 0x00008800000e7ab9 */ /* 0x000fe20000000a00 */
[----:B------:R-:W-:Y:S01]  /*250e0*/  ULDC.64 UR12, c[0x0][0x228] ;  /* 0x00008a00000c7ab9 */ /* 0x000fe20000000a00 */
[----:B------:R-:W-:Y:S01]  /*250f0*/  ULDC.64 UR16, c[0x0][0x228] ;  /* 0x00008a0000107ab9 */ /* 0x000fe20000000a00 */
[----:B------:R-:W3:Y:S01]  /*25100*/  LDL.LU R7, [R1+0x6c] ;  /* 0x00006c0001077983 */ /* 0x000ee20000300800 */
[----:B------:R-:W-:Y:S01]  /*25110*/  ULDC.64 UR24, c[0x0][0x228] ;  /* 0x00008a0000187ab9 */ /* 0x000fe20000000a00 */
[----:B------:R-:W-:Y:S01]  /*25120*/  ULDC.64 UR22, c[0x0][0x228] ;  /* 0x00008a0000167ab9 */ /* 0x000fe20000000a00 */
[----:B------:R-:W-:Y:S01]  /*25130*/  ULDC.64 UR18, c[0x0][0x228] ;  /* 0x00008a0000127ab9 */ /* 0x000fe20000000a00 */
[----:B------:R-:W1:Y:S04]  /*25140*/  LDL.LU R6, [R1+0x410] ;  /* 0x0004100001067983 */ /* 0x000e680000300800 */
[----:B------:R-:W1:Y:S04]  /*25150*/  LDL.LU R2, [R1+0x414] ;  /* 0x0004140001027983 */ /* 0x000e680000300800 */
[----:B------:R2:W-:Y:S04]  /*25160*/  STL [R1+0x11e0], R3 ;  /* 0x0011e00301007387 */ /* 0x0005e80000100800 */
[----:B------:R3:W-:Y:S04]  /*25170*/  STL [R1+0x11dc], R4 ;  /* 0x0011dc0401007387 */ /* 0x0007e80000100800 */
[----:B------:R-:W-:Y:S01]  /*25180*/  STL [R1+0x11d8], R5 ;  /* 0x0011d80501007387 */ /* 0x000fe20000100800 */
[----:B------:R-:W-:Y:S01]  /*25190*/  BAR.SYNC.DEFER_BLOCKING 0x0 ;  /* 0x0000000000007b1d */ /* 0x000fe20000010000 */
[----:B--2---:R-:W-:-:S05]  /*251a0*/  F2FP.SATFINITE.E4M3.F32.PACK_AB_MERGE_C R3, R9, R10, RZ ;  /* 0x0000000a0903723e */ /* 0x004fca00048070ff */
[----:B------:R2:W-:Y:S01]  /*251b0*/  STL [R1+0x424], R3 ;  /* 0x0004240301007387 */ /* 0x0005e20000100800 */
[----:B---3--:R-:W-:-:S03]  /*251c0*/  F2FP.SATFINITE.E4M3.F32.PACK_AB_MERGE_C R4, R7, R8, RZ ;  /* 0x000000080704723e */ /* 0x008fc600048070ff */
[----:B--2---:R-:W2:Y:S01]  /*251d0*/  LDL.LU R3, [R1+0x294] ;  /* 0x0002940001037983 */ /* 0x004ea20000300800 */
[----:B-1---5:R-:W-:-:S03]  /*251e0*/  F2FP.SATFINITE.E4M3.F32.PACK_AB_MERGE_C R0, R2, R6, RZ ;  /* 0x000000060200723e */ /* 0x022fc600048070ff */
[----:B------:R-:W-:Y:S04]  /*251f0*/  STL [R1+0x420], R4 ;  /* 0x0004200401007387 */ /* 0x000fe80000100800 */
[----:B--2---:R1:W-:Y:S04]  /*25200*/  STL [R1+0x1370], R3 ;  /* 0x0013700301007387 */ /* 0x0043e80000100800 */
[----:B------:R-:W-:Y:S04]  /*25210*/  STL [R1+0x414], R0 ;  /* 0x0004140001007387 */ /* 0x000fe80000100800 */
[----:B-1----:R-:W2:Y:S04]  /*25220*/  LDL.LU R3, [R1+0x2ac] ;  /* 0x0002ac0001037983 */ /* 0x002ea80000300800 */
[----:B--2---:R1:W-:Y:S04]  /*25230*/  STL [R1+0x1378], R3 ;  /* 0x0013780301007387 */ /* 0x0043e80000100800 */
[----:B-1----:R-:W2:Y:S04]  /*25240*/  LDL.LU R3, [R1+0x2a4] ;  /* 0x0002a40001037983 */ /* 0x002ea80000300800 */
[----:B--2---:R1:W-:Y:S04]  /*25250*/  STL [R1+0x1380], R3 ;  /* 0x0013800301007387 */ /* 0x0043e80000100800 */
[----:B-1----:R-:W2:Y:S04]  /*25260*/  LDL.LU R3, [R1+0x40c] ;  /* 0x00040c0001037983 */ /* 0x002ea80000300800 */
[----:B--2---:R1:W-:Y:S04]  /*25270*/  STL [R1+0x1388], R3 ;  /* 0x0013880301007387 */ /* 0x0043e80000100800 */
[----:B-1----:R-:W2:Y:S04]  /*25280*/  LDL.LU R3, [R1+0x404] ;  /* 0x0004040001037983 */ /* 0x002ea80000300800 */
[----:B--2---:R1:W-:Y:S04]  /*25290*/  STL [R1+0x1390], R3 ;  /* 0x0013900301007387 */ /* 0x0043e80000100800 */
[----:B-1----:R-:W2:Y:S04]  /*252a0*/  LDL.LU R3, [R1+0x41c] ;  /* 0x00041c0001037983 */ /* 0x002ea80000300800 */
[----:B------:R-:W3:Y:S04]  /*252b0*/  LDL.LU R5, [R1+0x260] ;  /* 0x0002600001057983 */ /* 0x000ee80000300800 */
[----:B---3--:R1:W-:Y:S04]  /*252c0*/  STL [R1+0x1338], R5 ;  /* 0x0013380501007387 */ /* 0x0083e80000100800 */
[----:B-1----:R-:W3:Y:S04]  /*252d0*/  LDL.LU R5, [R1+0x278] ;  /* 0x0002780001057983 */ /* 0x002ee80000300800 */
        /* <DEDUP_REMOVED lines=34> */
[----:B-1----:R-:W3:Y:S01]  /*25500*/  LDL.LU R4, [R1+0x280] ;  /* 0x0002800001047983 */ /* 0x002ee20000300800 */
[----:B--2---:R-:W-:-:S03]  /*25510*/  F2FP.SATFINITE.E4M3.F32.PACK_AB_MERGE_C R3, R3, R5, RZ ;  /* 0x000000050303723e */ /* 0x004fc600048070ff */
[----:B---3--:R1:W-:Y:S04]  /*25520*/  STL [R1+0x1368], R4 ;  /* 0x0013680401007387 */ /* 0x0083e80000100800 */
[----:B-1----:R-:W2:Y:S04]  /*25530*/  LDL.LU R4, [R1+0x298] ;  /* 0x0002980001047983 */ /* 0x002ea80000300800 */
        /* <DEDUP_REMOVED lines=26> */
[----:B------:R-:W2:Y:S04]  /*256e0*/  LDL.LU R5, [R1+0x1394] ;  /* 0x0013940001057983 */ /* 0x000ea80000300800 */
[----:B------:R1:W-:Y:S04]  /*256f0*/  STL [R1+0x410], R3 ;  /* 0x0004100301007387 */ /* 0x0003e80000100800 */
[----:B-1----:R-:W2:Y:S02]  /*25700*/  LDL.LU R3, [R1+0x1390] ;  /* 0x0013900001037983 */ /* 0x002ea40000300800 */
[----:B--2---:R-:W-:-:S02]  /*25710*/  F2FP.SATFINITE.E4M3.F32.PACK_AB_MERGE_C R3, R3, R5, RZ ;  /* 0x000000050303723e */ /* 0x004fc400048070ff */
        /* <DEDUP_REMOVED lines=18> */
[----:B-1----:R-:W3:Y:S01]  /*25840*/  LDL.LU R3, [R1+0x27c] ;  /* 0x00027c0001037983 */ /* 0x002ee20000300800 */
[----:B--2---:R-:W-:-:S03]  /*25850*/  F2FP.SATFINITE.E4M3.F32.PACK_AB_MERGE_C R5, R5, R4, RZ ;  /* 0x000000040505723e */ /* 0x004fc600048070ff */
        /* <DEDUP_REMOVED lines=22> */
[----:B-1----:R-:W3:Y:S02]  /*259c0*/  LDL.LU R5, [R1+0x133c] ;  /* 0x00133c0001057983 */ /* 0x002ee40000300800 */
[----:B---3--:R-:W-:-:S02]  /*259d0*/  F2FP.SATFINITE.E4M3.F32.PACK_AB_MERGE_C R3, R3, R5, RZ ;  /* 0x000000050303723e */ /* 0x008fc400048070ff */
[----:B------:R-:W2:Y:S01]  /*259e0*/  LDL.LU R5, [R1+0x1338] ;  /* 0x0013380001057983 */ /* 0x000ea20000300800 */
[----:B------:R-:W-:Y:S02]  /*259f0*/  F2FP.SATFINITE.E4M3.F32.PACK_AB_MERGE_C R9, R9, R16, RZ ;  /* 0x000000100909723e */ /* 0x000fe400048070ff */
[----:B--2---:R-:W-:Y:S02]  /*25a00*/  F2FP.SATFINITE.E4M3.F32.PACK_AB_MERGE_C R4, R4, R5, RZ ;  /* 0x000000050404723e */ /* 0x004fe400048070ff */
[----:B------:R-:W-:-:S03]  /*25a10*/  F2FP.SATFINITE.E4M3.F32.PACK_AB_MERGE_C R5, R26, R0, RZ ;  /* 0x000000001a05723e */ /* 0x000fc600048070ff */
[----:B------:R1:W-:Y:S01]  /*25a20*/  STL [R1+0x11e8], R4 ;  /* 0x0011e80401007387 */ /* 0x0003e20000100800 */
[----:B----4-:R-:W-:-:S03]  /*25a30*/  F2FP.SATFINITE.E4M3.F32.PACK_AB_MERGE_C R0, R20, R21, RZ ;  /* 0x000000151400723e */ /* 0x010fc600048070ff */
[----:B------:R2:W-:Y:S01]  /*25a40*/  STL [R1+0x278], R3 ;  /* 0x0002780301007387 */ /* 0x0005e20000100800 */
[----:B-1----:R-:W-:-:S03]  /*25a50*/  F2FP.SATFINITE.E4M3.F32.PACK_AB_MERGE_C R4, R24, R25, RZ ;  /* 0x000000191804723e */ /* 0x002fc600048070ff */
[----:B------:R-:W-:Y:S01]  /*25a60*/  STL [R1+0x11ec], R5 ;  /* 0x0011ec0501007387 */ /* 0x000fe20000100800 */
[----:B--2---:R-:W-:-:S03]  /*25a70*/  F2FP.SATFINITE.E4M3.F32.PACK_AB_MERGE_C R3, R22, R23, RZ ;  /* 0x000000171603723e */ /* 0x004fc600048070ff */
[----:B------:R1:W-:Y:S04]  /*25a80*/  STL [R1+0x26c], R4 ;  /* 0x00026c0401007387 */ /* 0x0003e80000100800 */
[----:B------:R2:W-:Y:S04]  /*25a90*/  STL [R1+0x268], R3 ;  /* 0x0002680301007387 */ /* 0x0005e80000100800 */
[----:B------:R3:W-:Y:S01]  /*25aa0*/  STL [R1+0x274], R0 ;  /* 0x0002740001007387 */ /* 0x0007e20000100800 */
[----:B-1----:R-:W-:Y:S02]  /*25ab0*/  F2FP.SATFINITE.E4M3.F32.PACK_AB_MERGE_C R4, R28, R29, RZ ;  /* 0x0000001d1c04723e */ /* 0x002fe400048070ff */
[----:B--2---:R-:W-:-:S03]  /*25ac0*/  F2FP.SATFINITE.E4M3.F32.PACK_AB_MERGE_C R3, R19, R27, RZ ;  /* 0x0000001b1303723e */ /* 0x004fc600048070ff */
[----:B------:R1:W-:Y:S01]  /*25ad0*/  STL [R1+0x270], R4 ;  /* 0x0002700401007387 */ /* 0x0003e20000100800 */
[----:B---3--:R-:W-:-:S03]  /*25ae0*/  F2FP.SATFINITE.E4M3.F32.PACK_AB_MERGE_C R0, R17, R18, RZ ;  /* 0x000000121100723e */ /* 0x008fc600048070ff */
[----:B------:R2:W-:Y:S04]  /*25af0*/  STL [R1+0x254], R3 ;  /* 0x0002540301007387 */ /* 0x0005e80000100800 */
[----:B------:R-:W-:Y:S01]  /*25b00*/  STL [R1+0x11f0], R9 ;  /* 0x0011f00901007387 */ /* 0x000fe20000100800 */
[----:B-1----:R-:W-:-:S03]  /*25b10*/  F2FP.SATFINITE.E4M3.F32.PACK_AB_MERGE_C R4, R10, R11, RZ ;  /* 0x0000000b0a04723e */ /* 0x002fc600048070ff */
[----:B------:R1:W-:Y:S01]  /*25b20*/  STL [R1+0x250], R0 ;  /* 0x0002500001007387 */ /* 0x0003e20000100800 */
[----:B--2---:R-:W-:Y:S02]  /*25b30*/  F2FP.SATFINITE.E4M3.F32.PACK_AB_MERGE_C R3, R14, R15, RZ ;  /* 0x0000000f0e03723e */ /* 0x004fe400048070ff */
[----:B-1----:R-:W-:-:S03]  /*25b40*/  F2FP.SATFINITE.E4M3.F32.PACK_AB_MERGE_C R0, R12, R13, RZ ;  /* 0x0000000d0c00723e */ /* 0x002fc600048070ff */
[----:B------:R1:W-:Y:S04]  /*25b50*/  STL [R1+0x240], R3 ;  /* 0x0002400301007387 */ /* 0x0003e80000100800 */
[----:B------:R2:W-:Y:S04]  /*25b60*/  STL [R1+0x234], R0 ;  /* 0x0002340001007387 */ /* 0x0005e80000100800 */
[----:B------:R-:W-:Y:S01]  /*25b70*/  STL [R1+0x230], R4 ;  /* 0x0002300401007387 */ /* 0x000fe20000100800 */
[----:B-1----:R-:W-:-:S03]  /*25b80*/  F2FP.SATFINITE.E4M3.F32.PACK_AB_MERGE_C R3, R7, R8, RZ ;  /* 0x000000080703723e */ /* 0x002fc600048070ff */
[----:B------:R-:W3:Y:S01]  /*25b90*/  LDL.LU R8, [R1+0x214] ;  /* 0x0002140001087983 */ /* 0x000ee20000300800 */
[----:B--2---:R-:W-:-:S03]  /*25ba0*/  F2FP.SATFINITE.E4M3.F32.PACK_AB_MERGE_C R0, R2, R6, RZ ;  /* 0x000000060200723e */ /* 0x004fc600048070ff */
[----:B------:R-:W-:Y:S04]  /*25bb0*/  STL [R1+0x23c], R3 ;  /* 0x00023c0301007387 */ /* 0x000fe80000100800 */
[----:B---3--:R1:W-:Y:S04]  /*25bc0*/  STL [R1+0x1328], R8 ;  /* 0x0013280801007387 */ /* 0x0083e80000100800 */
[----:B------:R-:W-:Y:S04]  /*25bd0*/  STL [R1+0x238], R0 ;  /* 0x0002380001007387 */ /* 0x000fe80000100800 */
        /* <DEDUP_REMOVED lines=25> */
[----:B------:R-:W4:Y:S04]  /*25d70*/  LDL.LU R9, [R1+0x398] ;  /* 0x0003980001097983 */ /* 0x000f280000300800 */
[----:B----4-:R1:W-:Y:S04]  /*25d80*/  STL [R1+0x12d8], R9 ;  /* 0x0012d80901007387 */ /* 0x0103e80000100800 */
[----:B-1----:R-:W4:Y:S04]  /*25d90*/  LDL.LU R9, [R1+0x1e8] ;  /* 0x0001e80001097983 */ /* 0x002f280000300800 */
        /* <DEDUP_REMOVED lines=18> */
[----:B------:R-:W2:Y:S04]  /*25ec0*/  LDL.LU R5, [R1+0x39c] ;  /* 0x00039c0001057983 */ /* 0x000ea80000300800 */
[----:B--2---:R1:W-:Y:S04]  /*25ed0*/  STL [R1+0x12e0], R5 ;  /* 0x0012e00501007387 */ /* 0x0043e80000100800 */
[----:B-1----:R-:W2:Y:S01]  /*25ee0*/  LDL.LU R5, [R1+0x1e0] ;  /* 0x0001e00001057983 */ /* 0x002ea20000300800 */
[----:B------:R-:W-:-:S03]  /*25ef0*/  F2FP.SATFINITE.E4M3.F32.PACK_AB_MERGE_C R8, R8, R7, RZ ;  /* 0x000000070808723e */ /* 0x000fc600048070ff */
[----:B--2---:R1:W-:Y:S04]  /*25f00*/  STL [R1+0x12e8], R5 ;  /* 0x0012e80501007387 */ /* 0x0043e80000100800 */
[----:B-1----:R-:W2:Y:S04]  /*25f10*/  LDL.LU R5, [R1+0x1f8] ;  /* 0x0001f80001057983 */ /* 0x002ea80000300800 */
        /* <DEDUP_REMOVED lines=24> */
[----:B------:R-:W3:Y:S04]  /*260a0*/  LDL.LU R7, [R1+0x1334] ;  /* 0x0013340001077983 */ /* 0x000ee80000300800 */
[----:B------:R1:W-:Y:S04]  /*260b0*/  STL [R1+0x224], R8 ;  /* 0x0002240801007387 */ /* 0x0003e80000100800 */
[----:B-1----:R-:W3:Y:S02]  /*260c0*/  LDL.LU R8, [R1+0x1330] ;  /* 0x0013300001087983 */ /* 0x002ee40000300800 */
[----:B---3--:R-:W-:-:S02]  /*260d0*/  F2FP.SATFINITE.E4M3.F32.PACK_AB_MERGE_C R8, R8, R7, RZ ;  /* 0x000000070808723e */ /* 0x008fc400048070ff */
[----:B------:R-:W3:Y:S04]  /*260e0*/  LDL.LU R7, [R1+0x132c] ;  /* 0x00132c0001077983 */ /* 0x000ee80000300800 */
[----:B------:R1:W-:Y:S04]  /*260f0*/  STL [R1+0x220], R8 ;  /* 0x0002200801007387 */ /* 0x0003e80000100800 */
[----:B-1----:R-:W3:Y:S02]  /*26100*/  LDL.LU R8, [R1+0x1328] ;  /* 0x0013280001087983 */ /* 0x002ee40000300800 */
[----:B---3--:R-:W-:-:S02]  /*26110*/  F2FP.SATFINITE.E4M3.F32.PACK_AB_MERGE_C R8, R8, R7, RZ ;  /* 0x000000070808723e */ /* 0x008fc400048070ff */
[----:B------:R-:W3:Y:S04]  /*26120*/  LDL.LU R7, [R1+0x1324] ;  /* 0x0013240001077983 */ /* 0x000ee80000300800 */
[----:B------:R1:W-:Y:S04]  /*26130*/  STL [R1+0x11f4], R8 ;  /* 0x0011f40801007387 */ /* 0x0003e80000100800 */
[----:B-1----:R-:W2:Y:S01]  /*26140*/  LDL.LU R8, [R1+0x394] ;  /* 0x0003940001087983 */ /* 0x002ea20000300800 */
[----:B---3--:R-:W-:-:S03]  /*26150*/  F2FP.SATFINITE.E4M3.F32.PACK_AB_MERGE_C R7, R7, R6, RZ ;  /* 0x000000060707723e */ /* 0x008fc600048070ff */
[----:B------:R-:W4:Y:S04]  /*26160*/  LDL.LU R6, [R1+0x1320] ;  /* 0x0013200001067983 */ /* 0x000f280000300800 */
[----:B------:R1:W-:Y:S04]  /*26170*/  STL [R1+0x11f8], R7 ;  /* 0x0011f80701007387 */ /* 0x0003e80000100800 */
[----:B-1----:R-:W3:Y:S01]  /*26180*/  LDL.LU R7, [R1+0x390] ;  /* 0x0003900001077983 */ /* 0x002ee20000300800 */
[----:B----4-:R-:W-:-:S03]  /*26190*/  F2FP.SATFINITE.E4M3.F32.PACK_AB_MERGE_C R6, R6, R9, RZ ;  /* 0x000000090606723e */ /* 0x010fc600048070ff */
[----:B------:R-:W4:Y:S04]  /*261a0*/  LDL.LU R9, [R1+0x131c] ;  /* 0x00131c0001097983 */ /* 0x000f280000300800 */
[----:B------:R1:W-:Y:S04]  /*261b0*/  STL [R1+0x214], R6 ;  /* 0x0002140601007387 */ /* 0x0003e80000100800 */
[----:B-1----:R-:W4:Y:S02]  /*261c0*/  LDL.LU R6, [R1+0x1318] ;  /* 0x0013180001067983 */ /* 0x002f240000300800 */
[----:B----4-:R-:W-:-:S02]  /*261d0*/  F2FP.SATFINITE.E4M3.F32.PACK_AB_MERGE_C R6, R6, R9, RZ ;  /* 0x000000090606723e */ /* 0x010fc400048070ff */
        /* <DEDUP_REMOVED lines=20> */
[----:B------:R-:W2:Y:S04]  /*26320*/  LDL.LU R9, [R1+0x12ec] ;  /* 0x0012ec0001097983 */ /* 0x000ea80000300800 */
[----:B------:R1:W-:Y:S04]  /*26330*/  STL [R1+0x11fc], R6 ;  /* 0x0011fc0601007387 */ /* 0x0003e80000100800 */
[----:B-1----:R-:W4:Y:S01]  /*26340*/  LDL.LU R6, [R1+0x1ec] ;  /* 0x0001ec0001067983 */ /* 0x002f220000300800 */
[----:B--2---:R-:W-:-:S03]  /*26350*/  F2FP.SATFINITE.E4M3.F32.PACK_AB_MERGE_C R9, R9, R5, RZ ;  /* 0x000000050909723e */ /* 0x004fc600048070ff */
[----:B------:R-:W2:Y:S04]  /*26360*/  LDL.LU R5, [R1+0x12e8] ;  /* 0x0012e80001057983 */ /* 0x000ea80000300800 */
[----:B------:R1:W-:Y:S04]  /*26370*/  STL [R1+0x1f0], R9 ;  /* 0x0001f00901007387 */ /* 0x0003e80000100800 */
[----:B-1----:R-:W2:Y:S02]  /*26380*/  LDL.LU R9, [R1+0x12e4] ;  /* 0x0012e40001097983 */ /* 0x002ea40000300800 */
[----:B--2---:R-:W-:-:S02]  /*26390*/  F2FP.SATFINITE.E4M3.F32.PACK_AB_MERGE_C R9, R9, R5, RZ ;  /* 0x000000050909723e */ /* 0x004fc400048070ff */
[----:B------:R-:W2:Y:S04]  /*263a0*/  LDL.LU R5, [R1+0x12e0] ;  /* 0x0012e00001057983 */ /* 0x000ea80000300800 */
[----:B------:R1:W-:Y:S04]  /*263b0*/  STL [R1+0x1e4], R9 ;  /* 0x0001e40901007387 */ /* 0x0003e80000100800 */
[----:B-1----:R-:W4:Y:S02]  /*263c0*/  LDL.LU R9, [R1+0x12dc] ;  /* 0x0012dc0001097983 */ /* 0x002f240000300800 */
[----:B----4-:R-:W-:-:S02]  /*263d0*/  F2FP.SATFINITE.E4M3.F32.PACK_AB_MERGE_C R6, R6, R9, RZ ;  /* 0x000000090606723e */ /* 0x010fc400048070ff */
[----:B------:R-:W2:Y:S01]  /*263e0*/  LDL.LU R9, [R1+0x12d8] ;  /* 0x0012d80001097983 */ /* 0x000ea20000300800 */
[----:B------:R-:W-:-:S03]  /*263f0*/  F2FP.SATFINITE.E4M3.F32.PACK_AB_MERGE_C R4, R3, R4, RZ ;  /* 0x000000040304723e */ /* 0x000fc600048070ff */
[----:B------:R3:W-:Y:S01]  /*26400*/  STL [R1+0x1e0], R6 ;  /* 0x0001e00601007387 */ /* 0x0007e20000100800 */
[----:B------:R-:W-:Y:S02]  /*26410*/  F2FP.SATFINITE.E4M3.F32.PACK_AB_MERGE_C R3, R26, R0, RZ ;  /* 0x000000001a03723e */ /* 0x000fe400048070ff */
[----:B------:R-:W-:Y:S02]  /*26420*/  F2FP.SATFINITE.E4M3.F32.PACK_AB_MERGE_C R0, R24, R25, RZ ;  /* 0x000000191800723e */ /* 0x000fe400048070ff */
[----:B---3--:R-:W-:-:S05]  /*26430*/  F2FP.SATFINITE.E4M3.F32.PACK_AB_MERGE_C R6, R8, R7, RZ ;  /* 0x000000070806723e */ /* 0x008fca00048070ff */
[----:B------:R-:W-:Y:S01]  /*26440*/  STL [R1+0x1ec], R6 ;  /* 0x0001ec0601007387 */ /* 0x000fe20000100800 */
[----:B--2---:R-:W-:-:S05]  /*26450*/  F2FP.SATFINITE.E4M3.F32.PACK_AB_MERGE_C R5, R5, R9, RZ ;  /* 0x000000090505723e */ /* 0x004fca00048070ff */
[----:B------:R-:W-:Y:S04]  /*26460*/  STL [R1+0x1e8], R5 ;  /* 0x0001e80501007387 */ /* 0x000fe80000100800 */
[----:B------:R1:W-:Y:S04]  /*26470*/  STL [R1+0x1d4], R4 ;  /* 0x0001d40401007387 */ /* 0x0003e80000100800 */
[----:B------:R2:W-:Y:S01]  /*26480*/  STL [R1+0x1d0], R3 ;  /* 0x0001d00301007387 */ /* 0x0005e20000100800 */
[----:B-1----:R-:W-:-:S03]  /*26490*/  F2FP.SATFINITE.E4M3.F32.PACK_AB_MERGE_C R4, R22, R23, RZ ;  /* 0x000000171604723e */ /* 0x002fc600048070ff */
[----:B------:R1:W-:Y:S01]  /*264a0*/  STL [R1+0x228], R0 ;  /* 0x0002280001007387 */ /* 0x0003e20000100800 */
[----:B--2---:R-:W-:-:S03]  /*264b0*/  F2FP.SATFINITE.E4M3.F32.PACK_AB_MERGE_C R3, R20, R21, RZ ;  /* 0x000000151403723e */ /* 0x004fc600048070ff */
[----:B------:R2:W-:Y:S01]  /*264c0*/  STL [R1+0x20c], R4 ;  /* 0x00020c0401007387 */ /* 0x0005e20000100800 */
[----:B-1----:R-:W-:-:S03]  /*264d0*/  F2FP.SATFINITE.E4M3.F32.PACK_AB_MERGE_C R0, R28, R29, RZ ;  /* 0x0000001d1c00723e */ /* 0x002fc600048070ff */
[----:B------:R1:W-:Y:S01]  /*264e0*/  STL [R1+0x2ac], R3 ;  /* 0x0002ac0301007387 */ /* 0x0003e20000100800 */
[----:B--2---:R-:W-:-:S03]  /*264f0*/  F2FP.SATFINITE.E4M3.F32.PACK_AB_MERGE_C R4, R19, R27, RZ ;  /* 0x0000001b1304723e */ /* 0x004fc600048070ff */
[----:B------:R2:W-:Y:S04]  /*26500*/  STL [R1+0x2a8], R0 ;  /* 0x0002a80001007387 */ /* 0x0005e80000100800 */
[----:B------:R3:W-:Y:S01]  /*26510*/  STL [R1+0x374], R4 ;  /* 0x0003740401007387 */ /* 0x0007e20000100800 */
[----:B-1----:R-:W-:Y:S02]  /*26520*/  F2FP.SATFINITE.E4M3.F32.PACK_AB_MERGE_C R3, R17, R18, RZ ;  /* 0x000000121103723e */ /* 0x002fe400048070ff */
[----:B--2---:R-:W-:Y:S02]  /*26530*/  F2FP.SATFINITE.E4M3.F32.PACK_AB_MERGE_C R0, R15, R16, RZ ;  /* 0x000000100f00723e */ /* 0x004fe400048070ff */
[----:B---3--:R-:W-:-:S03]  /*26540*/  F2FP.SATFINITE.E4M3.F32.PACK_AB_MERGE_C R4, R13, R14, RZ ;  /* 0x0000000e0d04723e */ /* 0x008fc600048070ff */
[----:B------:R-:W-:Y:S04]  /*26550*/  STL [R1+0x37c], R0 ;  /* 0x00037c0001007387 */ /* 0x000fe80000100800 */
[----:B------:R1:W-:Y:S04]  /*26560*/  STL [R1+0x370], R3 ;  /* 0x0003700301007387 */ /* 0x0003e80000100800 */
[----:B------:R-:W-:Y:S04]  /*26570*/  STL [R1+0x378], R4 ;  /* 0x0003780401007387 */ /* 0x000fe80000100800 */
[----:B------:R-:W2:Y:S01]  /*26580*/  LDL.LU R6, [R1+0x154] ;  /* 0x0001540001067983 */ /* 0x000ea20000300800 */
[----:B-1----:R-:W-:-:S02]  /*26590*/  F2FP.SATFINITE.E4M3.F32.PACK_AB_MERGE_C R3, R11, R12, RZ ;  /* 0x0000000c0b03723e */ /* 0x002fc400048070ff */
[----:B------:R-:W-:-:S03]  /*265a0*/  F2FP.SATFINITE.E4M3.F32.PACK_AB_MERGE_C R0, R2, R10, RZ ;  /* 0x0000000a0200723e */ /* 0x000fc600048070ff */
        /* <DEDUP_REMOVED lines=118> */
[----:B------:R1:W-:Y:S04]  /*26d10*/  STL [R1], R6 ;  /* 0x0000000601007387 */ /* 0x0003e80000100800 */
        /* <DEDUP_REMOVED lines=26> */
[----:B------:R-:W2:Y:S01]  /*26ec0*/  LDL.LU R7, [R1+0x1264] ;  /* 0x0012640001077983 */ /* 0x000ea20000300800 */
[----:B----4-:R-:W-:-:S03]  /*26ed0*/  F2FP.SATFINITE.E4M3.F32.PACK_AB_MERGE_C R5, R5, R9, RZ ;  /* 0x000000090505723e */ /* 0x010fc600048070ff */
[----:B------:R2:W-:Y:S01]  /*26ee0*/  STL [R1+0x1c], R6 ;  /* 0x00001c0601007387 */ /* 0x0005e20000100800 */
[----:B---3--:R-:W-:Y:S02]  /*26ef0*/  F2FP.SATFINITE.E4M3.F32.PACK_AB_MERGE_C R3, R3, R4, RZ ;  /* 0x000000040303723e */ /* 0x008fe400048070ff */
[----:B------:R-:W-:Y:S02]  /*26f00*/  F2FP.SATFINITE.E4M3.F32.PACK_AB_MERGE_C R0, R26, R0, RZ ;  /* 0x000000001a00723e */ /* 0x000fe400048070ff */
[----:B------:R-:W-:Y:S02]  /*26f10*/  F2FP.SATFINITE.E4M3.F32.PACK_AB_MERGE_C R4, R24, R25, RZ ;  /* 0x000000191804723e */ /* 0x000fe400048070ff */
[----:B------:R-:W-:Y:S02]  /*26f20*/  F2FP.SATFINITE.E4M3.F32.PACK_AB_MERGE_C R27, R27, R29, RZ ;  /* 0x0000001d1b1b723e */ /* 0x000fe400048070ff */
[----:B------:R-:W-:Y:S02]  /*26f30*/  F2FP.SATFINITE.E4M3.F32.PACK_AB_MERGE_C R15, R15, R28, RZ ;  /* 0x0000001c0f0f723e */ /* 0x000fe400048070ff */
[----:B--2---:R-:W-:-:S05]  /*26f40*/  F2FP.SATFINITE.E4M3.F32.PACK_AB_MERGE_C R6, R8, R7, RZ ;  /* 0x000000070806723e */ /* 0x004fca00048070ff */
[----:B------:R-:W-:Y:S04]  /*26f50*/  STL [R1+0x18], R6 ;  /* 0x0000180601007387 */ /* 0x000fe80000100800 */
[----:B------:R-:W-:Y:S04]  /*26f60*/  STL [R1+0x144], R5 ;  /* 0x0001440501007387 */ /* 0x000fe80000100800 */
[----:B------:R1:W-:Y:S04]  /*26f70*/  STL [R1+0x140], R3 ;  /* 0x0001400301007387 */ /* 0x0003e80000100800 */
[----:B------:R2:W-:Y:S01]  /*26f80*/  STL [R1+0x14c], R0 ;  /* 0x00014c0001007387 */ /* 0x0005e20000100800 */
[----:B-1----:R-:W-:-:S03]  /*26f90*/  F2FP.SATFINITE.E4M3.F32.PACK_AB_MERGE_C R3, R22, R23, RZ ;  /* 0x000000171603723e */ /* 0x002fc600048070ff */
[----:B------:R1:W-:Y:S01]  /*26fa0*/  STL [R1+0x148], R4 ;  /* 0x0001480401007387 */ /* 0x0003e20000100800 */
[----:B--2---:R-:W-:-:S03]  /*26fb0*/  F2FP.SATFINITE.E4M3.F32.PACK_AB_MERGE_C R0, R20, R21, RZ ;  /* 0x000000151400723e */ /* 0x004fc600048070ff */
[----:B------:R2:W-:Y:S04]  /*26fc0*/  STL [R1+0x134], R3 ;  /* 0x0001340301007387 */ /* 0x0005e80000100800 */
[----:B------:R-:W-:Y:S01]  /*26fd0*/  STL [R1+0x11d4], R27 ;  /* 0x0011d41b01007387 */ /* 0x000fe20000100800 */
[----:B-1----:R-:W-:-:S03]  /*26fe0*/  F2FP.SATFINITE.E4M3.F32.PACK_AB_MERGE_C R4, R13, R14, RZ ;  /* 0x0000000e0d04723e */ /* 0x002fc600048070ff */
[----:B------:R1:W-:Y:S01]  /*26ff0*/  STL [R1+0x130], R0 ;  /* 0x0001300001007387 */ /* 0x0003e20000100800 */
[----:B--2---:R-:W-:-:S03]  /*27000*/  F2FP.SATFINITE.E4M3.F32.PACK_AB_MERGE_C R3, R18, R19, RZ ;  /* 0x000000131203723e */ /* 0x004fc600048070ff */
[----:B------:R-:W-:Y:S01]  /*27010*/  STL [R1+0x1200], R15 ;  /* 0x0012000f01007387 */ /* 0x000fe20000100800 */
[----:B-1----:R-:W-:-:S03]  /*27020*/  F2FP.SATFINITE.E4M3.F32.PACK_AB_MERGE_C R0, R16, R17, RZ ;  /* 0x000000111000723e */ /* 0x002fc600048070ff */
[----:B------:R1:W-:Y:S04]  /*27030*/  STL [R1+0xc], R3 ;  /* 0x00000c0301007387 */ /* 0x0003e80000100800 */
[----:B------:R2:W-:Y:S04]  /*27040*/  STL [R1+0x8], R0 ;  /* 0x0000080001007387 */ /* 0x0005e80000100800 */
[----:B------:R-:W-:Y:S04]  /*27050*/  STL [R1+0x6c], R4 ;  /* 0x00006c0401007387 */ /* 0x000fe80000100800 */
[----:B------:R-:W3:Y:S01]  /*27060*/  LDL.LU R14, [R1+0x104] ;  /* 0x00010400010e7983 */ /* 0x000ee20000300800 */
[----:B-1----:R-:W-:-:S02]  /*27070*/  F2FP.SATFINITE.E4M3.F32.PACK_AB_MERGE_C R3, R11, R12, RZ ;  /* 0x0000000c0b03723e */ /* 0x002fc400048070ff */
[----:B--2---:R-:W-:-:S03]  /*27080*/  F2FP.SATFINITE.E4M3.F32.PACK_AB_MERGE_C R0, R2, R10, RZ ;  /* 0x0000000a0200723e */ /* 0x004fc600048070ff */
[----:B------:R-:W-:Y:S04]  /*27090*/  STL [R1+0x68], R3 ;  /* 0x0000680301007387 */ /* 0x000fe80000100800 */
[----:B---3--:R1:W-:Y:S04]  /*270a0*/  STL [R1+0x125c], R14 ;  /* 0x00125c0e01007387 */ /* 0x0083e80000100800 */
[----:B------:R-:W-:Y:S04]  /*270b0*/  STL [R1+0x114], R0 ;  /* 0x0001140001007387 */ /* 0x000fe80000100800 */
[----:B-1----:R-:W2:Y:S04]  /*270c0*/  LDL.LU R14, [R1+0x11c] ;  /* 0x00011c00010e7983 */ /* 0x002ea80000300800 */
[----:B------:R-:W3:Y:S04]  /*270d0*/  LDL.LU R13, [R1+0x10c] ;  /* 0x00010c00010d7983 */ /* 0x000ee80000300800 */
        /* <DEDUP_REMOVED lines=9> */
[----:B------:R-:W4:Y:S04]  /*27170*/  LDL.LU R15, [R1+0x308] ;  /* 0x00030800010f7983 */ /* 0x000f280000300800 */
[----:B----4-:R1:W-:Y:S04]  /*27180*/  STL [R1+0x1248], R15 ;  /* 0x0012480f01007387 */ /* 0x0103e80000100800 */
[----:B-1----:R-:W4:Y:S01]  /*27190*/  LDL.LU R15, [R1+0xf8] ;  /* 0x0000f800010f7983 */ /* 0x002f220000300800 */
[----:B--2---:R-:W-:-:S03]  /*271a0*/  F2FP.SATFINITE.E4M3.F32.PACK_AB_MERGE_C R14, R14, R13, RZ ;  /* 0x0000000d0e0e723e */ /* 0x004fc600048070ff */
[----:B----4-:R1:W-:Y:S04]  /*271b0*/  STL [R1+0x1250], R15 ;  /* 0x0012500f01007387 */ /* 0x0103e80000100800 */
[----:B-1----:R-:W2:Y:S04]  /*271c0*/  LDL.LU R15, [R1+0xf0] ;  /* 0x0000f000010f7983 */ /* 0x002ea80000300800 */
        /* <DEDUP_REMOVED lines=26> */
[----:B------:R1:W-:Y:S04]  /*27370*/  STL [R1+0x110], R14 ;  /* 0x0001100e01007387 */ /* 0x0003e80000100800 */
[----:B-1----:R-:W3:Y:S02]  /*27380*/  LDL.LU R14, [R1+0x125c] ;  /* 0x00125c00010e7983 */ /* 0x002ee40000300800 */
[----:B---3--:R-:W-:-:S02]  /*27390*/  F2FP.SATFINITE.E4M3.F32.PACK_AB_MERGE_C R14, R14, R13, RZ ;  /* 0x0000000d0e0e723e */ /* 0x008fc400048070ff */
[----:B------:R-:W3:Y:S04]  /*273a0*/  LDL.LU R13, [R1+0x1258] ;  /* 0x00125800010d7983 */ /* 0x000ee80000300800 */
[----:B------:R1:W-:Y:S04]  /*273b0*/  STL [R1+0x1204], R14 ;  /* 0x0012040e01007387 */ /* 0x0003e80000100800 */
[----:B-1----:R-:W4:Y:S01]  /*273c0*/  LDL.LU R14, [R1+0x304] ;  /* 0x00030400010e7983 */ /* 0x002f220000300800 */
[----:B---3--:R-:W-:-:S03]  /*273d0*/  F2FP.SATFINITE.E4M3.F32.PACK_AB_MERGE_C R13, R13, R29, RZ ;  /* 0x0000001d0d0d723e */ /* 0x008fc600048070ff */
        /* <DEDUP_REMOVED lines=8> */
[----:B------:R-:W2:Y:S01]  /*27460*/  LDL.LU R15, [R1+0x1248] ;  /* 0x00124800010f7983 */ /* 0x000ea20000300800 */
[----:B----4-:R-:W-:Y:S02]  /*27470*/  F2FP.SATFINITE.E4M3.F32.PACK_AB_MERGE_C R14, R14, R13, RZ ;  /* 0x0000000d0e0e723e */ /* 0x010fe400048070ff */
[----:B------:R-:W-:Y:S01]  /*27480*/  F2FP.SATFINITE.E4M3.F32.PACK_AB_MERGE_C R7, R7, R6, RZ ;  /* 0x000000060707723e */ /* 0x000fe200048070ff */
[----:B------:R-:W-:Y:S01]  /*27490*/  STL [R1+0x11c4], R29 ;  /* 0x0011c41d01007387 */ /* 0x000fe20000100800 */
[----:B------:R-:W-:Y:S02]  /*274a0*/  F2FP.SATFINITE.E4M3.F32.PACK_AB_MERGE_C R12, R12, R5, RZ ;  /* 0x000000050c0c723e */ /* 0x000fe400048070ff */
[----:B------:R-:W-:Y:S01]  /*274b0*/  F2FP.SATFINITE.E4M3.F32.PACK_AB_MERGE_C R6, R9, R8, RZ ;  /* 0x000000080906723e */ /* 0x000fe200048070ff */
[----:B------:R-:W-:Y:S01]  /*274c0*/  STL [R1+0x14], R14 ;  /* 0x0000140e01007387 */ /* 0x000fe20000100800 */
[----:B------:R-:W-:Y:S02]  /*274d0*/  F2FP.SATFINITE.E4M3.F32.PACK_AB_MERGE_C R11, R11, R4, RZ ;  /* 0x000000040b0b723e */ /* 0x000fe400048070ff */
[----:B------:R-:W-:-:S02]  /*274e0*/  F2FP.SATFINITE.E4M3.F32.PACK_AB_MERGE_C R23, R23, R3, RZ ;  /* 0x000000031717723e */ /* 0x000fc400048070ff */
[----:B------:R-:W-:Y:S02]  /*274f0*/  F2FP.SATFINITE.E4M3.F32.PACK_AB_MERGE_C R16, R16, R0, RZ ;  /* 0x000000001010723e */ /* 0x000fe400048070ff */
[----:B------:R-:W-:Y:S02]  /*27500*/  F2FP.SATFINITE.E4M3.F32.PACK_AB_MERGE_C R25, R25, R26, RZ ;  /* 0x0000001a1919723e */ /* 0x000fe400048070ff */
[----:B------:R-:W-:Y:S02]  /*27510*/  F2FP.SATFINITE.E4M3.F32.PACK_AB_MERGE_C R24, R22, R24, RZ ;  /* 0x000000181618723e */ /* 0x000fe400048070ff */
[----:B------:R-:W-:Y:S02]  /*27520*/  F2FP.SATFINITE.E4M3.F32.PACK_AB_MERGE_C R28, R28, R21, RZ ;  /* 0x000000151c1c723e */ /* 0x000fe400048070ff */
[----:B------:R-:W-:Y:S02]  /*27530*/  F2FP.SATFINITE.E4M3.F32.PACK_AB_MERGE_C R26, R19, R20, RZ ;  /* 0x00000014131a723e */ /* 0x000fe400048070ff */
[----:B------:R-:W-:-:S02]  /*27540*/  F2FP.SATFINITE.E4M3.F32.PACK_AB_MERGE_C R10, R10, R18, RZ ;  /* 0x000000120a0a723e */ /* 0x000fc400048070ff */
[----:B--2---:R-:W-:-:S05]  /*27550*/  F2FP.SATFINITE.E4M3.F32.PACK_AB_MERGE_C R13, R27, R15, RZ ;  /* 0x0000000f1b0d723e */ /* 0x004fca00048070ff */
        /* <DEDUP_REMOVED lines=12> */
[----:B------:R-:W2:Y:S04]  /*27620*/  LDL.LU R20, [R1+0xa4] ;  /* 0x0000a40001147983 */ /* 0x000ea80000300800 */
[----:B------:R-:W3:Y:S04]  /*27630*/  LDL.LU R18, [R1+0xac] ;  /* 0x0000ac0001127983 */ /* 0x000ee80000300800 */
[----:B---3--:R1:W-:Y:S04]  /*27640*/  STL [R1+0x1244], R18 ;  /* 0x0012441201007387 */ /* 0x0083e80000100800 */
[----:B-1----:R-:W2:Y:S04]  /*27650*/  LDL.LU R18, [R1+0xa0] ;  /* 0x0000a00001127983 */ /* 0x002ea80000300800 */
[----:B------:R-:W3:Y:S01]  /*27660*/  LDL.LU R26, [R1+0x2d0] ;  /* 0x0002d000011a7983 */ /* 0x000ee20000300800 */
[----:B------:R-:W-:-:S03]  /*27670*/  F2FP.SATFINITE.E4M3.F32.PACK_AB_MERGE_C R0, R2, R17, RZ ;  /* 0x000000110200723e */ /* 0x000fc600048070ff */
[----:B---3--:R1:W-:Y:S04]  /*27680*/  STL [R1+0x1240], R26 ;  /* 0x0012401a01007387 */ /* 0x0083e80000100800 */
[----:B-1----:R-:W3:Y:S04]  /*27690*/  LDL.LU R26, [R1+0xa8] ;  /* 0x0000a800011a7983 */ /* 0x002ee80000300800 */
[----:B------:R-:W4:Y:S04]  /*276a0*/  LDL.LU R22, [R1+0x2d4] ;  /* 0x0002d40001167983 */ /* 0x000f280000300800 */
[----:B------:R-:W4:Y:S04]  /*276b0*/  LDL.LU R27, [R1+0x2d8] ;  /* 0x0002d800011b7983 */ /* 0x000f280000300800 */
[----:B------:R-:W4:Y:S04]  /*276c0*/  LDL.LU R21, [R1+0x2dc] ;  /* 0x0002dc0001157983 */ /* 0x000f280000300800 */
[----:B------:R-:W4:Y:S04]  /*276d0*/  LDL.LU R19, [R1+0x94] ;  /* 0x0000940001137983 */ /* 0x000f280000300800 */
[----:B------:R-:W2:Y:S04]  /*276e0*/  LDL.LU R17, [R1+0x9c] ;  /* 0x00009c0001117983 */ /* 0x000ea80000300800 */
        /* <DEDUP_REMOVED lines=9> */
[----:B------:R1:W-:Y:S04]  /*27780*/  STL [R1+0x1220], R0 ;  /* 0x0012200001007387 */ /* 0x0003e80000100800 */
[----:B-1----:R-:W4:Y:S04]  /*27790*/  LDL.LU R0, [R1+0x2c8] ;  /* 0x0002c80001007983 */ /* 0x002f280000300800 */
[----:B----4-:R1:W-:Y:S04]  /*277a0*/  STL [R1+0x1224], R0 ;  /* 0x0012240001007387 */ /* 0x0103e80000100800 */
[----:B-1----:R-:W4:Y:S04]  /*277b0*/  LDL.LU R0, [R1+0x2c0] ;  /* 0x0002c00001007983 */ /* 0x002f280000300800 */
[----:B----4-:R1:W-:Y:S04]  /*277c0*/  STL [R1+0x122c], R0 ;  /* 0x00122c0001007387 */ /* 0x0103e80000100800 */
[----:B-1----:R-:W4:Y:S01]  /*277d0*/  LDL.LU R0, [R1+0x88] ;  /* 0x0000880001007983 */ /* 0x002f220000300800 */
[----:B------:R-:W-:-:S03]  /*277e0*/  F2FP.SATFINITE.E4M3.F32.PACK_AB_MERGE_C R20, R20, R18, RZ ;  /* 0x000000121414723e */ /* 0x000fc600048070ff */
[----:B----4-:R1:W-:Y:S04]  /*277f0*/  STL [R1+0x1234], R0 ;  /* 0x0012340001007387 */ /* 0x0103e80000100800 */
[----:B-1----:R-:W4:Y:S04]  /*27800*/  LDL.LU R0, [R1+0x80] ;  /* 0x0000800001007983 */ /* 0x002f280000300800 */
        /* <DEDUP_REMOVED lines=21> */
[----:B-1----:R-:W4:Y:S01]  /*27960*/  LDL.LU R20, [R1+0x3c] ;  /* 0x00003c0001147983 */ /* 0x002f220000300800 */
[----:B--2---:R-:W-:-:S03]  /*27970*/  F2FP.SATFINITE.E4M3.F32.PACK_AB_MERGE_C R18, R18, R26, RZ ;  /* 0x0000001a1212723e */ /* 0x004fc600048070ff */
[----:B------:R-:W2:Y:S01]  /*27980*/  LDL.LU R26, [R1+0x1240] ;  /* 0x00124000011a7983 */ /* 0x000ea20000300800 */
[----:B------:R-:W-:-:S03]  /*27990*/  F2FP.SATFINITE.E4M3.F32.PACK_AB_MERGE_C R21, R21, R27, RZ ;  /* 0x0000001b1515723e */ /* 0x000fc600048070ff */
[----:B------:R1:W-:Y:S01]  /*279a0*/  STL [R1+0x11d0], R18 ;  /* 0x0011d01201007387 */ /* 0x0003e20000100800 */
[----:B------:R-:W-:-:S03]  /*279b0*/  F2FP.SATFINITE.E4M3.F32.PACK_AB_MERGE_C R19, R19, R17, RZ ;  /* 0x000000111313723e */ /* 0x000fc600048070ff */
[----:B-1----:R-:W4:Y:S01]  /*279c0*/  LDL.LU R18, [R1+0x38] ;  /* 0x0000380001127983 */ /* 0x002f220000300800 */
[----:B--2---:R-:W-:-:S05]  /*279d0*/  F2FP.SATFINITE.E4M3.F32.PACK_AB_MERGE_C R22, R22, R26, RZ ;  /* 0x0000001a1616723e */ /* 0x004fca00048070ff */
[----:B------:R1:W-:Y:S04]  /*279e0*/  STL [R1+0x11b0], R22 ;  /* 0x0011b01601007387 */ /* 0x0003e80000100800 */
[----:B-1----:R-:W2:Y:S04]  /*279f0*/  LDL.LU R22, [R1+0x34] ;  /* 0x0000340001167983 */ /* 0x002ea80000300800 */
[----:B------:R-:W2:Y:S04]  /*27a00*/  LDL.LU R26, [R1+0x424] ;  /* 0x00042400011a7983 */ /* 0x000ea80000300800 */
[----:B------:R-:W2:Y:S04]  /*27a10*/  LDL.LU R27, [R1+0x420] ;  /* 0x00042000011b7983 */ /* 0x000ea80000300800 */
[----:B------:R1:W-:Y:S04]  /*27a20*/  STL [R1+0x11b4], R21 ;  /* 0x0011b41501007387 */ /* 0x0003e80000100800 */
[----:B-1----:R-:W2:Y:S04]  /*27a30*/  LDL.LU R21, [R1+0x30] ;  /* 0x0000300001157983 */ /* 0x002ea80000300800 */
[----:B------:R-:W3:Y:S04]  /*27a40*/  LDL.LU R17, [R1+0x123c] ;  /* 0x00123c0001117983 */ /* 0x000ee80000300800 */
[----:B------:R1:W-:Y:S04]  /*27a50*/  STL [R1+0x11a0], R19 ;  /* 0x0011a01301007387 */ /* 0x0003e80000100800 */
[----:B-1----:R-:W2:Y:S01]  /*27a60*/  LDL.LU R19, [R1+0x4c] ;  /* 0x00004c0001137983 */ /* 0x002ea20000300800 */
[----:B---3--:R-:W-:-:S03]  /*27a70*/  F2FP.SATFINITE.E4M3.F32.PACK_AB_MERGE_C R17, R17, R2, RZ ;  /* 0x000000021111723e */ /* 0x008fc600048070ff */
[----:B------:R-:W4:Y:S04]  /*27a80*/  LDL.LU R2, [R1+0x1238] ;  /* 0x0012380001027983 */ /* 0x000f280000300800 */
[----:B------:R1:W-:Y:S04]  /*27a90*/  STL [R1+0x11a4], R17 ;  /* 0x0011a41101007387 */ /* 0x0003e80000100800 */
[----:B-1----:R-:W2:Y:S01]  /*27aa0*/  LDL.LU R17, [R1+0x48] ;  /* 0x0000480001117983 */ /* 0x002ea20000300800 */
[----:B----4-:R-:W-:-:S03]  /*27ab0*/  F2FP.SATFINITE.E4M3.F32.PACK_AB_MERGE_C R2, R2, R0, RZ ;  /* 0x000000000202723e */ /* 0x010fc600048070ff */
        /* <DEDUP_REMOVED lines=8> */
[----:B------:R-:W3:Y:S01]  /*27b40*/  LDL.LU R0, [R1+0x1224] ;  /* 0x0012240001007983 */ /* 0x000ee20000300800 */
[----:B------:R-:W-:-:S03]  /*27b50*/  F2FP.SATFINITE.E4M3.F32.PACK_AB_MERGE_C R23, R23, R16, RZ ;  /* 0x000000101717723e */ /* 0x000fc600048070ff */
[----:B------:R1:W-:Y:S01]  /*27b60*/  STL [R1+0x1a0], R2 ;  /* 0x0001a00201007387 */ /* 0x0003e20000100800 */
[----:B------:R-:W-:Y:S02]  /*27b70*/  F2FP.SATFINITE.E4M3.F32.PACK_AB_MERGE_C R12, R12, R11, RZ ;  /* 0x0000000b0c0c723e */ /* 0x000fe400048070ff */
[----:B------:R-:W-:Y:S01]  /*27b80*/  F2FP.SATFINITE.E4M3.F32.PACK_AB_MERGE_C R14, R14, R13, RZ ;  /* 0x0000000d0e0e723e */ /* 0x000fe200048070ff */
[----:B-1----:R-:W4:Y:S01]  /*27b90*/  LDL R2, [R1+0x10b8] ;  /* 0x0010b80001027983 */ /* 0x002f220000100800 */
[----:B------:R-:W-:Y:S02]  /*27ba0*/  F2FP.SATFINITE.E4M3.F32.PACK_AB_MERGE_C R6, R6, R15, RZ ;  /* 0x0000000f0606723e */ /* 0x000fe400048070ff */
[----:B------:R-:W-:Y:S02]  /*27bb0*/  F2FP.SATFINITE.E4M3.F32.PACK_AB_MERGE_C R8, R8, R7, RZ ;  /* 0x000000070808723e */ /* 0x000fe400048070ff */
[----:B------:R-:W-:Y:S02]  /*27bc0*/  F2FP.SATFINITE.E4M3.F32.PACK_AB_MERGE_C R5, R5, R9, RZ ;  /* 0x000000090505723e */ /* 0x000fe400048070ff */
[----:B------:R-:W-:-:S02]  /*27bd0*/  F2FP.SATFINITE.E4M3.F32.PACK_AB_MERGE_C R3, R3, R4, RZ ;  /* 0x000000040303723e */ /* 0x000fc400048070ff */
[----:B---3--:R-:W-:Y:S02]  /*27be0*/  F2FP.SATFINITE.E4M3.F32.PACK_AB_MERGE_C R10, R10, R0, RZ ;  /* 0x000000000a0a723e */ /* 0x008fe400048070ff */
[----:B------:R-:W3:Y:S04]  /*27bf0*/  LDL.LU R0, [R1+0x1220] ;  /* 0x0012200001007983 */ /* 0x000ee80000300800 */
[----:B------:R1:W-:Y:S04]  /*27c00*/  STL [R1+0x19c], R10 ;  /* 0x00019c0a01007387 */ /* 0x0003e80000100800 */
[----:B-1----:R-:W3:Y:S04]  /*27c10*/  LDL.LU R10, [R1+0x121c] ;  /* 0x00121c00010a7983 */ /* 0x002ee80000300800 */
        /* <DEDUP_REMOVED lines=11> */
[----:B-1----:R-:W4:Y:S04]  /*27cd0*/  LDL.LU R6, [R1+0x11fc] ;  /* 0x0011fc0001067983 */ /* 0x002f280000300800 */
        /* <DEDUP_REMOVED lines=8> */
[----:B-1----:R-:W3:Y:S01]  /*27d60*/  LDL.LU R3, [R1+0x11e4] ;  /* 0x0011e40001037983 */ /* 0x002ee20000300800 */
[----:B--2---:R-:W-:-:S02]  /*27d70*/  F2FP.SATFINITE.E4M3.F32.PACK_AB_MERGE_C R17, R19, R17, RZ ;  /* 0x000000111311723e */ /* 0x004fc400048070ff */
[----:B------:R-:W-:-:S03]  /*27d80*/  F2FP.SATFINITE.E4M3.F32.PACK_AB_MERGE_C R19, R22, R21, RZ ;  /* 0x000000151613723e */ /* 0x000fc600048070ff */
[----:B------:R1:W-:Y:S04]  /*27d90*/  STL [R1+0x194], R17 ;  /* 0x0001941101007387 */ /* 0x0003e80000100800 */
[----:B------:R-:W-:Y:S01]  /*27da0*/  STL [R1+0x1b4], R19 ;  /* 0x0001b41301007387 */ /* 0x000fe20000100800 */
[----:B-1----:R-:W-:Y:S02]  /*27db0*/  F2FP.SATFINITE.E4M3.F32.PACK_AB_MERGE_C R17, R20, R18, RZ ;  /* 0x000000121411723e */ /* 0x002fe400048070ff */
[----:B------:R-:W-:Y:S02]  /*27dc0*/  F2FP.SATFINITE.E4M3.F32.PACK_AB_MERGE_C R18, R25, R28, RZ ;  /* 0x0000001c1912723e */ /* 0x000fe400048070ff */
[----:B------:R-:W2:Y:S04]  /*27dd0*/  LDL.LU R25, [R1+0x294] ;  /* 0x0002940001197983 */ /* 0x000ea80000300800 */
[----:B------:R1:W-:Y:S01]  /*27de0*/  STL [R1+0x1b0], R17 ;  /* 0x0001b01101007387 */ /* 0x0003e20000100800 */
[----:B------:R-:W-:-:S03]  /*27df0*/  LOP3.LUT R26, R26, 0xffff, RZ, 0xc0, !PT ;  /* 0x0000ffff1a1a7812 */ /* 0x000fc600078ec0ff */
[----:B------:R0:W-:Y:S01]  /*27e00*/  STL [R1+0x248], R18 ;  /* 0x0002481201007387 */ /* 0x0001e20000100800 */
[----:B-1----:R-:W-:-:S05]  /*27e10*/  F2FP.SATFINITE.E4M3.F32.PACK_AB_MERGE_C R17, R29, R24, RZ ;  /* 0x000000181d11723e */ /* 0x002fca00048070ff */
[----:B------:R1:W-:Y:S01]  /*27e20*/  STL [R1+0x244], R17 ;  /* 0x0002441101007387 */ /* 0x0003e20000100800 */
[----:B------:R-:W-:-:S03]  /*27e30*/  LOP3.LUT R21, R27, 0xffff, RZ, 0xc0, !PT ;  /* 0x0000ffff1b157812 */ /* 0x000fc600078ec0ff */
[----:B------:R-:W2:Y:S04]  /*27e40*/  LDL.LU R20, [R1+0x240] ;  /* 0x0002400001147983 */ /* 0x000ea80000300800 */
[----:B------:R-:W2:Y:S04]  /*27e50*/  LDL.LU R28, [R1+0x1f0] ;  /* 0x0001f000011c7983 */ /* 0x000ea80000300800 */
[----:B------:R-:W2:Y:S04]  /*27e60*/  LDL.LU R24, [R1+0x170] ;  /* 0x0001700001187983 */ /* 0x000ea80000300800 */
[----:B------:R-:W2:Y:S01]  /*27e70*/  LDL.LU R29, [R1] ;  /* 0x00000000011d7983 */ /* 0x000ea20000300800 */
[----:B----4-:R-:W-:-:S02]  /*27e80*/  LOP3.LUT R22, R5, 0xffff, RZ, 0xc0, !PT ;  /* 0x0000ffff05167812 */ /* 0x010fc400078ec0ff */
[----:B---3--:R-:W-:Y:S02]  /*27e90*/  LOP3.LUT R27, R4, 0xffff, RZ, 0xc0, !PT ;  /* 0x0000ffff041b7812 */ /* 0x008fe400078ec0ff */
[----:B0-----:R-:W-:Y:S02]  /*27ea0*/  LOP3.LUT R18, R3, 0xffff, RZ, 0xc0, !PT ;  /* 0x0000ffff03127812 */ /* 0x001fe400078ec0ff */
[----:B------:R-:W3:Y:S04]  /*27eb0*/  LDL.LU R3, [R1+0x11e0] ;  /* 0x0011e00001037983 */ /* 0x000ee80000300800 */
[----:B-1----:R-:W4:Y:S04]  /*27ec0*/  LDL.LU R17, [R1+0x10dc] ;  /* 0x0010dc0001117983 */ /* 0x002f280000300800 */
[----:B------:R-:W-:Y:S04]  /*27ed0*/  STL [R1+0x30], R26 ;  /* 0x0000301a01007387 */ /* 0x000fe80000100800 */
[----:B------:R-:W2:Y:S04]  /*27ee0*/  LDL.LU R4, [R1+0x11dc] ;  /* 0x0011dc0001047983 */ /* 0x000ea80000300800 */
[----:B------:R-:W-:Y:S04]  /*27ef0*/  STL [R1+0x40], R21 ;  /* 0x0000401501007387 */ /* 0x000fe80000100800 */
[----:B------:R-:W4:Y:S01]  /*27f00*/  LDL.LU R5, [R1+0x11d8] ;  /* 0x0011d80001057983 */ /* 0x000f220000300800 */
[----:B------:R-:W-:-:S02]  /*27f10*/  LOP3.LUT R8, R8, 0xffff, RZ, 0xc0, !PT ;  /* 0x0000ffff08087812 */ /* 0x000fc400078ec0ff */
[----:B------:R-:W-:Y:S01]  /*27f20*/  LOP3.LUT R7, R7, 0xffff, RZ, 0xc0, !PT ;  /* 0x0000ffff07077812 */ /* 0x000fe200078ec0ff */
[----:B------:R-:W-:Y:S01]  /*27f30*/  STL [R1+0x4c], R18 ;  /* 0x00004c1201007387 */ /* 0x000fe20000100800 */
[----:B------:R-:W-:-:S03]  /*27f40*/  LOP3.LUT R6, R6, 0xffff, RZ, 0xc0, !PT ;  /* 0x0000ffff06067812 */ /* 0x000fc600078ec0ff */
[----:B------:R-:W-:Y:S01]  /*27f50*/  STL [R1+0x2c], R27 ;  /* 0x00002c1b01007387 */ /* 0x000fe20000100800 */
[----:B------:R-:W-:-:S03]  /*27f60*/  LOP3.LUT R9, R9, 0xffff, RZ, 0xc0, !PT ;  /* 0x0000ffff09097812 */ /* 0x000fc600078ec0ff */
[----:B------:R-:W-:Y:S01]  /*27f70*/  STL [R1+0x48], R22 ;  /* 0x0000481601007387 */ /* 0x000fe20000100800 */
[----:B------:R-:W-:-:S03]  /*27f80*/  VIADD R2, R2, 0x15 ;  /* 0x0000001502027836 */ /* 0x000fc60000000000 */
[----:B------:R0:W-:Y:S04]  /*27f90*/  STL [R1+0x38], R8 ;  /* 0x0000380801007387 */ /* 0x0001e80000100800 */
[----:B------:R1:W-:Y:S04]  /*27fa0*/  STL [R1+0x34], R7 ;  /* 0x0000340701007387 */ /* 0x0003e80000100800 */
[----:B------:R4:W-:Y:S01]  /*27fb0*/  STL [R1+0x54], R6 ;  /* 0x0000540601007387 */ /* 0x0009e20000100800 */
[----:B------:R-:W-:-:S03]  /*27fc0*/  ISETP.GE.AND P0, PT, R2, UR9, PT ;  /* 0x0000000902007c0c */ /* 0x000fc6000bf06270 */
[----:B------:R4:W-:Y:S01]  /*27fd0*/  STL [R1+0x44], R9 ;  /* 0x0000440901007387 */ /* 0x0009e20000100800 */
[----:B------:R-:W-:Y:S02]  /*27fe0*/  LOP3.LUT R15, R15, 0xffff, RZ, 0xc0, !PT ;  /* 0x0000ffff0f0f7812 */ /* 0x000fe400078ec0ff */
[----:B---3--:R-:W-:Y:S02]  /*27ff0*/  PRMT R3, R8, 0x3340, R3 ;  /* 0x0000334008037816 */ /* 0x008fe40000000003 */
[----:B0-----:R-:W-:Y:S02]  /*28000*/  PRMT R8, R18, 0x3340, R9 ;  /* 0x0000334012087816 */ /* 0x001fe40000000009 */
[----:B--2---:R-:W-:Y:S02]  /*28010*/  PRMT R4, R7, 0x3340, R4 ;  /* 0x0000334007047816 */ /* 0x004fe40000000004 */
[----:B-1----:R-:W-:Y:S02]  /*28020*/  PRMT R7, R21, 0x3340, R22 ;  /* 0x0000334015077816 */ /* 0x002fe40000000016 */
[----:B----4-:R-:W-:-:S02]  /*28030*/  PRMT R5, R6, 0x3340, R5 ;  /* 0x0000334006057816 */ /* 0x010fc40000000005 */
[----:B------:R-:W-:Y:S02]  /*28040*/  PRMT R6, R26, 0x3340, R27 ;  /* 0x000033401a067816 */ /* 0x000fe4000000001b */
[----:B------:R-:W2:Y:S02]  /*28050*/  LDL.LU R27, [R1+0x11d4] ;  /* 0x0011d400011b7983 */ /* 0x000ea40000300800 */
[----:B------:R-:W-:Y:S02]  /*28060*/  PRMT R6, R6, 0x5410, R3 ;  /* 0x0000541006067816 */ /* 0x000fe40000000003 */
[----:B------:R-:W-:Y:S02]  /*28070*/  PRMT R3, R7, 0x5410, R4 ;  /* 0x0000541007037816 */ /* 0x000fe40000000004 */
[----:B------:R-:W-:Y:S01]  /*28080*/  PRMT R2, R8, 0x5410, R5 ;  /* 0x0000541008027816 */ /* 0x000fe20000000005 */
[----:B------:R0:W-:Y:S01]  /*28090*/  STL [R1+0x1cc], R6 ;  /* 0x0001cc0601007387 */ /* 0x0001e20000100800 */
[----:B------:R-:W-:-:S02]  /*280a0*/  LOP3.LUT R9, R17, 0xf0, RZ, 0xc0, !PT ;  /* 0x000000f011097812 */ /* 0x000fc400078ec0ff */
[----:B------:R-:W-:Y:S01]  /*280b0*/  LOP3.LUT R7, R25, 0xffff, RZ, 0xc0, !PT ;  /* 0x0000ffff19077812 */ /* 0x000fe200078ec0ff */
[----:B------:R-:W-:Y:S01]  /*280c0*/  STL [R1+0x1c8], R3 ;  /* 0x0001c80301007387 */ /* 0x000fe20000100800 */
[----:B------:R-:W-:-:S03]  /*280d0*/  LOP3.LUT R17, R20, 0xffff, RZ, 0xc0, !PT ;  /* 0x0000ffff14117812 */ /* 0x000fc600078ec0ff */
[----:B------:R1:W-:Y:S01]  /*280e0*/  STL [R1+0x1c4], R2 ;  /* 0x0001c40201007387 */ /* 0x0003e20000100800 */
[----:B0-----:R-:W-:-:S03]  /*280f0*/  LOP3.LUT R6, R28, 0xffff, RZ, 0xc0, !PT ;  /* 0x0000ffff1c067812 */ /* 0x001fc600078ec0ff */
[----:B------:R-:W3:Y:S01]  /*28100*/  LDL.LU R22, [R1+0x414] ;  /* 0x0004140001167983 */ /* 0x000ee20000300800 */
[----:B------:R-:W-:-:S03]  /*28110*/  LOP3.LUT R4, R24, 0xffff, RZ, 0xc0, !PT ;  /* 0x0000ffff18047812 */ /* 0x000fc600078ec0ff */
[----:B------:R-:W4:Y:S04]  /*28120*/  LDL.LU R26, [R1+0x410] ;  /* 0x00041000011a7983 */ /* 0x000f280000300800 */
[----:B------:R-:W4:Y:S04]  /*28130*/  LDL.LU R25, [R1+0x26c] ;  /* 0x00026c0001197983 */ /* 0x000f280000300800 */
[----:B------:R-:W-:Y:S04]  /*28140*/  STL [R1+0x3c], R7 ;  /* 0x00003c0701007387 */ /* 0x000fe80000100800 */
[----:B------:R-:W-:Y:S04]  /*28150*/  STL [R1+0x28], R17 ;  /* 0x0000281101007387 */ /* 0x000fe80000100800 */
[----:B------:R0:W-:Y:S04]  /*28160*/  STL [R1+0x24], R6 ;  /* 0x0000240601007387 */ /* 0x0001e80000100800 */
[----:B------:R-:W4:Y:S04]  /*28170*/  LDL.LU R18, [R1+0x268] ;  /* 0x0002680001127983 */ /* 0x000f280000300800 */
[----:B------:R-:W4:Y:S04]  /*28180*/  LDL.LU R20, [R1+0x214] ;  /* 0x0002140001147983 */ /* 0x000f280000300800 */
[----:B------:R-:W-:Y:S04]  /*28190*/  STL [R1+0x20], R4 ;  /* 0x0000200401007387 */ /* 0x000fe80000100800 */
[----:B------:R-:W4:Y:S01]  /*281a0*/  LDL.LU R28, [R1+0x210] ;  /* 0x00021000011c7983 */ /* 0x000f220000300800 */
[----:B------:R-:W-:-:S02]  /*281b0*/  LOP3.LUT R5, R29, 0xffff, RZ, 0xc0, !PT ;  /* 0x0000ffff1d057812 */ /* 0x000fc400078ec0ff */
[----:B-1----:R-:W-:Y:S02]  /*281c0*/  LOP3.LUT R2, R12, 0xffff, RZ, 0xc0, !PT ;  /* 0x0000ffff0c027812 */ /* 0x002fe400078ec0ff */
[----:B------:R-:W-:Y:S01]  /*281d0*/  LOP3.LUT R3, R11, 0xffff, RZ, 0xc0, !PT ;  /* 0x0000ffff0b037812 */ /* 0x000fe200078ec0ff */
[----:B------:R-:W-:Y:S04]  /*281e0*/  STL [R1+0x5c], R5 ;  /* 0x00005c0501007387 */ /* 0x000fe80000100800 */
[----:B------:R-:W4:Y:S04]  /*281f0*/  LDL.LU R24, [R1+0x1c] ;  /* 0x00001c0001187983 */ /* 0x000f280000300800 */
[----:B------:R-:W-:Y:S04]  /*28200*/  STL [R1+0x58], R15 ;  /* 0x0000580f01007387 */ /* 0x000fe80000100800 */
[----:B------:R1:W-:Y:S04]  /*28210*/  STL [R1], R2 ;  /* 0x0000000201007387 */ /* 0x0003e80000100800 */
[----:B------:R1:W-:Y:S04]  /*28220*/  STL [R1+0x50], R3 ;  /* 0x0000500301007387 */ /* 0x0003e80000100800 */
[----:B------:R-:W4:Y:S01]  /*28230*/  LDL.LU R29, [R1+0x18] ;  /* 0x00001800011d7983 */ /* 0x000f220000300800 */
[----:B------:R-:W1:Y:S01]  /*28240*/  S2R R19, SR_TID.X ;  /* 0x0000000000137919 */ /* 0x000e620000002100 */
[----:B------:R-:W-:Y:S01]  /*28250*/  ULEA UR4, UR5, UR4, 0x18 ;  /* 0x0000000405047291 */ /* 0x000fe2000f8ec03f */
[----:B0-----:R-:W-:-:S02]  /*28260*/  PRMT R6, R6, 0x3340, R1 ;  /* 0x0000334006067816 */ /* 0x001fc40000000001 */
[----:B------:R-:W-:Y:S02]  /*28270*/  PRMT R7, R7, 0x3340, R17 ;  /* 0x0000334007077816 */ /* 0x000fe40000000011 */
[--C-:B-1----:R-:W-:Y:S02]  /*28280*/  PRMT R2, R2, 0x3340, R1.reuse ;  /* 0x0000334002027816 */ /* 0x102fe40000000001 */
[----:B------:R-:W-:Y:S02]  /*28290*/  PRMT R3, R3, 0x3340, R1 ;  /* 0x0000334003037816 */ /* 0x000fe40000000001 */
[----:B------:R-:W-:Y:S02]  /*282a0*/  PRMT R5, R5, 0x3340, R15 ;  /* 0x0000334005057816 */ /* 0x000fe4000000000f */
[----:B------:R-:W-:Y:S01]  /*282b0*/  PRMT R6, R7, 0x5410, R6 ;  /* 0x0000541007067816 */ /* 0x000fe20000000006 */
[----:B------:R-:W-:-:S05]  /*282c0*/  IMAD.SHL.U32 R8, R19, 0x20, RZ ;  /* 0x0000002013087824 */ /* 0x000fca00078e00ff */
[----:B------:R-:W-:-:S04]  /*282d0*/  LOP3.LUT R8, R8, 0x200, RZ, 0xc0, !PT ;  /* 0x0000020008087812 */ /* 0x000fc800078ec0ff */
[----:B------:R-:W-:Y:S02]  /*282e0*/  IADD3 R9, R8, UR4, R9 ;  /* 0x0000000408097c10 */ /* 0x000fe4000fffe009 */
[----:B--2---:R-:W-:-:S04]  /*282f0*/  LOP3.LUT R27, R27, 0xffff, RZ, 0xc0, !PT ;  /* 0x0000ffff1b1b7812 */ /* 0x004fc800078ec0ff */
[----:B------:R-:W-:Y:S01]  /*28300*/  PRMT R4, R4, 0x3340, R27 ;  /* 0x0000334004047816 */ /* 0x000fe2000000001b */
[----:B------:R-:W-:Y:S03]  /*28310*/  STL [R1+0x11b8], R27 ;  /* 0x0011b81b01007387 */ /* 0x000fe60000100800 */
[----:B------:R-:W-:Y:S02]  /*28320*/  PRMT R4, R4, 0x5410, R2 ;  /* 0x0000541004047816 */ /* 0x000fe40000000002 */
[----:B------:R-:W-:Y:S01]  /*28330*/  PRMT R2, R5, 0x5410, R3 ;  /* 0x0000541005027816 */ /* 0x000fe20000000003 */
[----:B------:R4:W-:Y:S04]  /*28340*/  STL [R1+0x11bc], R9 ;  /* 0x0011bc0901007387 */ /* 0x0009e80000100800 */
[----:B------:R-:W-:Y:S01]  /*28350*/  STL [R1+0x1a4], R6 ;  /* 0x0001a40601007387 */ /* 0x000fe20000100800 */
[----:B---3--:R-:W-:-:S03]  /*28360*/  LOP3.LUT R19, R22, 0xffff, RZ, 0xc0, !PT ;  /* 0x0000ffff16137812 */ /* 0x008fc600078ec0ff */
[----:B------:R-:W-:Y:S01]  /*28370*/  STL [R1+0x24c], R4 ;  /* 0x00024c0401007387 */ /* 0x000fe20000100800 */
[----:B----4-:R-:W-:-:S03]  /*28380*/  LOP3.LUT R9, R26, 0xffff, RZ, 0xc0, !PT ;  /* 0x0000ffff1a097812 */ /* 0x010fc600078ec0ff */
[----:B------:R0:W-:Y:S01]  /*28390*/  STL [R1+0x240], R2 ;  /* 0x0002400201007387 */ /* 0x0001e20000100800 */
[----:B------:R-:W-:-:S03]  /*283a0*/  LOP3.LUT R27, R25, 0xffff, RZ, 0xc0, !PT ;  /* 0x0000ffff191b7812 */ /* 0x000fc600078ec0ff */
[----:B------:R-:W2:Y:S04]  /*283b0*/  LDL.LU R26, [R1+0x284] ;  /* 0x00028400011a7983 */ /* 0x000ea80000300800 */
[----:B------:R-:W-:Y:S04]  /*283c0*/  STL [R1+0x70], R19 ;  /* 0x0000701301007387 */ /* 0x000fe80000100800 */
[----:B------:R-:W3:Y:S04]  /*283d0*/  LDL.LU R25, [R1+0x280] ;  /* 0x0002800001197983 */ /* 0x000ee80000300800 */
[----:B------:R-:W-:Y:S01]  /*283e0*/  STL [R1+0x74], R27 ;  /* 0x0000741b01007387 */ /* 0x000fe20000100800 */
[----:B------:R-:W-:-:S03]  /*283f0*/  LOP3.LUT R15, R18, 0xffff, RZ, 0xc0, !PT ;  /* 0x0000ffff120f7812 */ /* 0x000fc600078ec0ff */
[----:B------:R-:W-:Y:S01]  /*28400*/  STL [R1+0x98], R9 ;  /* 0x0000980901007387 */ /* 0x000fe20000100800 */
[----:B------:R-:W-:-:S03]  /*28410*/  LOP3.LUT R12, R20, 0xffff, RZ, 0xc0, !PT ;  /* 0x0000ffff140c7812 */ /* 0x000fc600078ec0ff */
[----:B------:R-:W-:Y:S04]  /*28420*/  STL [R1+0x94], R15 ;  /* 0x0000940f01007387 */ /* 0x000fe80000100800 */
[----:B------:R1:W-:Y:S01]  /*28430*/  STL [R1+0x88], R12 ;  /* 0x0000880c01007387 */ /* 0x0003e20000100800 */
[----:B------:R-:W-:-:S03]  /*28440*/  LOP3.LUT R11, R28, 0xffff, RZ, 0xc0, !PT ;  /* 0x0000ffff1c0b7812 */ /* 0x000fc600078ec0ff */
[----:B------:R-:W4:Y:S04]  /*28450*/  LDL.LU R17, [R1+0x234] ;  /* 0x0002340001117983 */ /* 0x000f280000300800 */
[----:B------:R1:W-:Y:S04]  /*28460*/  STL [R1+0x90], R11 ;  /* 0x0000900b01007387 */ /* 0x0003e80000100800 */
[----:B------:R-:W4:Y:S04]  /*28470*/  LDL.LU R18, [R1+0x230] ;  /* 0x0002300001127983 */ /* 0x000f280000300800 */
[----:B------:R-:W4:Y:S04]  /*28480*/  LDL.LU R21, [R1+0x1e4] ;  /* 0x0001e40001157983 */ /* 0x000f280000300800 */
[----:B------:R-:W4:Y:S04]  /*28490*/  LDL.LU R22, [R1+0x1e0] ;  /* 0x0001e00001167983 */ /* 0x000f280000300800 */
[----:B------:R-:W4:Y:S01]  /*284a0*/  LDL.LU R20, [R1+0x178] ;  /* 0x0001780001147983 */ /* 0x000f220000300800 */
[----:B------:R-:W-:-:S02]  /*284b0*/  LOP3.LUT R5, R24, 0xffff, RZ, 0xc0, !PT ;  /* 0x0000ffff18057812 */ /* 0x000fc400078ec0ff */
[----:B0-----:R-:W-:Y:S02]  /*284c0*/  LOP3.LUT R2, R29, 0xffff, RZ, 0xc0, !PT ;  /* 0x0000ffff1d027812 */ /* 0x001fe400078ec0ff */
[----:B------:R-:W4:Y:S04]  /*284d0*/  LDL.LU R29, [R1+0x174] ;  /* 0x00017400011d7983 */ /* 0x000f280000300800 */
[----:B------:R-:W4:Y:S04]  /*284e0*/  LDL.LU R28, [R1+0xc] ;  /* 0x00000c00011c7983 */ /* 0x000f280000300800 */
[----:B------:R-:W4:Y:S01]  /*284f0*/  LDL.LU R24, [R1+0x8] ;  /* 0x0000080001187983 */ /* 0x000f220000300800 */
[----:B------:R-:W-:-:S02]  /*28500*/  LOP3.LUT R4, R10, 0xffff, RZ, 0xc0, !PT ;  /* 0x0000ffff0a047812 */ /* 0x000fc400078ec0ff */
[----:B------:R-:W-:Y:S02]  /*28510*/  LOP3.LUT R8, R14, 0xffff, RZ, 0xc0, !PT ;  /* 0x0000ffff0e087812 */ /* 0x000fe400078ec0ff */
[----:B------:R-:W-:Y:S02]  /*28520*/  LOP3.LUT R6, R0, 0xffff, RZ, 0xc0, !PT ;  /* 0x0000ffff00067812 */ /* 0x000fe400078ec0ff */
[--C-:B------:R-:W-:Y:S02]  /*28530*/  PRMT R10, R12, 0x3340, R1.reuse ;  /* 0x000033400c0a7816 */ /* 0x100fe40000000001 */
[----:B------:R-:W-:Y:S02]  /*28540*/  LOP3.LUT R7, R13, 0xffff, RZ, 0xc0, !PT ;  /* 0x0000ffff0d077812 */ /* 0x000fe400078ec0ff */
[----:B------:R-:W-:Y:S02]  /*28550*/  PRMT R0, R4, 0x3340, R1 ;  /* 0x0000334004007816 */ /* 0x000fe40000000001 */
[----:B-1----:R-:W-:-:S02]  /*28560*/  PRMT R12, R5, 0x3340, R8 ;  /* 0x00003340050c7816 */ /* 0x002fc40000000008 */
[----:B------:R-:W-:Y:S02]  /*28570*/  PRMT R3, R6, 0x3340, R1 ;  /* 0x0000334006037816 */ /* 0x000fe40000000001 */
[----:B------:R-:W-:Y:S02]  /*28580*/  PRMT R13, R2, 0x3340, R7 ;  /* 0x00003340020d7816 */ /* 0x000fe40000000007 */
[----:B------:R-:W-:Y:S02]  /*28590*/  PRMT R0, R12, 0x5410, R0 ;  /* 0x000054100c007816 */ /* 0x000fe40000000000 */
[----:B------:R-:W-:Y:S02]  /*285a0*/  PRMT R14, R19, 0x3340, R27 ;  /* 0x00003340130e7816 */ /* 0x000fe4000000001b */
[----:B------:R-:W-:Y:S02]  /*285b0*/  PRMT R11, R11, 0x3340, R1 ;  /* 0x000033400b0b7816 */ /* 0x000fe40000000001 */
[----:B------:R-:W-:Y:S01]  /*285c0*/  PRMT R15, R9, 0x3340, R15 ;  /* 0x00003340090f7816 */ /* 0x000fe2000000000f */
[----:B------:R0:W-:Y:S01]  /*285d0*/  STL [R1+0x1fc], R0 ;  /* 0x0001fc0001007387 */ /* 0x0001e20000100800 */
[----:B------:R-:W-:-:S02]  /*285e0*/  PRMT R3, R13, 0x5410, R3 ;  /* 0x000054100d037816 */ /* 0x000fc40000000003 */
[----:B------:R-:W-:-:S03]  /*285f0*/  PRMT R9, R14, 0x5410, R10 ;  /* 0x000054100e097816 */ /* 0x000fc6000000000a */
[----:B------:R2:W-:Y:S01]  /*28600*/  STL [R1+0x1f0], R3 ;  /* 0x0001f00301007387 */ /* 0x0005e20000100800 */
[----:B0-----:R-:W-:-:S03]  /*28610*/  PRMT R0, R15, 0x5410, R11 ;  /* 0x000054100f007816 */ /* 0x001fc6000000000b */
[----:B------:R-:W-:Y:S04]  /*28620*/  STL [R1+0x264], R9 ;  /* 0x0002640901007387 */ /* 0x000fe80000100800 */
[----:B------:R0:W-:Y:S04]  /*28630*/  STL [R1+0x260], R0 ;  /* 0x0002600001007387 */ /* 0x0001e80000100800 */
[----:B------:R-:W4:Y:S01]  /*28640*/  LDL.LU R19, [R1+0x404] ;  /* 0x0004040001137983 */ /* 0x000f220000300800 */
[----:B------:R-:W-:Y:S02]  /*28650*/  LOP3.LUT R11, R23, 0xffff, RZ, 0xc0, !PT ;  /* 0x0000ffff170b7812 */ /* 0x000fe400078ec0ff */
[----:B------:R-:W-:-:S02]  /*28660*/  LOP3.LUT R12, R16, 0xffff, RZ, 0xc0, !PT ;  /* 0x0000ffff100c7812 */ /* 0x000fc400078ec0ff */
[----:B--2---:R-:W-:Y:S02]  /*28670*/  LOP3.LUT R3, R26, 0xffff, RZ, 0xc0, !PT ;  /* 0x0000ffff1a037812 */ /* 0x004fe400078ec0ff */
[----:B------:R-:W2:Y:S01]  /*28680*/  LDL.LU R26, [R1+0x400] ;  /* 0x00040000011a7983 */ /* 0x000ea20000300800 */
[----:B---3--:R-:W-:-:S03]  /*28690*/  LOP3.LUT R14, R25, 0xffff, RZ, 0xc0, !PT ;  /* 0x0000ffff190e7812 */ /* 0x008fc600078ec0ff */
[----:B------:R-:W3:Y:S04]  /*286a0*/  LDL.LU R25, [R1+0x274] ;  /* 0x0002740001197983 */ /* 0x000ee80000300800 */
[----:B------:R1:W-:Y:S01]  /*286b0*/  STL [R1+0x84], R14 ;  /* 0x0000840e01007387 */ /* 0x0003e20000100800 */
[----:B----4-:R-:W-:-:S05]  /*286c0*/  LOP3.LUT R13, R17, 0xffff, RZ, 0xc0, !PT ;  /* 0x0000ffff110d7812 */ /* 0x010fca00078ec0ff */
[----:B------:R-:W-:Y:S01]  /*286d0*/  STL [R1+0x18], R13 ;  /* 0x0000180d01007387 */ /* 0x000fe20000100800 */
[----:B------:R-:W-:Y:S02]  /*286e0*/  LOP3.LUT R18, R18, 0xffff, RZ, 0xc0, !PT ;  /* 0x0000ffff12127812 */ /* 0x000fe400078ec0ff */
[----:B0-----:R-:W-:Y:S02]  /*286f0*/  LOP3.LUT R0, R21, 0xffff, RZ, 0xc0, !PT ;  /* 0x0000ffff15007812 */ /* 0x001fe400078ec0ff */
[----:B------:R-:W-:-:S03]  /*28700*/  LOP3.LUT R10, R22, 0xffff, RZ, 0xc0, !PT ;  /* 0x0000ffff160a7812 */ /* 0x000fc600078ec0ff */
[----:B------:R-:W-:Y:S01]  /*28710*/  STL [R1+0x1c], R0 ;  /* 0x00001c0001007387 */ /* 0x000fe20000100800 */
[----:B------:R-:W-:-:S03]  /*28720*/  LOP3.LUT R15, R20, 0xffff, RZ, 0xc0, !PT ;  /* 0x0000ffff140f7812 */ /* 0x000fc600078ec0ff */
[----:B------:R-:W-:Y:S04]  /*28730*/  STL [R1+0x80], R18 ;  /* 0x0000801201007387 */ /* 0x000fe80000100800 */
[----:B------:R-:W-:Y:S01]  /*28740*/  STL [R1+0x7c], R10 ;  /* 0x00007c0a01007387 */ /* 0x000fe20000100800 */
[----:B------:R-:W-:-:S03]  /*28750*/  LOP3.LUT R29, R29, 0xffff, RZ, 0xc0, !PT ;  /* 0x0000ffff1d1d7812 */ /* 0x000fc600078ec0ff */
[----:B------:R-:W4:Y:S01]  /*28760*/  LDL.LU R17, [R1+0x270] ;  /* 0x0002700001117983 */ /* 0x000f220000300800 */
[----:B------:R-:W-:-:S03]  /*28770*/  LOP3.LUT R20, R28, 0xffff, RZ, 0xc0, !PT ;  /* 0x0000ffff1c147812 */ /* 0x000fc600078ec0ff */
[----:B------:R-:W4:Y:S01]  /*28780*/  LDL.LU R9, [R1+0x21c] ;  /* 0x00021c0001097983 */ /* 0x000f220000300800 */
[----:B------:R-:W-:-:S03]  /*28790*/  LOP3.LUT R24, R24, 0xffff, RZ, 0xc0, !PT ;  /* 0x0000ffff18187812 */ /* 0x000fc600078ec0ff */
[----:B------:R-:W4:Y:S04]  /*287a0*/  LDL.LU R27, [R1+0x218] ;  /* 0x00021800011b7983 */ /* 0x000f280000300800 */
[----:B------:R0:W-:Y:S04]  /*287b0*/  STL [R1+0x78], R15 ;  /* 0x0000780f01007387 */ /* 0x0001e80000100800 */
[----:B------:R-:W4:Y:S04]  /*287c0*/  LDL.LU R21, [R1+0x144] ;  /* 0x0001440001157983 */ /* 0x000f280000300800 */
[----:B------:R-:W4:Y:S04]  /*287d0*/  LDL.LU R28, [R1+0x140] ;  /* 0x00014000011c7983 */ /* 0x000f280000300800 */
[----:B------:R-:W-:Y:S04]  /*287e0*/  STL [R1+0xc8], R29 ;  /* 0x0000c81d01007387 */ /* 0x000fe80000100800 */
[----:B------:R0:W-:Y:S01]  /*287f0*/  STL [R1+0xc], R20 ;  /* 0x00000c1401007387 */ /* 0x0001e20000100800 */
[----:B-1----:R-:W-:-:S03]  /*28800*/  PRMT R14, R14, 0x3340, R18 ;  /* 0x000033400e0e7816 */ /* 0x002fc60000000012 */
[----:B------:R1:W-:Y:S01]  /*28810*/  STL [R1+0xc4], R24 ;  /* 0x0000c41801007387 */ /* 0x0003e20000100800 */
[----:B0-----:R-:W-:-:S03]  /*28820*/  PRMT R15, R15, 0x3340, R20 ;  /* 0x000033400f0f7816 */ /* 0x001fc60000000014 */
[----:B------:R0:W-:Y:S04]  /*28830*/  STL [R1+0x8c], R11 ;  /* 0x00008c0b01007387 */ /* 0x0001e80000100800 */
[----:B------:R0:W-:Y:S04]  /*28840*/  STL [R1+0xc0], R12 ;  /* 0x0000c00c01007387 */ /* 0x0001e80000100800 */
[----:B------:R-:W4:Y:S04]  /*28850*/  LDL.LU R22, [R1+0x4] ;  /* 0x0000040001167983 */ /* 0x000f280000300800 */
[----:B------:R-:W4:Y:S04]  /*28860*/  LDL.LU R18, [R1+0x11d0] ;  /* 0x0011d00001127983 */ /* 0x000f280000300800 */
[----:B------:R-:W4:Y:S01]  /*28870*/  LDL.LU R20, [R1+0x11cc] ;  /* 0x0011cc0001147983 */ /* 0x000f220000300800 */
[----:B------:R-:W-:-:S03]  /*28880*/  PRMT R16, R29, 0x3340, R24 ;  /* 0x000033401d107816 */ /* 0x000fc60000000018 */
[----:B-1----:R-:W4:Y:S04]  /*28890*/  LDL.LU R24, [R1+0x11c8] ;  /* 0x0011c80001187983 */ /* 0x002f280000300800 */
[----:B------:R-:W4:Y:S01]  /*288a0*/  LDL.LU R29, [R1+0x11c4] ;  /* 0x0011c400011d7983 */ /* 0x000f220000300800 */
[----:B------:R-:W-:Y:S02]  /*288b0*/  PRMT R0, R0, 0x3340, R1 ;  /* 0x0000334000007816 */ /* 0x000fe40000000001 */
[----:B------:R-:W-:Y:S02]  /*288c0*/  PRMT R13, R3, 0x3340, R13 ;  /* 0x00003340030d7816 */ /* 0x000fe4000000000d */
[----:B------:R-:W-:Y:S02]  /*288d0*/  PRMT R10, R10, 0x3340, R1 ;  /* 0x000033400a0a7816 */ /* 0x000fe40000000001 */
[----:B------:R-:W-:-:S02]  /*288e0*/  PRMT R0, R13, 0x5410, R0 ;  /* 0x000054100d007816 */ /* 0x000fc40000000000 */
[--C-:B0-----:R-:W-:Y:S02]  /*288f0*/  PRMT R11, R11, 0x3340, R1.reuse ;  /* 0x000033400b0b7816 */ /* 0x101fe40000000001 */
[----:B------:R-:W-:Y:S01]  /*28900*/  PRMT R12, R12, 0x3340, R1 ;  /* 0x000033400c0c7816 */ /* 0x000fe20000000001 */
[----:B------:R0:W-:Y:S01]  /*28910*/  STL [R1+0x22c], R0 ;  /* 0x00022c0001007387 */ /* 0x0001e20000100800 */
[----:B------:R-:W-:Y:S02]  /*28920*/  PRMT R13, R14, 0x5410, R10 ;  /* 0x000054100e0d7816 */ /* 0x000fe4000000000a */
[----:B------:R-:W-:Y:S02]  /*28930*/  PRMT R10, R15, 0x5410, R11 ;  /* 0x000054100f0a7816 */ /* 0x000fe4000000000b */
[----:B------:R-:W-:Y:S01]  /*28940*/  LOP3.LUT R15, R19, 0xffff, RZ, 0xc0, !PT ;  /* 0x0000ffff130f7812 */ /* 0x000fe200078ec0ff */
[----:B------:R-:W-:Y:S01]  /*28950*/  STL [R1+0x214], R13 ;  /* 0x0002140d01007387 */ /* 0x000fe20000100800 */
[----:B0-----:R-:W-:-:S03]  /*28960*/  PRMT R0, R16, 0x5410, R12 ;  /* 0x0000541010007816 */ /* 0x001fc6000000000c */
[----:B------:R-:W-:Y:S04]  /*28970*/  STL [R1+0x210], R10 ;  /* 0x0002100a01007387 */ /* 0x000fe80000100800 */
[----:B------:R-:W-:Y:S04]  /*28980*/  STL [R1+0x208], R0 ;  /* 0x0002080001007387 */ /* 0x000fe80000100800 */
[----:B------:R-:W4:Y:S04]  /*28990*/  LDL.LU R19, [R1+0x28c] ;  /* 0x00028c0001137983 */ /* 0x000f280000300800 */
[----:B------:R0:W-:Y:S01]  /*289a0*/  STL [R1+0xd4], R15 ;  /* 0x0000d40f01007387 */ /* 0x0001e20000100800 */
[----:B--2---:R-:W-:-:S03]  /*289b0*/  LOP3.LUT R16, R26, 0xffff, RZ, 0xc0, !PT ;  /* 0x0000ffff1a107812 */ /* 0x004fc600078ec0ff */
[----:B------:R-:W2:Y:S01]  /*289c0*/  LDL.LU R26, [R1+0x288] ;  /* 0x00028800011a7983 */ /* 0x000ea20000300800 */
[----:B---3--:R-:W-:-:S05]  /*289d0*/  LOP3.LUT R25, R25, 0xffff, RZ, 0xc0, !PT ;  /* 0x0000ffff19197812 */ /* 0x008fca00078ec0ff */
[----:B------:R-:W-:Y:S04]  /*289e0*/  STL [R1+0xcc], R25 ;  /* 0x0000cc1901007387 */ /* 0x000fe80000100800 */
[----:B------:R1:W-:Y:S01]  /*289f0*/  STL [R1+0x10c], R16 ;  /* 0x00010c1001007387 */ /* 0x0003e20000100800 */
[----:B0-----:R-:W-:Y:S02]  /*28a00*/  PRMT R15, R15, 0x3340, R25 ;  /* 0x000033400f0f7816 */ /* 0x001fe40000000019 */
[----:B----4-:R-:W-:Y:S02]  /*28a10*/  LOP3.LUT R17, R17, 0xffff, RZ, 0xc0, !PT ;  /* 0x0000ffff11117812 */ /* 0x010fe400078ec0ff */
[----:B------:R-:W-:-:S03]  /*28a20*/  LOP3.LUT R11, R9, 0xffff, RZ, 0xc0, !PT ;  /* 0x0000ffff090b7812 */ /* 0x000fc600078ec0ff */
[----:B------:R-:W-:Y:S01]  /*28a30*/  STL [R1+0x104], R17 ;  /* 0x0001041101007387 */ /* 0x000fe20000100800 */
[----:B------:R-:W-:-:S03]  /*28a40*/  LOP3.LUT R12, R27, 0xffff, RZ, 0xc0, !PT ;  /* 0x0000ffff1b0c7812 */ /* 0x000fc600078ec0ff */
[----:B------:R-:W-:Y:S04]  /*28a50*/  STL [R1+0xf4], R11 ;  /* 0x0000f40b01007387 */ /* 0x000fe80000100800 */
[----:B------:R-:W-:Y:S01]  /*28a60*/  STL [R1+0x100], R12 ;  /* 0x0001000c01007387 */ /* 0x000fe20000100800 */
[----:B------:R-:W-:-:S03]  /*28a70*/  LOP3.LUT R23, R21, 0xffff, RZ, 0xc0, !PT ;  /* 0x0000ffff15177812 */ /* 0x000fc600078ec0ff */
[----:B------:R-:W3:Y:S01]  /*28a80*/  LDL.LU R9, [R1+0x23c] ;  /* 0x00023c0001097983 */ /* 0x000ee20000300800 */
[----:B------:R-:W-:-:S03]  /*28a90*/  LOP3.LUT R14, R28, 0xffff, RZ, 0xc0, !PT ;  /* 0x0000ffff1c0e7812 */ /* 0x000fc600078ec0ff */
[----:B------:R-:W4:Y:S04]  /*28aa0*/  LDL.LU R27, [R1+0x238] ;  /* 0x00023800011b7983 */ /* 0x000f280000300800 */
[----:B------:R-:W4:Y:S04]  /*28ab0*/  LDL.LU R28, [R1+0x180] ;  /* 0x00018000011c7983 */ /* 0x000f280000300800 */
[----:B------:R-:W-:Y:S01]  /*28ac0*/  STL [R1+0xb8], R14 ;  /* 0x0000b80e01007387 */ /* 0x000fe20000100800 */
[----:B-1----:R-:W-:Y:S02]  /*28ad0*/  PRMT R16, R16, 0x3340, R17 ;  /* 0x0000334010107816 */ /* 0x002fe40000000011 */
[----:B------:R-:W-:-:S02]  /*28ae0*/  LOP3.LUT R10, R18, 0xffff, RZ, 0xc0, !PT ;  /* 0x0000ffff120a7812 */ /* 0x000fc400078ec0ff */
[----:B------:R-:W-:Y:S02]  /*28af0*/  LOP3.LUT R18, R22, 0xffff, RZ, 0xc0, !PT ;  /* 0x0000ffff16127812 */ /* 0x000fe400078ec0ff */
[----:B------:R-:W-:Y:S02]  /*28b00*/  LOP3.LUT R0, R20, 0xffff, RZ, 0xc0, !PT ;  /* 0x0000ffff14007812 */ /* 0x000fe400078ec0ff */
[----:B------:R-:W-:-:S03]  /*28b10*/  PRMT R13, R23, 0x3340, R18 ;  /* 0x00003340170d7816 */ /* 0x000fc60000000012 */
[----:B------:R0:W-:Y:S01]  /*28b20*/  STL [R1+0x8], R0 ;  /* 0x0000080001007387 */ /* 0x0001e20000100800 */
[----:B------:R-:W-:-:S03]  /*28b30*/  LOP3.LUT R20, R29, 0xffff, RZ, 0xc0, !PT ;  /* 0x0000ffff1d147812 */ /* 0x000fc600078ec0ff */
[----:B------:R1:W-:Y:S01]  /*28b40*/  STL [R1+0xb4], R10 ;  /* 0x0000b40a01007387 */ /* 0x0003e20000100800 */
[----:B0-----:R-:W-:-:S03]  /*28b50*/  PRMT R0, R0, 0x3340, R1 ;  /* 0x0000334000007816 */ /* 0x001fc60000000001 */
[----:B------:R-:W4:Y:S01]  /*28b60*/  LDL.LU R29, [R1+0x17c] ;  /* 0x00017c00011d7983 */ /* 0x000f220000300800 */
[----:B------:R-:W-:Y:S02]  /*28b70*/  PRMT R14, R14, 0x3340, R20 ;  /* 0x000033400e0e7816 */ /* 0x000fe40000000014 */
[----:B-1----:R-:W-:Y:S01]  /*28b80*/  PRMT R10, R10, 0x3340, R1 ;  /* 0x000033400a0a7816 */ /* 0x002fe20000000001 */
[----:B------:R-:W4:Y:S01]  /*28b90*/  LDL.LU R21, [R1+0x6c] ;  /* 0x00006c0001157983 */ /* 0x000f220000300800 */
[----:B------:R-:W-:-:S03]  /*28ba0*/  PRMT R17, R13, 0x5410, R0 ;  /* 0x000054100d117816 */ /* 0x000fc60000000000 */
[----:B------:R-:W4:Y:S01]  /*28bb0*/  LDL.LU R22, [R1+0x68] ;  /* 0x0000680001167983 */ /* 0x000f220000300800 */
[----:B------:R-:W-:-:S03]  /*28bc0*/  PRMT R13, R14, 0x5410, R10 ;  /* 0x000054100e0d7816 */ /* 0x000fc6000000000a */
[----:B------:R-:W4:Y:S04]  /*28bd0*/  LDL.LU R25, [R1+0x11c0] ;  /* 0x0011c00001197983 */ /* 0x000f280000300800 */
[----:B------:R-:W4:Y:S04]  /*28be0*/  LDL.LU R0, [R1+0x1ec] ;  /* 0x0001ec0001007983 */ /* 0x000f280000300800 */
[----:B------:R-:W-:Y:S04]  /*28bf0*/  STL [R1+0x1ac], R17 ;  /* 0x0001ac1101007387 */ /* 0x000fe80000100800 */
[----:B------:R-:W4:Y:S01]  /*28c00*/  LDL.LU R10, [R1+0x1e8] ;  /* 0x0001e800010a7983 */ /* 0x000f220000300800 */
[----:B------:R-:W-:-:S02]  /*28c10*/  PRMT R11, R11, 0x3340, R1 ;  /* 0x000033400b0b7816 */ /* 0x000fc40000000001 */
[----:B------:R-:W-:Y:S02]  /*28c20*/  PRMT R12, R12, 0x3340, R1 ;  /* 0x000033400c0c7816 */ /* 0x000fe40000000001 */
[----:B------:R-:W-:Y:S02]  /*28c30*/  PRMT R14, R15, 0x5410, R11 ;  /* 0x000054100f0e7816 */ /* 0x000fe4000000000b */
[----:B------:R-:W-:Y:S01]  /*28c40*/  PRMT R11, R16, 0x5410, R12 ;  /* 0x00005410100b7816 */ /* 0x000fe2000000000c */
[----:B------:R0:W-:Y:S04]  /*28c50*/  STL [R1+0x1a8], R13 ;  /* 0x0001a80d01007387 */ /* 0x0001e80000100800 */
[----:B------:R2:W-:Y:S04]  /*28c60*/  STL [R1+0x21c], R14 ;  /* 0x00021c0e01007387 */ /* 0x0005e80000100800 */
[----:B------:R-:W-:Y:S01]  /*28c70*/  STL [R1+0x218], R11 ;  /* 0x0002180b01007387 */ /* 0x000fe20000100800 */
[----:B0-----:R-:W-:-:S03]  /*28c80*/  LOP3.LUT R13, R19, 0xffff, RZ, 0xc0, !PT ;  /* 0x0000ffff130d7812 */ /* 0x001fc600078ec0ff */
[----:B------:R-:W4:Y:S04]  /*28c90*/  LDL.LU R17, [R1+0x2a4] ;  /* 0x0002a40001117983 */ /* 0x000f280000300800 */
[----:B------:R-:W4:Y:S04]  /*28ca0*/  LDL.LU R19, [R1+0x2a0] ;  /* 0x0002a00001137983 */ /* 0x000f280000300800 */
[----:B------:R0:W-:Y:S01]  /*28cb0*/  STL [R1+0xbc], R13 ;  /* 0x0000bc0d01007387 */ /* 0x0001e20000100800 */
[----:B------:R-:W-:Y:S02]  /*28cc0*/  LOP3.LUT R12, R24, 0xffff, RZ, 0xc0, !PT ;  /* 0x0000ffff180c7812 */ /* 0x000fe400078ec0ff */
[----:B--2---:R-:W-:-:S02]  /*28cd0*/  LOP3.LUT R14, R26, 0xffff, RZ, 0xc0, !PT ;  /* 0x0000ffff1a0e7812 */ /* 0x004fc400078ec0ff */
[----:B------:R-:W2:Y:S04]  /*28ce0*/  LDL.LU R26, [R1+0x254] ;  /* 0x00025400011a7983 */ /* 0x000ea80000300800 */
[----:B------:R1:W-:Y:S01]  /*28cf0*/  STL [R1+0xe4], R14 ;  /* 0x0000e40e01007387 */ /* 0x0003e20000100800 */
[----:B---3--:R-:W-:Y:S02]  /*28d00*/  LOP3.LUT R9, R9, 0xffff, RZ, 0xc0, !PT ;  /* 0x0000ffff09097812 */ /* 0x008fe400078ec0ff */
[----:B----4-:R-:W-:-:S03]  /*28d10*/  LOP3.LUT R27, R27, 0xffff, RZ, 0xc0, !PT ;  /* 0x0000ffff1b1b7812 */ /* 0x010fc600078ec0ff */
[----:B------:R-:W-:Y:S01]  /*28d20*/  STL [R1+0x4], R9 ;  /* 0x0000040901007387 */ /* 0x000fe20000100800 */
[----:B------:R-:W-:Y:S02]  /*28d30*/  LOP3.LUT R15, R28, 0xffff, RZ, 0xc0, !PT ;  /* 0x0000ffff1c0f7812 */ /* 0x000fe400078ec0ff */
[----:B0-----:R-:W-:Y:S02]  /*28d40*/  PRMT R13, R13, 0x3340, R9 ;  /* 0x000033400d0d7816 */ /* 0x001fe40000000009 */
[----:B-1----:R-:W-:Y:S02]  /*28d50*/  PRMT R14, R14, 0x3340, R27 ;  /* 0x000033400e0e7816 */ /* 0x002fe4000000001b */
[----:B------:R-:W-:Y:S02]  /*28d60*/  LOP3.LUT R16, R29, 0xffff, RZ, 0xc0, !PT ;  /* 0x0000ffff1d107812 */ /* 0x000fe400078ec0ff */
[----:B------:R-:W-:Y:S02]  /*28d70*/  LOP3.LUT R21, R21, 0xffff, RZ, 0xc0, !PT ;  /* 0x0000ffff15157812 */ /* 0x000fe400078ec0ff */
[----:B------:R-:W-:-:S05]  /*28d80*/  LOP3.LUT R0, R0, 0xffff, RZ, 0xc0, !PT ;  /* 0x0000ffff00007812 */ /* 0x000fca00078ec0ff */
[----:B------:R0:W-:Y:S01]  /*28d90*/  STL [R1+0xd0], R0 ;  /* 0x0000d00001007387 */ /* 0x0001e20000100800 */
[----:B------:R-:W-:-:S03]  /*28da0*/  LOP3.LUT R10, R10, 0xffff, RZ, 0xc0, !PT ;  /* 0x0000ffff0a0a7812 */ /* 0x000fc600078ec0ff */
[----:B------:R-:W-:Y:S01]  /*28db0*/  STL [R1+0xe0], R27 ;  /* 0x0000e01b01007387 */ /* 0x000fe20000100800 */
[----:B------:R-:W-:-:S03]  /*28dc0*/  LOP3.LUT R22, R22, 0xffff, RZ, 0xc0, !PT ;  /* 0x0000ffff16167812 */ /* 0x000fc600078ec0ff */
[----:B------:R-:W-:Y:S01]  /*28dd0*/  STL [R1+0xdc], R10 ;  /* 0x0000dc0a01007387 */ /* 0x000fe20000100800 */
[----:B------:R-:W-:-:S03]  /*28de0*/  LOP3.LUT R11, R25, 0xffff, RZ, 0xc0, !PT ;  /* 0x0000ffff190b7812 */ /* 0x000fc600078ec0ff */
[----:B------:R-:W3:Y:S04]  /*28df0*/  LDL.LU R28, [R1+0x250] ;  /* 0x00025000011c7983 */ /* 0x000ee80000300800 */
[----:B------:R1:W-:Y:S04]  /*28e00*/  STL [R1+0xd8], R15 ;  /* 0x0000d80f01007387 */ /* 0x0003e80000100800 */
[----:B------:R-:W4:Y:S04]  /*28e10*/  LDL.LU R29, [R1+0x148] ;  /* 0x00014800011d7983 */ /* 0x000f280000300800 */
[----:B------:R-:W-:Y:S04]  /*28e20*/  STL [R1+0x6c], R21 ;  /* 0x00006c1501007387 */ /* 0x000fe80000100800 */
[----:B------:R1:W-:Y:S01]  /*28e30*/  STL [R1+0x11c], R16 ;  /* 0x00011c1001007387 */ /* 0x0003e20000100800 */
[----:B0-----:R-:W-:-:S03]  /*28e40*/  PRMT R0, R0, 0x3340, R1 ;  /* 0x0000334000007816 */ /* 0x001fc60000000001 */
[----:B------:R-:W4:Y:S04]  /*28e50*/  LDL.LU R25, [R1+0x14c] ;  /* 0x00014c0001197983 */ /* 0x000f280000300800 */
[----:B------:R0:W-:Y:S04]  /*28e60*/  STL [R1+0x118], R22 ;  /* 0x0001181601007387 */ /* 0x0001e80000100800 */
[----:B------:R0:W-:Y:S01]  /*28e70*/  STL [R1+0xfc], R11 ;  /* 0x0000fc0b01007387 */ /* 0x0001e20000100800 */
[----:B-1----:R-:W-:-:S03]  /*28e80*/  PRMT R15, R15, 0x3340, R21 ;  /* 0x000033400f0f7816 */ /* 0x002fc60000000015 */
[----:B------:R-:W4:Y:S01]  /*28e90*/  LDL.LU R24, [R1+0x200] ;  /* 0x0002000001187983 */ /* 0x000f220000300800 */
[----:B------:R-:W-:-:S03]  /*28ea0*/  PRMT R16, R16, 0x3340, R22 ;  /* 0x0000334010107816 */ /* 0x000fc60000000016 */
[----:B------:R1:W-:Y:S01]  /*28eb0*/  STL [R1+0x108], R12 ;  /* 0x0001080c01007387 */ /* 0x0003e20000100800 */
[----:B------:R-:W-:-:S03]  /*28ec0*/  PRMT R13, R13, 0x5410, R0 ;  /* 0x000054100d0d7816 */ /* 0x000fc60000000000 */
[----:B------:R-:W4:Y:S04]  /*28ed0*/  LDL.LU R9, [R1+0x11bc] ;  /* 0x0011bc0001097983 */ /* 0x000f280000300800 */
[----:B------:R-:W4:Y:S04]  /*28ee0*/  LDL.LU R27, [R1+0x11b8] ;  /* 0x0011b800011b7983 */ /* 0x000f280000300800 */
[----:B------:R-:W4:Y:S04]  /*28ef0*/  LDL.LU R21, [R1+0x11b4] ;  /* 0x0011b40001157983 */ /* 0x000f280000300800 */
[----:B0-----:R-:W4:Y:S04]  /*28f00*/  LDL.LU R22, [R1+0x11b0] ;  /* 0x0011b00001167983 */ /* 0x001f280000300800 */
[----:B------:R-:W4:Y:S01]  /*28f10*/  LDL.LU R0, [R1+0x204] ;  /* 0x0002040001007983 */ /* 0x000f220000300800 */
[----:B------:R-:W-:-:S02]  /*28f20*/  PRMT R10, R10, 0x3340, R1 ;  /* 0x000033400a0a7816 */ /* 0x000fc40000000001 */
[--C-:B------:R-:W-:Y:S02]  /*28f30*/  PRMT R11, R11, 0x3340, R1.reuse ;  /* 0x000033400b0b7816 */ /* 0x100fe40000000001 */
[----:B-1----:R-:W-:Y:S02]  /*28f40*/  PRMT R12, R12, 0x3340, R1 ;  /* 0x000033400c0c7816 */ /* 0x002fe40000000001 */
[----:B------:R-:W-:Y:S02]  /*28f50*/  PRMT R14, R14, 0x5410, R10 ;  /* 0x000054100e0e7816 */ /* 0x000fe4000000000a */
[----:B------:R-:W-:Y:S01]  /*28f60*/  PRMT R11, R15, 0x5410, R11 ;  /* 0x000054100f0b7816 */ /* 0x000fe2000000000b */
[----:B------:R0:W-:Y:S01]  /*28f70*/  STL [R1+0x1ec], R13 ;  /* 0x0001ec0d01007387 */ /* 0x0001e20000100800 */
[----:B------:R-:W-:Y:S02]  /*28f80*/  PRMT R10, R16, 0x5410, R12 ;  /* 0x00005410100a7816 */ /* 0x000fe4000000000c */
[----:B------:R-:W-:-:S02]  /*28f90*/  LOP3.LUT R15, R17, 0xffff, RZ, 0xc0, !PT ;  /* 0x0000ffff110f7812 */ /* 0x000fc400078ec0ff */
[----:B------:R-:W-:Y:S01]  /*28fa0*/  LOP3.LUT R16, R19, 0xffff, RZ, 0xc0, !PT ;  /* 0x0000ffff13107812 */ /* 0x000fe200078ec0ff */
[----:B0-----:R-:W4:Y:S04]  /*28fb0*/  LDL.LU R13, [R1+0x10] ;  /* 0x00001000010d7983 */ /* 0x001f280000300800 */
[----:B------:R4:W-:Y:S04]  /*28fc0*/  STL [R1+0x1e8], R14 ;  /* 0x0001e80e01007387 */ /* 0x0009e80000100800 */
[----:B------:R0:W-:Y:S04]  /*28fd0*/  STL [R1+0x1e4], R11 ;  /* 0x0001e40b01007387 */ /* 0x0001e80000100800 */
[----:B------:R1:W-:Y:S04]  /*28fe0*/  STL [R1+0x1e0], R10 ;  /* 0x0001e00a01007387 */ /* 0x0003e80000100800 */
[----:B------:R-:W4:Y:S04]  /*28ff0*/  LDL.LU R17, [R1+0x224] ;  /* 0x0002240001117983 */ /* 0x000f280000300800 */
[----:B------:R1:W-:Y:S04]  /*29000*/  STL [R1+0x128], R15 ;  /* 0x0001280f01007387 */ /* 0x0003e80000100800 */
[----:B------:R-:W4:Y:S01]  /*29010*/  LDL.LU R19, [R1+0x220] ;  /* 0x0002200001137983 */ /* 0x000f220000300800 */
[----:B--2---:R-:W-:-:S05]  /*29020*/  LOP3.LUT R26, R26, 0xffff, RZ, 0xc0, !PT ;  /* 0x0000ffff1a1a7812 */ /* 0x004fca00078ec0ff */
[----:B------:R-:W-:Y:S04]  /*29030*/  STL [R1+0x120], R26 ;  /* 0x0001201a01007387 */ /* 0x000fe80000100800 */
[----:B------:R2:W-:Y:S01]  /*29040*/  STL [R1+0x15c], R16 ;  /* 0x00015c1001007387 */ /* 0x0005e20000100800 */
[----:B---3--:R-:W-:-:S05]  /*29050*/  LOP3.LUT R28, R28, 0xffff, RZ, 0xc0, !PT ;  /* 0x0000ffff1c1c7812 */ /* 0x008fca00078ec0ff */
[----:B------:R-:W-:Y:S01]  /*29060*/  STL [R1+0x158], R28 ;  /* 0x0001581c01007387 */ /* 0x000fe20000100800 */
[----:B----4-:R-:W-:Y:S02]  /*29070*/  LOP3.LUT R14, R29, 0xffff, RZ, 0xc0, !PT ;  /* 0x0000ffff1d0e7812 */ /* 0x010fe400078ec0ff */
[----:B------:R-:W-:Y:S02]  /*29080*/  LOP3.LUT R12, R24, 0xffff, RZ, 0xc0, !PT ;  /* 0x0000ffff180c7812 */ /* 0x000fe400078ec0ff */
[----:B------:R-:W-:Y:S02]  /*29090*/  LOP3.LUT R24, R25, 0xffff, RZ, 0xc0, !PT ;  /* 0x0000ffff19187812 */ /* 0x000fe400078ec0ff */
[----:B0-----:R-:W-:Y:S02]  /*290a0*/  LOP3.LUT R11, R0, 0xffff, RZ, 0xc0, !PT ;  /* 0x0000ffff000b7812 */ /* 0x001fe400078ec0ff */
[----:B------:R-:W-:-:S03]  /*290b0*/  LOP3.LUT R0, R22, 0xffff, RZ, 0xc0, !PT ;  /* 0x0000ffff16007812 */ /* 0x000fc600078ec0ff */
[----:B------:R0:W-:Y:S04]  /*290c0*/  STL [R1+0x150], R11 ;  /* 0x0001500b01007387 */ /* 0x0001e80000100800 */
[----:B------:R-:W-:Y:S04]  /*290d0*/  STL [R1+0x154], R12 ;  /* 0x0001540c01007387 */ /* 0x000fe80000100800 */
[----:B------:R-:W3:Y:S04]  /*290e0*/  LDL.LU R29, [R1+0x114] ;  /* 0x00011400011d7983 */ /* 0x000ee80000300800 */
[----:B------:R-:W4:Y:S04]  /*290f0*/  LDL.LU R25, [R1+0x110] ;  /* 0x0001100001197983 */ /* 0x000f280000300800 */
[----:B------:R-:W3:Y:S01]  /*29100*/  LDL.LU R22, [R1+0x14] ;  /* 0x0000140001167983 */ /* 0x000ee20000300800 */
[----:B-1----:R-:W-:-:S03]  /*29110*/  LOP3.LUT R10, R21, 0xffff, RZ, 0xc0, !PT ;  /* 0x0000ffff150a7812 */ /* 0x002fc600078ec0ff */
[----:B------:R-:W-:Y:S04]  /*29120*/  STL [R1+0xec], R14 ;  /* 0x0000ec0e01007387 */ /* 0x000fe80000100800 */
[----:B------:R1:W-:Y:S01]  /*29130*/  STL [R1+0x68], R0 ;  /* 0x0000680001007387 */ /* 0x0003e20000100800 */
[----:B------:R-:W-:-:S03]  /*29140*/  PRMT R15, R15, 0x3340, R26 ;  /* 0x000033400f0f7816 */ /* 0x000fc6000000001a */
[----:B------:R1:W-:Y:S01]  /*29150*/  STL [R1+0xe8], R10 ;  /* 0x0000e80a01007387 */ /* 0x0003e20000100800 */
[----:B--2---:R-:W-:Y:S02]  /*29160*/  PRMT R16, R16, 0x3340, R28 ;  /* 0x0000334010107816 */ /* 0x004fe4000000001c */
[--C-:B0-----:R-:W-:Y:S01]  /*29170*/  PRMT R11, R11, 0x3340, R1.reuse ;  /* 0x000033400b0b7816 */ /* 0x101fe20000000001 */
[----:B------:R-:W2:Y:S01]  /*29180*/  LDL.LU R26, [R1+0x11ac] ;  /* 0x0011ac00011a7983 */ /* 0x000ea20000300800 */
[----:B-1----:R-:W-:-:S03]  /*29190*/  PRMT R0, R0, 0x3340, R1 ;  /* 0x0000334000007816 */ /* 0x002fc60000000001 */
[----:B------:R-:W2:Y:S01]  /*291a0*/  LDL.LU R28, [R1+0x11a8] ;  /* 0x0011a800011c7983 */ /* 0x000ea20000300800 */
[----:B------:R-:W-:Y:S02]  /*291b0*/  PRMT R10, R10, 0x3340, R1 ;  /* 0x000033400a0a7816 */ /* 0x000fe40000000001 */
[----:B------:R-:W-:Y:S02]  /*291c0*/  PRMT R11, R15, 0x5410, R11 ;  /* 0x000054100f0b7816 */ /* 0x000fe4000000000b */
[----:B---3--:R-:W-:Y:S02]  /*291d0*/  LOP3.LUT R21, R22, 0xffff, RZ, 0xc0, !PT ;  /* 0x0000ffff16157812 */ /* 0x008fe400078ec0ff */
[----:B------:R-:W-:Y:S02]  /*291e0*/  LOP3.LUT R22, R13, 0xffff, RZ, 0xc0, !PT ;  /* 0x0000ffff0d167812 */ /* 0x000fe400078ec0ff */
[----:B------:R-:W-:Y:S02]  /*291f0*/  PRMT R13, R24, 0x3340, R21 ;  /* 0x00003340180d7816 */ /* 0x000fe40000000015 */
[----:B------:R-:W-:-:S02]  /*29200*/  PRMT R14, R14, 0x3340, R22 ;  /* 0x000033400e0e7816 */ /* 0x000fc40000000016 */
[----:B------:R-:W-:Y:S02]  /*29210*/  PRMT R0, R13, 0x5410, R0 ;  /* 0x000054100d007816 */ /* 0x000fe40000000000 */
[----:B------:R-:W3:Y:S01]  /*29220*/  LDL.LU R13, [R1+0x298] ;  /* 0x00029800010d7983 */ /* 0x000ee20000300800 */
[----:B------:R-:W-:-:S03]  /*29230*/  PRMT R10, R14, 0x5410, R10 ;  /* 0x000054100e0a7816 */ /* 0x000fc6000000000a */
[----:B------:R0:W-:Y:S04]  /*29240*/  STL [R1+0x17c], R0 ;  /* 0x00017c0001007387 */ /* 0x0001e80000100800 */
[----:B0-----:R-:W3:Y:S04]  /*29250*/  LDL.LU R0, [R1+0x1d4] ;  /* 0x0001d40001007983 */ /* 0x001ee80000300800 */
[----:B------:R-:W3:Y:S04]  /*29260*/  LDL.LU R14, [R1+0x278] ;  /* 0x00027800010e7983 */ /* 0x000ee80000300800 */
[----:B------:R0:W-:Y:S04]  /*29270*/  STL [R1+0x178], R10 ;  /* 0x0001780a01007387 */ /* 0x0001e80000100800 */
[----:B0-----:R-:W3:Y:S04]  /*29280*/  LDL.LU R10, [R1+0x1d0] ;  /* 0x0001d000010a7983 */ /* 0x001ee80000300800 */
[----:B------:R-:W3:Y:S04]  /*29290*/  LDL.LU R15, [R1+0x164] ;  /* 0x00016400010f7983 */ /* 0x000ee80000300800 */
[----:B------:R0:W-:Y:S04]  /*292a0*/  STL [R1+0x204], R11 ;  /* 0x0002040b01007387 */ /* 0x0001e80000100800 */
[----:B0-----:R-:W3:Y:S01]  /*292b0*/  LDL.LU R11, [R1+0x160] ;  /* 0x00016000010b7983 */ /* 0x001ee20000300800 */
[----:B------:R-:W-:-:S02]  /*292c0*/  PRMT R12, R12, 0x3340, R1 ;  /* 0x000033400c0c7816 */ /* 0x000fc40000000001 */
[----:B------:R-:W-:Y:S02]  /*292d0*/  LOP3.LUT R17, R17, 0xffff, RZ, 0xc0, !PT ;  /* 0x0000ffff11117812 */ /* 0x000fe400078ec0ff */
[----:B------:R-:W-:Y:S02]  /*292e0*/  PRMT R12, R16, 0x5410, R12 ;  /* 0x00005410100c7816 */ /* 0x000fe4000000000c */
[----:B------:R-:W-:-:S03]  /*292f0*/  LOP3.LUT R19, R19, 0xffff, RZ, 0xc0, !PT ;  /* 0x0000ffff13137812 */ /* 0x000fc600078ec0ff */
[----:B------:R2:W-:Y:S01]  /*29300*/  STL [R1+0x200], R12 ;  /* 0x0002000c01007387 */ /* 0x0005e20000100800 */
[----:B------:R-:W-:Y:S02]  /*29310*/  LOP3.LUT R29, R29, 0xffff, RZ, 0xc0, !PT ;  /* 0x0000ffff1d1d7812 */ /* 0x000fe400078ec0ff */
[----:B----4-:R-:W-:Y:S02]  /*29320*/  LOP3.LUT R25, R25, 0xffff, RZ, 0xc0, !PT ;  /* 0x0000ffff19197812 */ /* 0x010fe400078ec0ff */
[----:B--2---:R-:W-:Y:S02]  /*29330*/  LOP3.LUT R12, R26, 0xffff, RZ, 0xc0, !PT ;  /* 0x0000ffff1a0c7812 */ /* 0x004fe400078ec0ff */
[----:B---3--:R-:W-:-:S05]  /*29340*/  LOP3.LUT R13, R13, 0xffff, RZ, 0xc0, !PT ;  /* 0x0000ffff0d0d7812 */ /* 0x008fca00078ec0ff */
[----:B------:R-:W-:Y:S04]  /*29350*/  STL [R1+0xf8], R13 ;  /* 0x0000f80d01007387 */ /* 0x000fe80000100800 */
[----:B------:R-:W-:Y:S01]  /*29360*/  STL [R1+0xf0], R17 ;  /* 0x0000f01101007387 */ /* 0x000fe20000100800 */
[----:B------:R-:W-:Y:S02]  /*29370*/  LOP3.LUT R0, R0, 0xffff, RZ, 0xc0, !PT ;  /* 0x0000ffff00007812 */ /* 0x000fe400078ec0ff */
[----:B------:R-:W-:-:S05]  /*29380*/  LOP3.LUT R14, R14, 0xffff, RZ, 0xc0, !PT ;  /* 0x0000ffff0e0e7812 */ /* 0x000fca00078ec0ff */
[----:B------:R-:W-:Y:S04]  /*29390*/  STL [R1+0x144], R14 ;  /* 0x0001440e01007387 */ /* 0x000fe80000100800 */
[----:B------:R0:W-:Y:S01]  /*293a0*/  STL [R1+0x124], R0 ;  /* 0x0001240001007387 */ /* 0x0001e20000100800 */
[----:B------:R-:W-:-:S03]  /*293b0*/  LOP3.LUT R10, R10, 0xffff, RZ, 0xc0, !PT ;  /* 0x0000ffff0a0a7812 */ /* 0x000fc600078ec0ff */
[----:B------:R-:W-:Y:S01]  /*293c0*/  STL [R1+0x140], R19 ;  /* 0x0001401301007387 */ /* 0x000fe20000100800 */
[----:B------:R-:W-:-:S03]  /*293d0*/  LOP3.LUT R15, R15, 0xffff, RZ, 0xc0, !PT ;  /* 0x0000ffff0f0f7812 */ /* 0x000fc600078ec0ff */
[----:B------:R-:W-:Y:S01]  /*293e0*/  STL [R1+0x13c], R10 ;  /* 0x00013c0a01007387 */ /* 0x000fe20000100800 */
[----:B0-----:R-:W-:-:S03]  /*293f0*/  PRMT R0, R0, 0x3340, R1 ;  /* 0x0000334000007816 */ /* 0x001fc60000000001 */
[----:B------:R-:W-:Y:S01]  /*29400*/  STL [R1+0x138], R15 ;  /* 0x0001380f01007387 */ /* 0x000fe20000100800 */
[----:B------:R-:W-:-:S03]  /*29410*/  PRMT R13, R13, 0x3340, R17 ;  /* 0x000033400d0d7816 */ /* 0x000fc60000000011 */
[----:B------:R-:W-:Y:S01]  /*29420*/  STL [R1+0x12c], R29 ;  /* 0x00012c1d01007387 */ /* 0x000fe20000100800 */
[----:B------:R-:W-:Y:S02]  /*29430*/  LOP3.LUT R16, R11, 0xffff, RZ, 0xc0, !PT ;  /* 0x0000ffff0b107812 */ /* 0x000fe400078ec0ff */
[----:B------:R-:W-:-:S03]  /*29440*/  LOP3.LUT R11, R28, 0xffff, RZ, 0xc0, !PT ;  /* 0x0000ffff1c0b7812 */ /* 0x000fc600078ec0ff */
[----:B------:R0:W-:Y:S04]  /*29450*/  STL [R1+0x168], R16 ;  /* 0x0001681001007387 */ /* 0x0001e80000100800 */
[----:B------:R-:W-:Y:S01]  /*29460*/  STL [R1+0x148], R11 ;  /* 0x0001480b01007387 */ /* 0x000fe20000100800 */
[----:B------:R-:W-:-:S03]  /*29470*/  PRMT R14, R14, 0x3340, R19 ;  /* 0x000033400e0e7816 */ /* 0x000fc60000000013 */
[----:B------:R1:W-:Y:S01]  /*29480*/  STL [R1+0x160], R25 ;  /* 0x0001601901007387 */ /* 0x0003e20000100800 */
[----:B0-----:R-:W-:-:S03]  /*29490*/  PRMT R16, R16, 0x3340, R25 ;  /* 0x0000334010107816 */ /* 0x001fc60000000019 */
[----:B------:R-:W2:Y:S01]  /*294a0*/  LDL.LU R26, [R1+0x64] ;  /* 0x00006400011a7983 */ /* 0x000ea20000300800 */
[----:B------:R-:W-:-:S03]  /*294b0*/  PRMT R10, R10, 0x3340, R1 ;  /* 0x000033400a0a7816 */ /* 0x000fc60000000001 */
[----:B------:R-:W-:Y:S01]  /*294c0*/  STL [R1+0x14c], R12 ;  /* 0x00014c0c01007387 */ /* 0x000fe20000100800 */
[----:B-1----:R-:W-:-:S03]  /*294d0*/  PRMT R25, R13, 0x5410, R0 ;  /* 0x000054100d197816 */ /* 0x002fc60000000000 */
[----:B------:R-:W3:Y:S04]  /*294e0*/  LDL.LU R17, [R1+0x11a4] ;  /* 0x0011a40001117983 */ /* 0x000ee80000300800 */
[----:B------:R-:W4:Y:S01]  /*294f0*/  LDL.LU R19, [R1+0x11a0] ;  /* 0x0011a00001137983 */ /* 0x000f220000300800 */
[----:B------:R-:W-:-:S03]  /*29500*/  PRMT R11, R11, 0x3340, R1 ;  /* 0x000033400b0b7816 */ /* 0x000fc60000000001 */
[----:B------:R-:W4:Y:S01]  /*29510*/  LDL.LU R13, [R1+0x130] ;  /* 0x00013000010d7983 */ /* 0x000f220000300800 */
[----:B------:R-:W-:-:S03]  /*29520*/  PRMT R15, R15, 0x3340, R29 ;  /* 0x000033400f0f7816 */ /* 0x000fc6000000001d */
[----:B------:R-:W4:Y:S04]  /*29530*/  LDL.LU R0, [R1+0x30] ;  /* 0x0000300001007983 */ /* 0x000f280000300800 */
[----:B------:R0:W-:Y:S01]  /*29540*/  STL [R1+0x1c0], R25 ;  /* 0x0001c01901007387 */ /* 0x0001e20000100800 */
[----:B------:R-:W-:Y:S02]  /*29550*/  PRMT R15, R15, 0x5410, R11 ;  /* 0x000054100f0f7816 */ /* 0x000fe4000000000b */
[----:B0-----:R-:W-:Y:S02]  /*29560*/  PRMT R25, R14, 0x5410, R10 ;  /* 0x000054100e197816 */ /* 0x001fe4000000000a */
[----:B------:R-:W4:Y:S04]  /*29570*/  LDL.LU R14, [R1+0x134] ;  /* 0x00013400010e7983 */ /* 0x000f280000300800 */
[----:B------:R-:W4:Y:S04]  /*29580*/  LDL.LU R10, [R1+0x2c] ;  /* 0x00002c00010a7983 */ /* 0x000f280000300800 */
[----:B------:R0:W-:Y:S04]  /*29590*/  STL [R1+0x1bc], R25 ;  /* 0x0001bc1901007387 */ /* 0x0001e80000100800 */
[----:B------:R-:W4:Y:S01]  /*295a0*/  LDL.LU R11, [R1+0x60] ;  /* 0x00006000010b7983 */ /* 0x000f220000300800 */
[----:B------:R-:W-:-:S03]  /*295b0*/  PRMT R12, R12, 0x3340, R1 ;  /* 0x000033400c0c7816 */ /* 0x000fc60000000001 */
[----:B------:R-:W4:Y:S01]  /*295c0*/  LDL.LU R29, [R1+0x38] ;  /* 0x00003800011d7983 */ /* 0x000f220000300800 */
[----:B------:R-:W-:Y:S02]  /*295d0*/  PRMT R12, R16, 0x5410, R12 ;  /* 0x00005410100c7816 */ /* 0x000fe4000000000c */
[----:B------:R-:W1:Y:S01]  /*295e0*/  S2R R16, SR_TID.X ;  /* 0x0000000000107919 */ /* 0x000e620000002100 */
[----:B------:R-:W-:Y:S04]  /*295f0*/  STL [R1+0x1b8], R15 ;  /* 0x0001b80f01007387 */ /* 0x000fe80000100800 */
[----:B------:R-:W4:Y:S04]  /*29600*/  LDL.LU R28, [R1+0x34] ;  /* 0x00003400011c7983 */ /* 0x000f280000300800 */
[----:B0-----:R-:W4:Y:S04]  /*29610*/  LDL.LU R25, [R1+0x44] ;  /* 0x0000440001197983 */ /* 0x001f280000300800 */
[----:B------:R3:W-:Y:S01]  /*29620*/  STL [R1+0x180], R12 ;  /* 0x0001800c01007387 */ /* 0x0007e20000100800 */
[----:B-1----:R-:W-:-:S02]  /*29630*/  LOP3.LUT R16, R16, 0x20, RZ, 0xc0, !PT ;  /* 0x0000002010107812 */ /* 0x002fc400078ec0ff */
[----:B--2---:R-:W-:Y:S02]  /*29640*/  LOP3.LUT R26, R26, 0xffff, RZ, 0xc0, !PT ;  /* 0x0000ffff1a1a7812 */ /* 0x004fe400078ec0ff */
[----:B---3--:R-:W-:Y:S02]  /*29650*/  LOP3.LUT R12, R17, 0xffff, RZ, 0xc0, !PT ;  /* 0x0000ffff110c7812 */ /* 0x008fe400078ec0ff */
[----:B----4-:R-:W-:Y:S02]  /*29660*/  LOP3.LUT R13, R13, 0xffff, RZ, 0xc0, !PT ;  /* 0x0000ffff0d0d7812 */ /* 0x010fe400078ec0ff */
[----:B------:R-:W-:Y:S02]  /*29670*/  SHF.R.U32.HI R0, RZ, 0x8, R0 ;  /* 0x00000008ff007819 */ /* 0x000fe40000011600 */
[----:B------:R-:W-:-:S05]  /*29680*/  LOP3.LUT R14, R14, 0xffff, RZ, 0xc0, !PT ;  /* 0x0000ffff0e0e7812 */ /* 0x000fca00078ec0ff */
[----:B------:R0:W-:Y:S04]  /*29690*/  STL [R1+0x114], R14 ;  /* 0x0001140e01007387 */ /* 0x0001e80000100800 */
[----:B------:R-:W-:Y:S01]  /*296a0*/  STL [R1+0x110], R26 ;  /* 0x0001101a01007387 */ /* 0x000fe20000100800 */
[----:B------:R-:W-:Y:S02]  /*296b0*/  LOP3.LUT R15, R11, 0xffff, RZ, 0xc0, !PT ;  /* 0x0000ffff0b0f7812 */ /* 0x000fe400078ec0ff */
[----:B------:R-:W-:Y:S01]  /*296c0*/  LOP3.LUT R11, R19, 0xffff, RZ, 0xc0, !PT ;  /* 0x0000ffff130b7812 */ /* 0x000fe200078ec0ff */
[----:B------:R1:W-:Y:S01]  /*296d0*/  STL [R1+0x16c], R13 ;  /* 0x00016c0d01007387 */ /* 0x0003e20000100800 */
[----:B0-----:R-:W-:-:S03]  /*296e0*/  PRMT R14, R14, 0x3340, R26 ;  /* 0x000033400e0e7816 */ /* 0x001fc6000000001a */
[----:B------:R-:W2:Y:S04]  /*296f0*/  LDL.LU R19, [R1+0x4c] ;  /* 0x00004c0001137983 */ /* 0x000ea80000300800 */
[----:B------:R0:W-:Y:S01]  /*29700*/  STL [R1+0x130], R11 ;  /* 0x0001300b01007387 */ /* 0x0001e20000100800 */
[----:B-1----:R-:W-:-:S03]  /*29710*/  PRMT R13, R13, 0x3340, R15 ;  /* 0x000033400d0d7816 */ /* 0x002fc6000000000f */
[----:B------:R1:W-:Y:S01]  /*29720*/  STL [R1+0x164], R15 ;  /* 0x0001640f01007387 */ /* 0x0003e20000100800 */
[----:B0-----:R-:W-:-:S03]  /*29730*/  PRMT R11, R11, 0x3340, R1 ;  /* 0x000033400b0b7816 */ /* 0x001fc60000000001 */
[----:B------:R0:W-:Y:S01]  /*29740*/  STL [R1+0x134], R12 ;  /* 0x0001340c01007387 */ /* 0x0001e20000100800 */
[----:B-1----:R-:W-:-:S03]  /*29750*/  LOP3.LUT R15, R0, 0xffff, RZ, 0xc0, !PT ;  /* 0x0000ffff000f7812 */ /* 0x002fc600078ec0ff */
[----:B------:R-:W3:Y:S01]  /*29760*/  LDL.LU R17, [R1+0x24] ;  /* 0x0000240001117983 */ /* 0x000ee20000300800 */
[----:B------:R-:W-:-:S03]  /*29770*/  PRMT R0, R14, 0x5410, R11 ;  /* 0x000054100e007816 */ /* 0x000fc6000000000b */
[----:B------:R-:W4:Y:S01]  /*29780*/  LDL.LU R26, [R1+0x20] ;  /* 0x00002000011a7983 */ /* 0x000f220000300800 */
[----:B0-----:R-:W-:-:S03]  /*29790*/  PRMT R12, R12, 0x3340, R1 ;  /* 0x000033400c0c7816 */ /* 0x001fc60000000001 */
[----:B------:R-:W3:Y:S04]  /*297a0*/  LDL.LU R11, [R1+0x48] ;  /* 0x00004800010b7983 */ /* 0x000ee80000300800 */
[----:B------:R-:W4:Y:S04]  /*297b0*/  LDL.LU R14, [R1+0x28] ;  /* 0x00002800010e7983 */ /* 0x000f280000300800 */
[----:B------:R0:W-:Y:S02]  /*297c0*/  STL [R1+0x174], R0 ;  /* 0x0001740001007387 */ /* 0x0001e40000100800 */
[----:B0-----:R-:W-:-:S02]  /*297d0*/  PRMT R0, R13, 0x5410, R12 ;  /* 0x000054100d007816 */ /* 0x001fc4000000000c */
[----:B------:R-:W4:Y:S04]  /*297e0*/  LDL.LU R12, [R1+0x40] ;  /* 0x00004000010c7983 */ /* 0x000f280000300800 */
[----:B------:R-:W4:Y:S04]  /*297f0*/  LDL.LU R13, [R1+0x3c] ;  /* 0x00003c00010d7983 */ /* 0x000f280000300800 */
[----:B------:R0:W-:Y:S02]  /*29800*/  STL [R1+0x170], R0 ;  /* 0x0001700001007387 */ /* 0x0001e40000100800 */
[----:B0-----:R-:W-:-:S02]  /*29810*/  IMAD R0, R16, 0x8, R9 ;  /* 0x0000000810007824 */ /* 0x001fc400078e0209 */
[----:B------:R-:W4:Y:S01]  /*29820*/  LDL.LU R16, [R1+0x54] ;  /* 0x0000540001107983 */ /* 0x000f220000300800 */
[----:B------:R-:W-:-:S04]  /*29830*/  SHF.R.U32.HI R10, RZ, 0x8, R10 ;  /* 0x00000008ff0a7819 */ /* 0x000fc8000001160a */
[----:B------:R-:W-:-:S04]  /*29840*/  LOP3.LUT R10, R10, 0xffff, RZ, 0xc0, !PT ;  /* 0x0000ffff0a0a7812 */ /* 0x000fc800078ec0ff */
[----:B------:R-:W-:-:S05]  /*29850*/  PRMT R9, R15, 0x3340, R10 ;  /* 0x000033400f097816 */ /* 0x000fca000000000a */
[----:B------:R0:W-:Y:S02]  /*29860*/  STL [R1+0xb0], R9 ;  /* 0x0000b00901007387 */ /* 0x0001e40000100800 */
[----:B0-----:R-:W-:Y:S02]  /*29870*/  SHF.R.U32.HI R9, RZ, 0x8, R25 ;  /* 0x00000008ff097819 */ /* 0x001fe40000011619 */
[----:B------:R-:W4:Y:S02]  /*29880*/  LDL.LU R25, [R1] ;  /* 0x0000000001197983 */ /* 0x000f240000300800 */
[----:B------:R-:W-:Y:S02]  /*29890*/  LOP3.LUT R9, R9, 0xffff, RZ, 0xc0, !PT ;  /* 0x0000ffff09097812 */ /* 0x000fe400078ec0ff */
[----:B------:R-:W4:Y:S01]  /*298a0*/  LDL.LU R15, [R1+0x58] ;  /* 0x00005800010f7983 */ /* 0x000f220000300800 */
[----:B------:R-:W-:Y:S02]  /*298b0*/  SHF.R.U32.HI R27, RZ, 0x8, R27 ;  /* 0x00000008ff1b7819 */ /* 0x000fe4000001161b */
[----:B--2---:R-:W-:-:S02]  /*298c0*/  SHF.R.U32.HI R10, RZ, 0x8, R19 ;  /* 0x00000008ff0a7819 */ /* 0x004fc40000011613 */
[----:B------:R-:W2:Y:S02]  /*298d0*/  LDL.LU R19, [R1+0x50] ;  /* 0x0000500001137983 */ /* 0x000ea40000300800 */
[----:B------:R-:W-:Y:S02]  /*298e0*/  LOP3.LUT R10, R10, 0xffff, RZ, 0xc0, !PT ;  /* 0x0000ffff0a0a7812 */ /* 0x000fe400078ec0ff */
[----:B---3--:R-:W-:-:S04]  /*298f0*/  SHF.R.U32.HI R11, RZ, 0x8, R11 ;  /* 0x00000008ff0b7819 */ /* 0x008fc8000001160b */
[----:B------:R-:W-:Y:S02]  /*29900*/  LOP3.LUT R11, R11, 0xffff, RZ, 0xc0, !PT ;  /* 0x0000ffff0b0b7812 */ /* 0x000fe400078ec0ff */
[----:B----4-:R-:W-:-:S04]  /*29910*/  SHF.R.U32.HI R12, RZ, 0x8, R12 ;  /* 0x00000008ff0c7819 */ /* 0x010fc8000001160c */
[----:B------:R-:W-:-:S04]  /*29920*/  LOP3.LUT R12, R12, 0xffff, RZ, 0xc0, !PT ;  /* 0x0000ffff0c0c7812 */ /* 0x000fc800078ec0ff */
[----:B------:R-:W-:Y:S02]  /*29930*/  PRMT R12, R12, 0x3340, R11 ;  /* 0x000033400c0c7816 */ /* 0x000fe4000000000b */
[----:B------:R-:W-:Y:S02]  /*29940*/  PRMT R11, R10, 0x3340, R9 ;  /* 0x000033400a0b7816 */ /* 0x000fe40000000009 */
[----:B------:R-:W-:Y:S01]  /*29950*/  SHF.R.U32.HI R10, RZ, 0x8, R13 ;  /* 0x00000008ff0a7819 */ /* 0x000fe2000001160d */
[----:B------:R0:W-:Y:S01]  /*29960*/  STL [R1+0xac], R12 ;  /* 0x0000ac0c01007387 */ /* 0x0001e20000100800 */
[----:B------:R-:W-:-:S03]  /*29970*/  SHF.R.U32.HI R9, RZ, 0x8, R16 ;  /* 0x00000008ff097819 */ /* 0x000fc60000011610 */
[----:B------:R1:W-:Y:S01]  /*29980*/  STL [R1+0xa8], R11 ;  /* 0x0000a80b01007387 */ /* 0x0003e20000100800 */
[----:B------:R-:W-:-:S03]  /*29990*/  LOP3.LUT R9, R9, 0xffff, RZ, 0xc0, !PT ;  /* 0x0000ffff09097812 */ /* 0x000fc600078ec0ff */
[----:B------:R-:W3:Y:S01]  /*299a0*/  LDL.LU R16, [R1+0x70] ;  /* 0x0000700001107983 */ /* 0x000ee20000300800 */
[----:B0-----:R-:W-:-:S03]  /*299b0*/  SHF.R.U32.HI R12, RZ, 0x8, R17 ;  /* 0x00000008ff0c7819 */ /* 0x001fc60000011611 */
[----:B------:R-:W4:Y:S01]  /*299c0*/  LDL.LU R17, [R1+0x74] ;  /* 0x0000740001117983 */ /* 0x000f220000300800 */
[----:B-1----:R-:W-:Y:S02]  /*299d0*/  SHF.R.U32.HI R11, RZ, 0x8, R14 ;  /* 0x00000008ff0b7819 */ /* 0x002fe4000001160e */
[----:B------:R-:W-:Y:S02]  /*299e0*/  LOP3.LUT R14, R10, 0xffff, RZ, 0xc0, !PT ;  /* 0x0000ffff0a0e7812 */ /* 0x000fe400078ec0ff */
[----:B------:R-:W-:Y:S02]  /*299f0*/  LOP3.LUT R10, R27, 0xffff, RZ, 0xc0, !PT ;  /* 0x0000ffff1b0a7812 */ /* 0x000fe400078ec0ff */
[----:B------:R-:W-:Y:S02]  /*29a00*/  PRMT R27, R9, 0x3340, R1 ;  /* 0x00003340091b7816 */ /* 0x000fe40000000001 */
[----:B------:R-:W3:Y:S01]  /*29a10*/  LDL.LU R9, [R1+0x5c] ;  /* 0x00005c0001097983 */ /* 0x000ee20000300800 */
[----:B------:R-:W-:-:S02]  /*29a20*/  SHF.R.U32.HI R13, RZ, 0x8, R26 ;  /* 0x00000008ff0d7819 */ /* 0x000fc4000001161a */
[----:B------:R-:W-:Y:S02]  /*29a30*/  LOP3.LUT R11, R11, 0xffff, RZ, 0xc0, !PT ;  /* 0x0000ffff0b0b7812 */ /* 0x000fe400078ec0ff */
[----:B------:R-:W-:Y:S02]  /*29a40*/  LOP3.LUT R13, R13, 0xffff, RZ, 0xc0, !PT ;  /* 0x0000ffff0d0d7812 */ /* 0x000fe400078ec0ff */
[----:B------:R-:W-:Y:S02]  /*29a50*/  PRMT R11, R14, 0x3340, R11 ;  /* 0x000033400e0b7816 */ /* 0x000fe4000000000b */
[----:B------:R-:W-:-:S03]  /*29a60*/  PRMT R10, R13, 0x3340, R10 ;  /* 0x000033400d0a7816 */ /* 0x000fc6000000000a */
[----:B------:R-:W-:Y:S01]  /*29a70*/  STL [R1+0xa0], R11 ;  /* 0x0000a00b01007387 */ /* 0x000fe20000100800 */
[----:B------:R-:W-:-:S03]  /*29a80*/  SHF.R.U32.HI R8, RZ, 0x8, R8 ;  /* 0x00000008ff087819 */ /* 0x000fc60000011608 */
[----:B------:R0:W-:Y:S01]  /*29a90*/  STL [R1+0xa4], R10 ;  /* 0x0000a40a01007387 */ /* 0x0001e20000100800 */
[----:B------:R-:W-:Y:S02]  /*29aa0*/  LOP3.LUT R8, R8, 0xffff, RZ, 0xc0, !PT ;  /* 0x0000ffff08087812 */ /* 0x000fe400078ec0ff */
[----:B------:R-:W-:Y:S01]  /*29ab0*/  LOP3.LUT R12, R12, 0xffff, RZ, 0xc0, !PT ;  /* 0x0000ffff0c0c7812 */ /* 0x000fe200078ec0ff */
[----:B------:R-:W4:Y:S01]  /*29ac0*/  LDL.LU R13, [R1+0x98] ;  /* 0x00009800010d7983 */ /* 0x000f220000300800 */
[----:B0-----:R-:W-:-:S03]  /*29ad0*/  SHF.R.U32.HI R10, RZ, 0x8, R15 ;  /* 0x00000008ff0a7819 */ /* 0x001fc6000001160f */
[----:B------:R-:W4:Y:S01]  /*29ae0*/  LDL.LU R14, [R1+0x94] ;  /* 0x00009400010e7983 */ /* 0x000f220000300800 */
[----:B------:R-:W-:-:S03]  /*29af0*/  LOP3.LUT R10, R10, 0xffff, RZ, 0xc0, !PT ;  /* 0x0000ffff0a0a7812 */ /* 0x000fc600078ec0ff */
[----:B------:R-:W4:Y:S01]  /*29b00*/  LDL.LU R15, [R1+0x90] ;  /* 0x00009000010f7983 */ /* 0x000f220000300800 */
[----:B------:R-:W-:Y:S02]  /*29b10*/  PRMT R26, R12, 0x3340, R1 ;  /* 0x000033400c1a7816 */ /* 0x000fe40000000001 */
[----:B--2---:R-:W-:Y:S02]  /*29b20*/  SHF.R.U32.HI R12, RZ, 0x8, R19 ;  /* 0x00000008ff0c7819 */ /* 0x004fe40000011613 */
[----:B------:R-:W2:Y:S01]  /*29b30*/  LDL.LU R19, [R1+0x18] ;  /* 0x0000180001137983 */ /* 0x000ea20000300800 */
[----:B---3--:R-:W-:Y:S02]  /*29b40*/  SHF.R.U32.HI R11, RZ, 0x8, R9 ;  /* 0x00000008ff0b7819 */ /* 0x008fe40000011609 */
[----:B------:R-:W-:Y:S02]  /*29b50*/  SHF.R.U32.HI R9, RZ, 0x8, R5 ;  /* 0x00000008ff097819 */ /* 0x000fe40000011605 */
[----:B------:R-:W-:-:S02]  /*29b60*/  LOP3.LUT R11, R11, 0xffff, RZ, 0xc0, !PT ;  /* 0x0000ffff0b0b7812 */ /* 0x000fc400078ec0ff */
[----:B------:R-:W-:Y:S02]  /*29b70*/  LOP3.LUT R9, R9, 0xffff, RZ, 0xc0, !PT ;  /* 0x0000ffff09097812 */ /* 0x000fe400078ec0ff */
[----:B------:R-:W-:Y:S02]  /*29b80*/  PRMT R11, R11, 0x3340, R10 ;  /* 0x000033400b0b7816 */ /* 0x000fe4000000000a */
[----:B------:R-:W-:-:S03]  /*29b90*/  PRMT R10, R9, 0x3340, R8 ;  /* 0x00003340090a7816 */ /* 0x000fc60000000008 */
[----:B------:R0:W-:Y:S01]  /*29ba0*/  STL [R1+0x38], R11 ;  /* 0x0000380b01007387 */ /* 0x0001e20000100800 */
[----:B------:R-:W-:-:S03]  /*29bb0*/  SHF.R.U32.HI R8, RZ, 0x8, R4 ;  /* 0x00000008ff087819 */ /* 0x000fc60000011604 */
[----:B------:R1:W-:Y:S01]  /*29bc0*/  STL [R1+0x9c], R10 ;  /* 0x00009c0a01007387 */ /* 0x0003e20000100800 */
[----:B------:R-:W-:Y:S02]  /*29bd0*/  LOP3.LUT R5, R12, 0xffff, RZ, 0xc0, !PT ;  /* 0x0000ffff0c057812 */ /* 0x000fe400078ec0ff */
[----:B------:R-:W-:Y:S02]  /*29be0*/  SHF.R.U32.HI R9, RZ, 0x8, R2 ;  /* 0x00000008ff097819 */ /* 0x000fe40000011602 */
[----:B------:R-:W-:Y:S01]  /*29bf0*/  SHF.R.U32.HI R2, RZ, 0x8, R6 ;  /* 0x00000008ff027819 */ /* 0x000fe20000011606 */
[----:B0-----:R-:W3:Y:S01]  /*29c00*/  LDL.LU R11, [R1+0x80] ;  /* 0x00008000010b7983 */ /* 0x001ee20000300800 */
[----:B-1----:R-:W-:-:S03]  /*29c10*/  SHF.R.U32.HI R10, RZ, 0x8, R7 ;  /* 0x00000008ff0a7819 */ /* 0x002fc60000011607 */
[----:B------:R-:W3:Y:S01]  /*29c20*/  LDL.LU R12, [R1+0x7c] ;  /* 0x00007c00010c7983 */ /* 0x000ee20000300800 */
[----:B------:R-:W-:Y:S02]  /*29c30*/  SHF.R.U32.HI R7, RZ, 0x8, R16 ;  /* 0x00000008ff077819 */ /* 0x000fe40000011610 */
[----:B----4-:R-:W-:Y:S01]  /*29c40*/  SHF.R.U32.HI R4, RZ, 0x8, R17 ;  /* 0x00000008ff047819 */ /* 0x010fe20000011611 */
[----:B------:R-:W4:Y:S01]  /*29c50*/  LDL.LU R16, [R1+0x78] ;  /* 0x0000780001107983 */ /* 0x000f220000300800 */
[----:B------:R-:W-:Y:S02]  /*29c60*/  LOP3.LUT R6, R8, 0xffff, RZ, 0xc0, !PT ;  /* 0x0000ffff08067812 */ /* 0x000fe400078ec0ff */
[----:B------:R-:W-:Y:S01]  /*29c70*/  LOP3.LUT R8, R10, 0xffff, RZ, 0xc0, !PT ;  /* 0x0000ffff0a087812 */ /* 0x000fe200078ec0ff */
[----:B------:R-:W3:Y:S04]  /*29c80*/  LDL.LU R17, [R1+0xc] ;  /* 0x00000c0001117983 */ /* 0x000ee80000300800 */
[----:B------:R-:W4:Y:S01]  /*29c90*/  LDL.LU R10, [R1+0x88] ;  /* 0x00008800010a7983 */ /* 0x000f220000300800 */
[----:B------:R-:W-:-:S02]  /*29ca0*/  LOP3.LUT R9, R9, 0xffff, RZ, 0xc0, !PT ;  /* 0x0000ffff09097812 */ /* 0x000fc400078ec0ff */
[----:B------:R-:W-:Y:S02]  /*29cb0*/  LOP3.LUT R4, R4, 0xffff, RZ, 0xc0, !PT ;  /* 0x0000ffff04047812 */ /* 0x000fe400078ec0ff */
[----:B------:R-:W-:Y:S02]  /*29cc0*/  LOP3.LUT R7, R7, 0xffff, RZ, 0xc0, !PT ;  /* 0x0000ffff07077812 */ /* 0x000fe400078ec0ff */
[----:B------:R-:W-:Y:S02]  /*29cd0*/  PRMT R8, R9, 0x3340, R8 ;  /* 0x0000334009087816 */ /* 0x000fe40000000008 */
[----:B------:R-:W-:Y:S02]  /*29ce0*/  PRMT R4, R7, 0x3340, R4 ;  /* 0x0000334007047816 */ /* 0x000fe40000000004 */
[----:B------:R-:W-:Y:S01]  /*29cf0*/  SHF.R.U32.HI R9, RZ, 0x8, R13 ;  /* 0x00000008ff097819 */ /* 0x000fe2000001160d */
[----:B------:R0:W-:Y:S01]  /*29d00*/  STL [R1+0x2c], R8 ;  /* 0x00002c0801007387 */ /* 0x0001e20000100800 */
[----:B------:R-:W-:-:S03]  /*29d10*/  SHF.R.U32.HI R7, RZ, 0x8, R15 ;  /* 0x00000008ff077819 */ /* 0x000fc6000001160f */
[----:B------:R1:W-:Y:S04]  /*29d20*/  STL [R1+0x34], R4 ;  /* 0x0000340401007387 */ /* 0x0003e80000100800 */
[----:B------:R-:W3:Y:S01]  /*29d30*/  LDL.LU R13, [R1+0x8c] ;  /* 0x00008c00010d7983 */ /* 0x000ee20000300800 */
[----:B0-----:R-:W-:-:S03]  /*29d40*/  SHF.R.U32.HI R8, RZ, 0x8, R14 ;  /* 0x00000008ff087819 */ /* 0x001fc6000001160e */
[----:B------:R-:W3:Y:S01]  /*29d50*/  LDL.LU R14, [R1+0xc8] ;  /* 0x0000c800010e7983 */ /* 0x000ee20000300800 */
[----:B-1----:R-:W-:-:S03]  /*29d60*/  SHF.R.U32.HI R4, RZ, 0x8, R3 ;  /* 0x00000008ff047819 */ /* 0x002fc60000011603 */
[----:B------:R-:W3:Y:S01]  /*29d70*/  LDL.LU R15, [R1+0xc4] ;  /* 0x0000c400010f7983 */ /* 0x000ee20000300800 */
[----:B------:R-:W-:Y:S02]  /*29d80*/  LOP3.LUT R8, R8, 0xffff, RZ, 0xc0, !PT ;  /* 0x0000ffff08087812 */ /* 0x000fe400078ec0ff */
[----:B------:R-:W-:-:S04]  /*29d90*/  LOP3.LUT R9, R9, 0xffff, RZ, 0xc0, !PT ;  /* 0x0000ffff09097812 */ /* 0x000fc800078ec0ff */
[----:B------:R-:W-:Y:S02]  /*29da0*/  PRMT R9, R9, 0x3340, R8 ;  /* 0x0000334009097816 */ /* 0x000fe40000000008 */
[----:B--2---:R-:W-:Y:S02]  /*29db0*/  SHF.R.U32.HI R3, RZ, 0x8, R19 ;  /* 0x00000008ff037819 */ /* 0x004fe40000011613 */
[----:B------:R-:W2:Y:S01]  /*29dc0*/  LDL.LU R19, [R1+0xc0] ;  /* 0x0000c00001137983 */ /* 0x000ea20000300800 */
[----:B----4-:R-:W-:-:S04]  /*29dd0*/  SHF.R.U32.HI R10, RZ, 0x8, R10 ;  /* 0x00000008ff0a7819 */ /* 0x010fc8000001160a */
[----:B------:R-:W-:-:S04]  /*29de0*/  LOP3.LUT R10, R10, 0xffff, RZ, 0xc0, !PT ;  /* 0x0000ffff0a0a7812 */ /* 0x000fc800078ec0ff */
[----:B------:R-:W-:-:S05]  /*29df0*/  PRMT R10, R10, 0x3340, R1 ;  /* 0x000033400a0a7816 */ /* 0x000fca0000000001 */
[----:B------:R0:W-:Y:S04]  /*29e00*/  STL [R1+0x24], R10 ;  /* 0x0000240a01007387 */ /* 0x0001e80000100800 */
[----:B0-----:R-:W4:Y:S04]  /*29e10*/  LDL.LU R10, [R1+0x1c] ;  /* 0x00001c00010a7983 */ /* 0x001f280000300800 */
[----:B------:R-:W2:Y:S01]  /*29e20*/  LDL.LU R8, [R1+0x84] ;  /* 0x0000840001087983 */ /* 0x000ea20000300800 */
[----:B------:R-:W-:Y:S02]  /*29e30*/  LOP3.LUT R7, R7, 0xffff, RZ, 0xc0, !PT ;  /* 0x0000ffff07077812 */ /* 0x000fe400078ec0ff */
[----:B------:R-:W-:-:S02]  /*29e40*/  LOP3.LUT R3, R3, 0xffff, RZ, 0xc0, !PT ;  /* 0x0000ffff03037812 */ /* 0x000fc400078ec0ff */
[----:B------:R-:W-:Y:S02]  /*29e50*/  LOP3.LUT R4, R4, 0xffff, RZ, 0xc0, !PT ;  /* 0x0000ffff04047812 */ /* 0x000fe400078ec0ff */
[----:B------:R-:W-:Y:S02]  /*29e60*/  PRMT R7, R7, 0x3340, R1 ;  /* 0x0000334007077816 */ /* 0x000fe40000000001 */
[----:B------:R-:W-:Y:S01]  /*29e70*/  PRMT R3, R4, 0x3340, R3 ;  /* 0x0000334004037816 */ /* 0x000fe20000000003 */
[----:B------:R-:W-:Y:S01]  /*29e80*/  STL [R1+0x30], R9 ;  /* 0x0000300901007387 */ /* 0x000fe20000100800 */
[----:B------:R-:W-:-:S03]  /*29e90*/  SHF.R.U32.HI R4, RZ, 0x8, R16 ;  /* 0x00000008ff047819 */ /* 0x000fc60000011610 */
[----:B------:R3:W-:Y:S04]  /*29ea0*/  STL [R1+0x20], R7 ;  /* 0x0000200701007387 */ /* 0x0007e80000100800 */
[----:B------:R0:W-:Y:S01]  /*29eb0*/  STL [R1+0x98], R3 ;  /* 0x0000980301007387 */ /* 0x0001e20000100800 */
[----:B------:R-:W-:Y:S02]  /*29ec0*/  LOP3.LUT R4, R4, 0xffff, RZ, 0xc0, !PT ;  /* 0x0000ffff04047812 */ /* 0x000fe400078ec0ff */
[----:B---3--:R-:W-:Y:S02]  /*29ed0*/  SHF.R.U32.HI R7, RZ, 0x8, R12 ;  /* 0x00000008ff077819 */ /* 0x008fe4000001160c */
[----:B0-----:R-:W-:Y:S02]  /*29ee0*/  SHF.R.U32.HI R3, RZ, 0x8, R17 ;  /* 0x00000008ff037819 */ /* 0x001fe40000011611 */
[----:B------:R-:W-:-:S02]  /*29ef0*/  LOP3.LUT R7, R7, 0xffff, RZ, 0xc0, !PT ;  /* 0x0000ffff07077812 */ /* 0x000fc400078ec0ff */
[----:B------:R-:W-:Y:S02]  /*29f00*/  LOP3.LUT R3, R3, 0xffff, RZ, 0xc0, !PT ;  /* 0x0000ffff03037812 */ /* 0x000fe400078ec0ff */
[----:B------:R-:W-:Y:S02]  /*29f10*/  PRMT R7, R7, 0x3340, R1 ;  /* 0x0000334007077816 */ /* 0x000fe40000000001 */
[----:B------:R-:W-:Y:S02]  /*29f20*/  PRMT R3, R4, 0x3340, R3 ;  /* 0x0000334004037816 */ /* 0x000fe40000000003 */
[----:B----4-:R-:W-:-:S04]  /*29f30*/  SHF.R.U32.HI R10, RZ, 0x8, R10 ;  /* 0x00000008ff0a7819 */ /* 0x010fc8000001160a */
[----:B------:R-:W-:Y:S02]  /*29f40*/  LOP3.LUT R10, R10, 0xffff, RZ, 0xc0, !PT ;  /* 0x0000ffff0a0a7812 */ /* 0x000fe400078ec0ff */
[----:B--2---:R-:W-:Y:S02]  /*29f50*/  SHF.R.U32.HI R9, RZ, 0x8, R8 ;  /* 0x00000008ff097819 */ /* 0x004fe40000011608 */
[----:B------:R-:W-:Y:S02]  /*29f60*/  SHF.R.U32.HI R8, RZ, 0x8, R11 ;  /* 0x00000008ff087819 */ /* 0x000fe4000001160b */
[----:B------:R-:W-:Y:S01]  /*29f70*/  PRMT R10, R10, 0x3340, R1 ;  /* 0x000033400a0a7816 */ /* 0x000fe20000000001 */
[----:B------:R-:W2:Y:S01]  /*29f80*/  LDL.LU R11, [R1+0xb8] ;  /* 0x0000b800010b7983 */ /* 0x000ea20000300800 */
[----:B------:R-:W-:Y:S02]  /*29f90*/  LOP3.LUT R8, R8, 0xffff, RZ, 0xc0, !PT ;  /* 0x0000ffff08087812 */ /* 0x000fe400078ec0ff */
[----:B------:R-:W-:Y:S01]  /*29fa0*/  LOP3.LUT R9, R9, 0xffff, RZ, 0xc0, !PT ;  /* 0x0000ffff09097812 */ /* 0x000fe200078ec0ff */
[----:B------:R0:W-:Y:S03]  /*29fb0*/  STL [R1+0x14], R10 ;  /* 0x0000140a01007387 */ /* 0x0001e60000100800 */
[----:B------:R-:W-:Y:S01]  /*29fc0*/  PRMT R8, R9, 0x3340, R8 ;  /* 0x0000334009087816 */ /* 0x000fe20000000008 */
[----:B------:R-:W3:Y:S04]  /*29fd0*/  LDL.LU R16, [R1+0xd4] ;  /* 0x0000d40001107983 */ /* 0x000ee80000300800 */
[----:B------:R-:W4:Y:S01]  /*29fe0*/  LDL.LU R17, [R1+0xcc] ;  /* 0x0000cc0001117983 */ /* 0x000f220000300800 */
[----:B0-----:R-:W-:-:S03]  /*29ff0*/  SHF.R.U32.HI R10, RZ, 0x8, R13 ;  /* 0x00000008ff0a7819 */ /* 0x001fc6000001160d */
[----:B------:R-:W-:Y:S01]  /*2a000*/  STL [R1+0x90], R8 ;  /* 0x0000900801007387 */ /* 0x000fe20000100800 */
[----:B------:R-:W-:-:S03]  /*2a010*/  LOP3.LUT R10, R10, 0xffff, RZ, 0xc0, !PT ;  /* 0x0000ffff0a0a7812 */ /* 0x000fc600078ec0ff */
[----:B------:R0:W-:Y:S01]  /*2a020*/  STL [R1+0x10], R7 ;  /* 0x0000100701007387 */ /* 0x0001e20000100800 */
[----:B------:R-:W-:-:S03]  /*2a030*/  PRMT R12, R10, 0x3340, R1 ;  /* 0x000033400a0c7816 */ /* 0x000fc60000000001 */
[----:B------:R1:W-:Y:S01]  /*2a040*/  STL [R1+0x94], R3 ;  /* 0x0000940301007387 */ /* 0x0003e20000100800 */
[----:B0-----:R-:W-:-:S03]  /*2a050*/  SHF.R.U32.HI R7, RZ, 0x8, R23 ;  /* 0x00000008ff077819 */ /* 0x001fc60000011617 */
[----:B------:R-:W2:Y:S04]  /*2a060*/  LDL.LU R23, [R1+0xb4] ;  /* 0x0000b40001177983 */ /* 0x000ea80000300800 */
[----:B------:R-:W2:Y:S01]  /*2a070*/  LDL.LU R10, [R1+0x8] ;  /* 0x00000800010a7983 */ /* 0x000ea20000300800 */
[----:B------:R-:W-:Y:S02]  /*2a080*/  SHF.R.U32.HI R9, RZ, 0x8, R14 ;  /* 0x00000008ff097819 */ /* 0x000fe4000001160e */
[----:B------:R-:W-:Y:S02]  /*2a090*/  SHF.R.U32.HI R8, RZ, 0x8, R15 ;  /* 0x00000008ff087819 */ /* 0x000fe4000001160f */
[----:B------:R-:W-:Y:S02]  /*2a0a0*/  LOP3.LUT R9, R9, 0xffff, RZ, 0xc0, !PT ;  /* 0x0000ffff09097812 */ /* 0x000fe400078ec0ff */
[----:B------:R-:W-:-:S02]  /*2a0b0*/  LOP3.LUT R8, R8, 0xffff, RZ, 0xc0, !PT ;  /* 0x0000ffff08087812 */ /* 0x000fc400078ec0ff */
[----:B-1----:R-:W-:Y:S02]  /*2a0c0*/  SHF.R.U32.HI R3, RZ, 0x8, R19 ;  /* 0x00000008ff037819 */ /* 0x002fe40000011613 */
[----:B------:R-:W-:Y:S01]  /*2a0d0*/  PRMT R8, R9, 0x3340, R8 ;  /* 0x0000334009087816 */ /* 0x000fe20000000008 */
[----:B------:R0:W-:Y:S01]  /*2a0e0*/  STL [R1], R12 ;  /* 0x0000000c01007387 */ /* 0x0001e20000100800 */
[----:B------:R-:W-:Y:S02]  /*2a0f0*/  LOP3.LUT R3, R3, 0xffff, RZ, 0xc0, !PT ;  /* 0x0000ffff03037812 */ /* 0x000fe400078ec0ff */
[----:B------:R-:W-:Y:S01]  /*2a100*/  SHF.R.U32.HI R4, RZ, 0x8, R18 ;  /* 0x00000008ff047819 */ /* 0x000fe20000011612 */
[----:B------:R-:W2:Y:S01]  /*2a110*/  LDL.LU R13, [R1+0xf4] ;  /* 0x0000f400010d7983 */ /* 0x000ea20000300800 */
[----:B------:R-:W-:Y:S02]  /*2a120*/  PRMT R3, R3, 0x3340, R1 ;  /* 0x0000334003037816 */ /* 0x000fe40000000001 */
[----:B------:R-:W-:Y:S01]  /*2a130*/  LOP3.LUT R4, R4, 0xffff, RZ, 0xc0, !PT ;  /* 0x0000ffff04047812 */ /* 0x000fe200078ec0ff */
[----:B0-----:R-:W2:Y:S01]  /*2a140*/  LDL.LU R12, [R1+0x10c] ;  /* 0x00010c00010c7983 */ /* 0x001ea20000300800 */
[----:B------:R-:W-:-:S03]  /*2a150*/  LOP3.LUT R7, R7, 0xffff, RZ, 0xc0, !PT ;  /* 0x0000ffff07077812 */ /* 0x000fc600078ec0ff */
[----:B------:R-:W-:Y:S04]  /*2a160*/  STL [R1+0x88], R8 ;  /* 0x0000880801007387 */ /* 0x000fe80000100800 */
[----:B------:R-:W2:Y:S04]  /*2a170*/  LDL.LU R18, [R1+0x104] ;  /* 0x0001040001127983 */ /* 0x000ea80000300800 */
[----:B------:R-:W2:Y:S04]  /*2a180*/  LDL.LU R14, [R1+0x100] ;  /* 0x00010000010e7983 */ /* 0x000ea80000300800 */
[----:B------:R-:W2:Y:S04]  /*2a190*/  LDL.LU R15, [R1+0xbc] ;  /* 0x0000bc00010f7983 */ /* 0x000ea80000300800 */
[----:B------:R-:W2:Y:S04]  /*2a1a0*/  LDL.LU R19, [R1+0x4] ;  /* 0x0000040001137983 */ /* 0x000ea80000300800 */
[----:B------:R0:W-:Y:S02]  /*2a1b0*/  STL [R1+0x118c], R3 ;  /* 0x00118c0301007387 */ /* 0x0001e40000100800 */
[----:B0-----:R-:W-:-:S05]  /*2a1c0*/  PRMT R3, R7, 0x3340, R4 ;  /* 0x0000334007037816 */ /* 0x001fca0000000004 */
[----:B------:R0:W-:Y:S01]  /*2a1d0*/  STL [R1+0x8c], R3 ;  /* 0x00008c0301007387 */ /* 0x0001e20000100800 */
[----:B---3--:R-:W-:Y:S02]  /*2a1e0*/  SHF.R.U32.HI R9, RZ, 0x8, R16 ;  /* 0x00000008ff097819 */ /* 0x008fe40000011610 */
[----:B----4-:R-:W-:Y:S02]  /*2a1f0*/  SHF.R.U32.HI R8, RZ, 0x8, R17 ;  /* 0x00000008ff087819 */ /* 0x010fe40000011611 */
[----:B--2---:R-:W-:-:S04]  /*2a200*/  SHF.R.U32.HI R4, RZ, 0x8, R10 ;  /* 0x00000008ff047819 */ /* 0x004fc8000001160a */
[----:B------:R-:W-:Y:S02]  /*2a210*/  LOP3.LUT R4, R4, 0xffff, RZ, 0xc0, !PT ;  /* 0x0000ffff04047812 */ /* 0x000fe400078ec0ff */
[----:B------:R-:W-:Y:S02]  /*2a220*/  SHF.R.U32.HI R10, RZ, 0x8, R20 ;  /* 0x00000008ff0a7819 */ /* 0x000fe40000011614 */
[----:B------:R-:W2:Y:S01]  /*2a230*/  LDL.LU R20, [R1+0xe4] ;  /* 0x0000e40001147983 */ /* 0x000ea20000300800 */
[----:B------:R-:W-:Y:S02]  /*2a240*/  PRMT R4, R4, 0x3340, R1 ;  /* 0x0000334004047816 */ /* 0x000fe40000000001 */
[----:B------:R-:W-:Y:S01]  /*2a250*/  SHF.R.U32.HI R7, RZ, 0x8, R23 ;  /* 0x00000008ff077819 */ /* 0x000fe20000011617 */
[----:B0-----:R-:W3:Y:S04]  /*2a260*/  LDL.LU R3, [R1+0xe0] ;  /* 0x0000e00001037983 */ /* 0x001ee80000300800 */
[----:B------:R-:W4:Y:S04]  /*2a270*/  LDL.LU R23, [R1+0xdc] ;  /* 0x0000dc0001177983 */ /* 0x000f280000300800 */
[----:B------:R-:W4:Y:S04]  /*2a280*/  LDL.LU R16, [R1+0xd8] ;  /* 0x0000d80001107983 */ /* 0x000f280000300800 */
[----:B------:R-:W4:Y:S04]  /*2a290*/  LDL.LU R17, [R1+0x6c] ;  /* 0x00006c0001117983 */ /* 0x000f280000300800 */
[----:B------:R0:W-:Y:S04]  /*2a2a0*/  STL [R1+0x1190], R4 ;  /* 0x0011900401007387 */ /* 0x0001e80000100800 */
[----:B0-----:R-:W4:Y:S01]  /*2a2b0*/  LDL.LU R4, [R1+0xd0] ;  /* 0x0000d00001047983 */ /* 0x001f220000300800 */
[----:B------:R-:W-:-:S02]  /*2a2c0*/  LOP3.LUT R7, R7, 0xffff, RZ, 0xc0, !PT ;  /* 0x0000ffff07077812 */ /* 0x000fc400078ec0ff */
[----:B------:R-:W-:Y:S02]  /*2a2d0*/  SHF.R.U32.HI R11, RZ, 0x8, R11 ;  /* 0x00000008ff0b7819 */ /* 0x000fe4000001160b */
[----:B------:R-:W-:Y:S02]  /*2a2e0*/  PRMT R7, R7, 0x3340, R1 ;  /* 0x0000334007077816 */ /* 0x000fe40000000001 */
[----:B------:R-:W-:Y:S02]  /*2a2f0*/  LOP3.LUT R10, R10, 0xffff, RZ, 0xc0, !PT ;  /* 0x0000ffff0a0a7812 */ /* 0x000fe400078ec0ff */
[----:B------:R-:W-:Y:S02]  /*2a300*/  LOP3.LUT R11, R11, 0xffff, RZ, 0xc0, !PT ;  /* 0x0000ffff0b0b7812 */ /* 0x000fe400078ec0ff */
[----:B------:R-:W-:Y:S02]  /*2a310*/  LOP3.LUT R8, R8, 0xffff, RZ, 0xc0, !PT ;  /* 0x0000ffff08087812 */ /* 0x000fe400078ec0ff */
[----:B------:R-:W-:Y:S01]  /*2a320*/  LOP3.LUT R9, R9, 0xffff, RZ, 0xc0, !PT ;  /* 0x0000ffff09097812 */ /* 0x000fe200078ec0ff */
[----:B------:R0:W-:Y:S01]  /*2a330*/  STL [R1+0x1194], R7 ;  /* 0x0011940701007387 */ /* 0x0001e20000100800 */
[----:B------:R-:W-:-:S02]  /*2a340*/  PRMT R10, R11, 0x3340, R10 ;  /* 0x000033400b0a7816 */ /* 0x000fc4000000000a */
[----:B------:R-:W-:Y:S02]  /*2a350*/  SHF.R.U32.HI R13, RZ, 0x8, R13 ;  /* 0x00000008ff0d7819 */ /* 0x000fe4000001160d */
[----:B------:R-:W-:Y:S01]  /*2a360*/  SHF.R.U32.HI R11, RZ, 0x8, R18 ;  /* 0x00000008ff0b7819 */ /* 0x000fe20000011612 */
[----:B------:R1:W-:Y:S01]  /*2a370*/  STL [R1+0x60], R10 ;  /* 0x0000600a01007387 */ /* 0x0003e20000100800 */
[----:B0-----:R-:W-:Y:S02]  /*2a380*/  PRMT R7, R9, 0x3340, R8 ;  /* 0x0000334009077816 */ /* 0x001fe40000000008 */
[----:B------:R-:W-:-:S03]  /*2a390*/  LOP3.LUT R13, R13, 0xffff, RZ, 0xc0, !PT ;  /* 0x0000ffff0d0d7812 */ /* 0x000fc600078ec0ff */
[----:B------:R0:W-:Y:S01]  /*2a3a0*/  STL [R1+0x64], R7 ;  /* 0x0000640701007387 */ /* 0x0001e20000100800 */
[----:B------:R-:W-:Y:S02]  /*2a3b0*/  SHF.R.U32.HI R9, RZ, 0x8, R15 ;  /* 0x00000008ff097819 */ /* 0x000fe4000001160f */
[----:B------:R-:W-:Y:S01]  /*2a3c0*/  SHF.R.U32.HI R8, RZ, 0x8, R19 ;  /* 0x00000008ff087819 */ /* 0x000fe20000011613 */
[----:B------:R-:W4:Y:S01]  /*2a3d0*/  LDL.LU R18, [R1+0xfc] ;  /* 0x0000fc0001127983 */ /* 0x000f220000300800 */
[----:B-1----:R-:W-:-:S03]  /*2a3e0*/  SHF.R.U32.HI R10, RZ, 0x8, R14 ;  /* 0x00000008ff0a7819 */ /* 0x002fc6000001160e */
[----:B------:R-:W4:Y:S01]  /*2a3f0*/  LDL.LU R15, [R1+0x11c] ;  /* 0x00011c00010f7983 */ /* 0x000f220000300800 */
[----:B0-----:R-:W-:-:S03]  /*2a400*/  PRMT R7, R13, 0x3340, R1 ;  /* 0x000033400d077816 */ /* 0x001fc60000000001 */
[----:B------:R-:W4:Y:S01]  /*2a410*/  LDL.LU R14, [R1+0x118] ;  /* 0x00011800010e7983 */ /* 0x000f220000300800 */
[----:B------:R-:W-:Y:S02]  /*2a420*/  LOP3.LUT R8, R8, 0xffff, RZ, 0xc0, !PT ;  /* 0x0000ffff08087812 */ /* 0x000fe400078ec0ff */
[----:B------:R-:W-:Y:S01]  /*2a430*/  LOP3.LUT R9, R9, 0xffff, RZ, 0xc0, !PT ;  /* 0x0000ffff09097812 */ /* 0x000fe200078ec0ff */
[----:B------:R-:W4:Y:S01]  /*2a440*/  LDL.LU R19, [R1+0x108] ;  /* 0x0001080001137983 */ /* 0x000f220000300800 */
[----:B------:R-:W-:-:S03]  /*2a450*/  SHF.R.U32.HI R12, RZ, 0x8, R12 ;  /* 0x00000008ff0c7819 */ /* 0x000fc6000001160c */
[----:B------:R0:W-:Y:S01]  /*2a460*/  STL [R1+0x44], R7 ;  /* 0x0000440701007387 */ /* 0x0001e20000100800 */
[----:B------:R-:W-:Y:S02]  /*2a470*/  LOP3.LUT R11, R11, 0xffff, RZ, 0xc0, !PT ;  /* 0x0000ffff0b0b7812 */ /* 0x000fe400078ec0ff */
[----:B------:R-:W-:Y:S02]  /*2a480*/  LOP3.LUT R12, R12, 0xffff, RZ, 0xc0, !PT ;  /* 0x0000ffff0c0c7812 */ /* 0x000fe400078ec0ff */
[----:B------:R-:W-:Y:S02]  /*2a490*/  LOP3.LUT R10, R10, 0xffff, RZ, 0xc0, !PT ;  /* 0x0000ffff0a0a7812 */ /* 0x000fe400078ec0ff */
[----:B0-----:R-:W-:Y:S02]  /*2a4a0*/  PRMT R7, R9, 0x3340, R8 ;  /* 0x0000334009077816 */ /* 0x001fe40000000008 */
[----:B------:R-:W-:Y:S02]  /*2a4b0*/  PRMT R11, R12, 0x3340, R11 ;  /* 0x000033400c0b7816 */ /* 0x000fe4000000000b */
[----:B------:R-:W-:-:S03]  /*2a4c0*/  PRMT R10, R10, 0x3340, R1 ;  /* 0x000033400a0a7816 */ /* 0x000fc60000000001 */
[----:B------:R4:W-:Y:S04]  /*2a4d0*/  STL [R1+0x78], R11 ;  /* 0x0000780b01007387 */ /* 0x0009e80000100800 */
[----:B------:R0:W-:Y:S04]  /*2a4e0*/  STL [R1+0x40], R10 ;  /* 0x0000400a01007387 */ /* 0x0001e80000100800 */
[----:B------:R-:W-:Y:S01]  /*2a4f0*/  STL [R1+0x84], R7 ;  /* 0x0000840701007387 */ /* 0x000fe20000100800 */
[----:B--2---:R-:W-:Y:S02]  /*2a500*/  SHF.R.U32.HI R13, RZ, 0x8, R20 ;  /* 0x00000008ff0d7819 */ /* 0x004fe40000011614 */
[----:B---3--:R-:W-:-:S02]  /*2a510*/  SHF.R.U32.HI R12, RZ, 0x8, R3 ;  /* 0x00000008ff0c7819 */ /* 0x008fc40000011603 */
[----:B------:R-:W-:Y:S02]  /*2a520*/  LOP3.LUT R13, R13, 0xffff, RZ, 0xc0, !PT ;  /* 0x0000ffff0d0d7812 */ /* 0x000fe400078ec0ff */
[----:B------:R-:W-:Y:S02]  /*2a530*/  LOP3.LUT R12, R12, 0xffff, RZ, 0xc0, !PT ;  /* 0x0000ffff0c0c7812 */ /* 0x000fe400078ec0ff */
[----:B----4-:R-:W-:Y:S02]  /*2a540*/  SHF.R.U32.HI R11, RZ, 0x8, R16 ;  /* 0x00000008ff0b7819 */ /* 0x010fe40000011610 */
[----:B------:R-:W-:Y:S02]  /*2a550*/  PRMT R3, R13, 0x3340, R12 ;  /* 0x000033400d037816 */ /* 0x000fe4000000000c */
[----:B------:R-:W-:-:S04]  /*2a560*/  SHF.R.U32.HI R8, RZ, 0x8, R4 ;  /* 0x00000008ff087819 */ /* 0x000fc80000011604 */
[----:B------:R-:W-:-:S04]  /*2a570*/  LOP3.LUT R8, R8, 0xffff, RZ, 0xc0, !PT ;  /* 0x0000ffff08087812 */ /* 0x000fc800078ec0ff */
[----:B------:R-:W-:-:S05]  /*2a580*/  PRMT R8, R8, 0x3340, R1 ;  /* 0x0000334008087816 */ /* 0x000fca0000000001 */
[----:B------:R1:W-:Y:S04]  /*2a590*/  STL [R1+0x1180], R8 ;  /* 0x0011800801007387 */ /* 0x0003e80000100800 */
[----:B------:R-:W2:Y:S01]  /*2a5a0*/  LDL.LU R16, [R1+0x68] ;  /* 0x0000680001107983 */ /* 0x000ea20000300800 */
[----:B0-----:R-:W-:-:S03]  /*2a5b0*/  SHF.R.U32.HI R10, RZ, 0x8, R17 ;  /* 0x00000008ff0a7819 */ /* 0x001fc60000011611 */
[----:B------:R-:W3:Y:S01]  /*2a5c0*/  LDL.LU R17, [R1+0xe8] ;  /* 0x0000e80001117983 */ /* 0x000ee20000300800 */
[----:B------:R-:W-:-:S03]  /*2a5d0*/  SHF.R.U32.HI R9, RZ, 0x8, R23 ;  /* 0x00000008ff097819 */ /* 0x000fc60000011617 */
[----:B------:R0:W-:Y:S04]  /*2a5e0*/  STL [R1+0x7c], R3 ;  /* 0x00007c0301007387 */ /* 0x0001e80000100800 */
[----:B-1----:R-:W4:Y:S04]  /*2a5f0*/  LDL.LU R8, [R1+0x128] ;  /* 0x0001280001087983 */ /* 0x002f280000300800 */
[----:B------:R-:W3:Y:S01]  /*2a600*/  LDL.LU R23, [R1+0x120] ;  /* 0x0001200001177983 */ /* 0x000ee20000300800 */
[----:B------:R-:W-:Y:S02]  /*2a610*/  LOP3.LUT R9, R9, 0xffff, RZ, 0xc0, !PT ;  /* 0x0000ffff09097812 */ /* 0x000fe400078ec0ff */
[----:B------:R-:W-:-:S02]  /*2a620*/  LOP3.LUT R10, R10, 0xffff, RZ, 0xc0, !PT ;  /* 0x0000ffff0a0a7812 */ /* 0x000fc400078ec0ff */
[----:B------:R-:W-:Y:S02]  /*2a630*/  PRMT R9, R9, 0x3340, R1 ;  /* 0x0000334009097816 */ /* 0x000fe40000000001 */
[----:B------:R-:W-:-:S03]  /*2a640*/  LOP3.LUT R11, R11, 0xffff, RZ, 0xc0, !PT ;  /* 0x0000ffff0b0b7812 */ /* 0x000fc600078ec0ff */
[----:B------:R1:W-:Y:S01]  /*2a650*/  STL [R1+0x117c], R9 ;  /* 0x00117c0901007387 */ /* 0x0003e20000100800 */
[----:B0-----:R-:W-:Y:S02]  /*2a660*/  PRMT R3, R11, 0x3340, R10 ;  /* 0x000033400b037816 */ /* 0x001fe4000000000a */
[----:B------:R-:W-:Y:S02]  /*2a670*/  SHF.R.U32.HI R10, RZ, 0x8, R18 ;  /* 0x00000008ff0a7819 */ /* 0x000fe40000011612 */
[----:B------:R-:W-:Y:S01]  /*2a680*/  SHF.R.U32.HI R15, RZ, 0x8, R15 ;  /* 0x00000008ff0f7819 */ /* 0x000fe2000001160f */
[----:B-1----:R-:W4:Y:S01]  /*2a690*/  LDL.LU R9, [R1+0xec] ;  /* 0x0000ec0001097983 */ /* 0x002f220000300800 */
[----:B------:R-:W-:Y:S02]  /*2a6a0*/  SHF.R.U32.HI R14, RZ, 0x8, R14 ;  /* 0x00000008ff0e7819 */ /* 0x000fe4000001160e */
[----:B------:R-:W-:Y:S02]  /*2a6b0*/  LOP3.LUT R10, R10, 0xffff, RZ, 0xc0, !PT ;  /* 0x0000ffff0a0a7812 */ /* 0x000fe400078ec0ff */
[----:B------:R-:W-:-:S02]  /*2a6c0*/  LOP3.LUT R14, R14, 0xffff, RZ, 0xc0, !PT ;  /* 0x0000ffff0e0e7812 */ /* 0x000fc400078ec0ff */
[----:B------:R-:W-:Y:S02]  /*2a6d0*/  LOP3.LUT R15, R15, 0xffff, RZ, 0xc0, !PT ;  /* 0x0000ffff0f0f7812 */ /* 0x000fe400078ec0ff */
[----:B------:R-:W-:Y:S01]  /*2a6e0*/  PRMT R10, R10, 0x3340, R1 ;  /* 0x000033400a0a7816 */ /* 0x000fe20000000001 */
[----:B------:R0:W-:Y:S04]  /*2a6f0*/  STL [R1+0x80], R3 ;  /* 0x0000800301007387 */ /* 0x0001e80000100800 */
[----:B------:R-:W-:Y:S01]  /*2a700*/  STL [R1+0x1178], R10 ;  /* 0x0011780a01007387 */ /* 0x000fe20000100800 */
[----:B------:R-:W-:-:S03]  /*2a710*/  SHF.R.U32.HI R11, RZ, 0x8, R19 ;  /* 0x00000008ff0b7819 */ /* 0x000fc60000011613 */
[----:B------:R-:W4:Y:S01]  /*2a720*/  LDL.LU R18, [R1+0x150] ;  /* 0x0001500001127983 */ /* 0x000f220000300800 */
[----:B0-----:R-:W-:-:S03]  /*2a730*/  PRMT R3, R15, 0x3340, R14 ;  /* 0x000033400f037816 */ /* 0x001fc6000000000e */
[----:B------:R-:W4:Y:S04]  /*2a740*/  LDL.LU R7, [R1+0x15c] ;  /* 0x00015c0001077983 */ /* 0x000f280000300800 */
[----:B------:R0:W-:Y:S01]  /*2a750*/  STL [R1+0x70], R3 ;  /* 0x0000700301007387 */ /* 0x0001e20000100800 */
[----:B------:R-:W-:-:S03]  /*2a760*/  SHF.R.U32.HI R13, RZ, 0x8, R24 ;  /* 0x00000008ff0d7819 */ /* 0x000fc60000011618 */
[----:B------:R-:W4:Y:S01]  /*2a770*/  LDL.LU R4, [R1+0x158] ;  /* 0x0001580001047983 */ /* 0x000f220000300800 */
[----:B------:R-:W-:-:S03]  /*2a780*/  SHF.R.U32.HI R12, RZ, 0x8, R21 ;  /* 0x00000008ff0c7819 */ /* 0x000fc60000011615 */
[----:B------:R-:W4:Y:S01]  /*2a790*/  LDL.LU R19, [R1+0x154] ;  /* 0x0001540001137983 */ /* 0x000f220000300800 */
[----:B------:R-:W-:-:S03]  /*2a7a0*/  LOP3.LUT R11, R11, 0xffff, RZ, 0xc0, !PT ;  /* 0x0000ffff0b0b7812 */ /* 0x000fc600078ec0ff */
[----:B------:R-:W4:Y:S01]  /*2a7b0*/  LDL.LU R20, [R1+0xf8] ;  /* 0x0000f80001147983 */ /* 0x000f220000300800 */
[----:B------:R-:W-:-:S03]  /*2a7c0*/  LOP3.LUT R12, R12, 0xffff, RZ, 0xc0, !PT ;  /* 0x0000ffff0c0c7812 */ /* 0x000fc600078ec0ff */
[----:B0-----:R-:W4:Y:S01]  /*2a7d0*/  LDL.LU R3, [R1+0xf0] ;  /* 0x0000f00001037983 */ /* 0x001f220000300800 */
[----:B------:R-:W-:Y:S02]  /*2a7e0*/  LOP3.LUT R13, R13, 0xffff, RZ, 0xc0, !PT ;  /* 0x0000ffff0d0d7812 */ /* 0x000fe400078ec0ff */
[----:B------:R-:W-:Y:S02]  /*2a7f0*/  PRMT R11, R11, 0x3340, R1 ;  /* 0x000033400b0b7816 */ /* 0x000fe40000000001 */
[----:B------:R-:W-:-:S03]  /*2a800*/  PRMT R10, R13, 0x3340, R12 ;  /* 0x000033400d0a7816 */ /* 0x000fc6000000000c */
[----:B------:R0:W-:Y:S04]  /*2a810*/  STL [R1+0x1174], R11 ;  /* 0x0011740b01007387 */ /* 0x0001e80000100800 */
[----:B------:R1:W-:Y:S01]  /*2a820*/  STL [R1+0x74], R10 ;  /* 0x0000740a01007387 */ /* 0x0003e20000100800 */
[----:B--2---:R-:W-:-:S04]  /*2a830*/  SHF.R.U32.HI R16, RZ, 0x8, R16 ;  /* 0x00000008ff107819 */ /* 0x004fc80000011610 */
[----:B------:R-:W-:-:S04]  /*2a840*/  LOP3.LUT R16, R16, 0xffff, RZ, 0xc0, !PT ;  /* 0x0000ffff10107812 */ /* 0x000fc800078ec0ff */
[----:B------:R-:W-:Y:S02]  /*2a850*/  PRMT R16, R16, 0x3340, R1 ;  /* 0x0000334010107816 */ /* 0x000fe40000000001 */
[----:B---3--:R-:W-:Y:S02]  /*2a860*/  SHF.R.U32.HI R12, RZ, 0x8, R23 ;  /* 0x00000008ff0c7819 */ /* 0x008fe40000011617 */
[----:B------:R-:W2:Y:S04]  /*2a870*/  LDL.LU R23, [R1+0x124] ;  /* 0x0001240001177983 */ /* 0x000ea80000300800 */
[----:B------:R-:W-:Y:S04]  /*2a880*/  STL [R1+0x1170], R16 ;  /* 0x0011701001007387 */ /* 0x000fe80000100800 */
[----:B0-----:R-:W3:Y:S04]  /*2a890*/  LDL.LU R11, [R1+0x144] ;  /* 0x00014400010b7983 */ /* 0x001ee80000300800 */
[----:B-1----:R-:W3:Y:S01]  /*2a8a0*/  LDL.LU R10, [R1+0x140] ;  /* 0x00014000010a7983 */ /* 0x002ee20000300800 */
[----:B------:R-:W-:-:S02]  /*2a8b0*/  SHF.R.U32.HI R14, RZ, 0x8, R22 ;  /* 0x00000008ff0e7819 */ /* 0x000fc40000011616 */
[----:B----4-:R-:W-:Y:S02]  /*2a8c0*/  SHF.R.U32.HI R15, RZ, 0x8, R9 ;  /* 0x00000008ff0f7819 */ /* 0x010fe40000011609 */
[----:B------:R-:W-:Y:S02]  /*2a8d0*/  LOP3.LUT R14, R14, 0xffff, RZ, 0xc0, !PT ;  /* 0x0000ffff0e0e7812 */ /* 0x000fe400078ec0ff */
[----:B------:R-:W-:Y:S02]  /*2a8e0*/  LOP3.LUT R15, R15, 0xffff, RZ, 0xc0, !PT ;  /* 0x0000ffff0f0f7812 */ /* 0x000fe400078ec0ff */
[----:B------:R-:W-:Y:S02]  /*2a8f0*/  SHF.R.U32.HI R13, RZ, 0x8, R8 ;  /* 0x00000008ff0d7819 */ /* 0x000fe40000011608 */
[----:B------:R-:W-:Y:S02]  /*2a900*/  PRMT R8, R15, 0x3340, R14 ;  /* 0x000033400f087816 */ /* 0x000fe4000000000e */
[----:B------:R-:W-:-:S03]  /*2a910*/  SHF.R.U32.HI R17, RZ, 0x8, R17 ;  /* 0x00000008ff117819 */ /* 0x000fc60000011611 */
[----:B------:R0:W-:Y:S01]  /*2a920*/  STL [R1+0x50], R8 ;  /* 0x0000500801007387 */ /* 0x0001e20000100800 */
[----:B------:R-:W-:-:S03]  /*2a930*/  LOP3.LUT R17, R17, 0xffff, RZ, 0xc0, !PT ;  /* 0x0000ffff11117812 */ /* 0x000fc600078ec0ff */
[----:B------:R-:W4:Y:S01]  /*2a940*/  LDL.LU R21, [R1+0x13c] ;  /* 0x00013c0001157983 */ /* 0x000f220000300800 */
[----:B------:R-:W-:-:S03]  /*2a950*/  SHF.R.U32.HI R18, RZ, 0x8, R18 ;  /* 0x00000008ff127819 */ /* 0x000fc60000011612 */
[----:B------:R-:W4:Y:S01]  /*2a960*/  LDL.LU R24, [R1+0x138] ;  /* 0x0001380001187983 */ /* 0x000f220000300800 */
[----:B------:R-:W-:Y:S02]  /*2a970*/  LOP3.LUT R12, R12, 0xffff, RZ, 0xc0, !PT ;  /* 0x0000ffff0c0c7812 */ /* 0x000fe400078ec0ff */
[----:B------:R-:W-:Y:S01]  /*2a980*/  LOP3.LUT R13, R13, 0xffff, RZ, 0xc0, !PT ;  /* 0x0000ffff0d0d7812 */ /* 0x000fe200078ec0ff */
[----:B------:R-:W4:Y:S01]  /*2a990*/  LDL.LU R9, [R1+0x12c] ;  /* 0x00012c0001097983 */ /* 0x000f220000300800 */
[----:B------:R-:W-:Y:S02]  /*2a9a0*/  SHF.R.U32.HI R15, RZ, 0x8, R7 ;  /* 0x00000008ff0f7819 */ /* 0x000fe40000011607 */
[----:B------:R-:W-:Y:S02]  /*2a9b0*/  LOP3.LUT R18, R18, 0xffff, RZ, 0xc0, !PT ;  /* 0x0000ffff12127812 */ /* 0x000fe400078ec0ff */
[----:B------:R-:W-:Y:S02]  /*2a9c0*/  SHF.R.U32.HI R14, RZ, 0x8, R4 ;  /* 0x00000008ff0e7819 */ /* 0x000fe40000011604 */
[----:B------:R-:W-:-:S02]  /*2a9d0*/  PRMT R17, R17, 0x3340, R1 ;  /* 0x0000334011117816 */ /* 0x000fc40000000001 */
[----:B------:R-:W-:Y:S02]  /*2a9e0*/  SHF.R.U32.HI R19, RZ, 0x8, R19 ;  /* 0x00000008ff137819 */ /* 0x000fe40000011613 */
[----:B0-----:R-:W-:Y:S02]  /*2a9f0*/  PRMT R8, R13, 0x3340, R12 ;  /* 0x000033400d087816 */ /* 0x001fe4000000000c */
[----:B------:R-:W-:Y:S02]  /*2aa00*/  SHF.R.U32.HI R13, RZ, 0x8, R20 ;  /* 0x00000008ff0d7819 */ /* 0x000fe40000011614 */
[----:B------:R-:W-:Y:S02]  /*2aa10*/  LOP3.LUT R14, R14, 0xffff, RZ, 0xc0, !PT ;  /* 0x0000ffff0e0e7812 */ /* 0x000fe400078ec0ff */
[----:B------:R-:W-:Y:S02]  /*2aa20*/  SHF.R.U32.HI R12, RZ, 0x8, R3 ;  /* 0x00000008ff0c7819 */ /* 0x000fe40000011603 */
[----:B------:R-:W-:-:S02]  /*2aa30*/  LOP3.LUT R15, R15, 0xffff, RZ, 0xc0, !PT ;  /* 0x0000ffff0f0f7812 */ /* 0x000fc400078ec0ff */
[----:B------:R-:W-:Y:S02]  /*2aa40*/  LOP3.LUT R19, R19, 0xffff, RZ, 0xc0, !PT ;  /* 0x0000ffff13137812 */ /* 0x000fe400078ec0ff */
[--C-:B------:R-:W-:Y:S01]  /*2aa50*/  PRMT R18, R18, 0x3340, R1.reuse ;  /* 0x0000334012127816 */ /* 0x100fe20000000001 */
[----:B------:R-:W-:Y:S01]  /*2aa60*/  STL [R1+0x116c], R17 ;  /* 0x00116c1101007387 */ /* 0x000fe20000100800 */
[----:B------:R-:W-:Y:S02]  /*2aa70*/  LOP3.LUT R12, R12, 0xffff, RZ, 0xc0, !PT ;  /* 0x0000ffff0c0c7812 */ /* 0x000fe400078ec0ff */
[----:B------:R-:W-:Y:S01]  /*2aa80*/  LOP3.LUT R13, R13, 0xffff, RZ, 0xc0, !PT ;  /* 0x0000ffff0d0d7812 */ /* 0x000fe200078ec0ff */
[----:B------:R0:W-:Y:S01]  /*2aa90*/  STL [R1+0x54], R8 ;  /* 0x0000540801007387 */ /* 0x0001e20000100800 */
[----:B------:R-:W-:Y:S02]  /*2aaa0*/  PRMT R3, R15, 0x3340, R14 ;  /* 0x000033400f037816 */ /* 0x000fe4000000000e */
[----:B------:R-:W-:Y:S01]  /*2aab0*/  PRMT R19, R19, 0x3340, R1 ;  /* 0x0000334013137816 */ /* 0x000fe20000000001 */
[----:B------:R-:W-:Y:S04]  /*2aac0*/  STL [R1+0x1168], R18 ;  /* 0x0011681201007387 */ /* 0x000fe80000100800 */
[----:B------:R-:W4:Y:S01]  /*2aad0*/  LDL.LU R7, [R1+0x148] ;  /* 0x0001480001077983 */ /* 0x000f220000300800 */
[----:B0-----:R-:W-:-:S03]  /*2aae0*/  PRMT R8, R13, 0x3340, R12 ;  /* 0x000033400d087816 */ /* 0x001fc6000000000c */
[----:B------:R-:W4:Y:S04]  /*2aaf0*/  LDL.LU R4, [R1+0x168] ;  /* 0x0001680001047983 */ /* 0x000f280000300800 */
[----:B------:R0:W-:Y:S04]  /*2ab00*/  STL [R1+0x4c], R3 ;  /* 0x00004c0301007387 */ /* 0x0001e80000100800 */
[----:B------:R-:W-:Y:S04]  /*2ab10*/  STL [R1+0x1164], R19 ;  /* 0x0011641301007387 */ /* 0x000fe80000100800 */
[----:B0-----:R-:W4:Y:S04]  /*2ab20*/  LDL.LU R3, [R1+0x160] ;  /* 0x0001600001037983 */ /* 0x001f280000300800 */
[----:B------:R0:W-:Y:S01]  /*2ab30*/  STL [R1+0x48], R8 ;  /* 0x0000480801007387 */ /* 0x0001e20000100800 */
[----:B--2---:R-:W-:-:S03]  /*2ab40*/  SHF.R.U32.HI R20, RZ, 0x8, R23 ;  /* 0x00000008ff147819 */ /* 0x004fc60000011617 */
[----:B------:R-:W2:Y:S04]  /*2ab50*/  LDL.LU R23, [R1+0x14c] ;  /* 0x00014c0001177983 */ /* 0x000ea80000300800 */
[----:B0-----:R-:W2:Y:S01]  /*2ab60*/  LDL.LU R8, [R1+0x114] ;  /* 0x0001140001087983 */ /* 0x001ea20000300800 */
[----:B---3--:R-:W-:-:S03]  /*2ab70*/  SHF.R.U32.HI R14, RZ, 0x8, R10 ;  /* 0x00000008ff0e7819 */ /* 0x008fc6000001160a */
[----:B------:R-:W3:Y:S01]  /*2ab80*/  LDL.LU R10, [R1+0x110] ;  /* 0x00011000010a7983 */ /* 0x000ee20000300800 */
[----:B------:R-:W-:Y:S02]  /*2ab90*/  SHF.R.U32.HI R15, RZ, 0x8, R11 ;  /* 0x00000008ff0f7819 */ /* 0x000fe4000001160b */
[----:B------:R-:W-:Y:S02]  /*2aba0*/  LOP3.LUT R20, R20, 0xffff, RZ, 0xc0, !PT ;  /* 0x0000ffff14147812 */ /* 0x000fe400078ec0ff */
[----:B------:R-:W-:Y:S02]  /*2abb0*/  LOP3.LUT R14, R14, 0xffff, RZ, 0xc0, !PT ;  /* 0x0000ffff0e0e7812 */ /* 0x000fe400078ec0ff */
[----:B------:R-:W-:Y:S02]  /*2abc0*/  LOP3.LUT R15, R15, 0xffff, RZ, 0xc0, !PT ;  /* 0x0000ffff0f0f7812 */ /* 0x000fe400078ec0ff */
[----:B------:R-:W-:Y:S02]  /*2abd0*/  PRMT R20, R20, 0x3340, R1 ;  /* 0x0000334014147816 */ /* 0x000fe40000000001 */
[----:B------:R-:W-:-:S03]  /*2abe0*/  PRMT R11, R15, 0x3340, R14 ;  /* 0x000033400f0b7816 */ /* 0x000fc6000000000e */
[----:B------:R-:W-:Y:S04]  /*2abf0*/  STL [R1+0x1160], R20 ;  /* 0x0011601401007387 */ /* 0x000fe80000100800 */
[----:B------:R-:W3:Y:S01]  /*2ac00*/  LDL.LU R18, [R1+0x228] ;  /* 0x0002280001127983 */ /* 0x000ee20000300800 */
[----:B----4-:R-:W-:Y:S02]  /*2ac10*/  SHF.R.U32.HI R21, RZ, 0x8, R21 ;  /* 0x00000008ff157819 */ /* 0x010fe40000011615 */
[----:B------:R-:W-:Y:S02]  /*2ac20*/  SHF.R.U32.HI R13, RZ, 0x8, R24 ;  /* 0x00000008ff0d7819 */ /* 0x000fe40000011618 */
[----:B------:R-:W-:Y:S02]  /*2ac30*/  LOP3.LUT R21, R21, 0xffff, RZ, 0xc0, !PT ;  /* 0x0000ffff15157812 */ /* 0x000fe400078ec0ff */
[----:B------:R-:W-:-:S02]  /*2ac40*/  SHF.R.U32.HI R12, RZ, 0x8, R9 ;  /* 0x00000008ff0c7819 */ /* 0x000fc40000011609 */
[----:B------:R-:W-:Y:S01]  /*2ac50*/  LOP3.LUT R13, R13, 0xffff, RZ, 0xc0, !PT ;  /* 0x0000ffff0d0d7812 */ /* 0x000fe200078ec0ff */
[----:B------:R-:W4:Y:S01]  /*2ac60*/  LDL.LU R9, [R1+0x20c] ;  /* 0x00020c0001097983 */ /* 0x000f220000300800 */
[----:B------:R-:W-:Y:S02]  /*2ac70*/  LOP3.LUT R12, R12, 0xffff, RZ, 0xc0, !PT ;  /* 0x0000ffff0c0c7812 */ /* 0x000fe400078ec0ff */
[----:B------:R-:W-:Y:S01]  /*2ac80*/  PRMT R21, R21, 0x3340, R1 ;  /* 0x0000334015157816 */ /* 0x000fe20000000001 */
[----:B------:R0:W-:Y:S01]  /*2ac90*/  STL [R1+0x3c], R11 ;  /* 0x00003c0b01007387 */ /* 0x0001e20000100800 */
[----:B------:R-:W-:-:S03]  /*2aca0*/  PRMT R12, R13, 0x3340, R12 ;  /* 0x000033400d0c7816 */ /* 0x000fc6000000000c */
[----:B------:R-:W4:Y:S04]  /*2acb0*/  LDL.LU R19, [R1+0x1dc] ;  /* 0x0001dc0001137983 */ /* 0x000f280000300800 */
[----:B0-----:R-:W4:Y:S04]  /*2acc0*/  LDL.LU R11, [R1+0x1d8] ;  /* 0x0001d800010b7983 */ /* 0x001f280000300800 */
[----:B------:R-:W-:Y:S04]  /*2acd0*/  STL [R1+0x115c], R21 ;  /* 0x00115c1501007387 */ /* 0x000fe80000100800 */
[----:B------:R-:W4:Y:S04]  /*2ace0*/  LDL.LU R24, [R1+0x130] ;  /* 0x0001300001187983 */ /* 0x000f280000300800 */
[----:B------:R3:W-:Y:S01]  /*2acf0*/  STL [R1+0x28], R12 ;  /* 0x0000280c01007387 */ /* 0x0007e20000100800 */
[----:B------:R-:W-:-:S03]  /*2ad00*/  SHF.R.U32.HI R22, RZ, 0x8, R7 ;  /* 0x00000008ff167819 */ /* 0x000fc60000011607 */
[----:B------:R-:W4:Y:S01]  /*2ad10*/  LDL.LU R7, [R1+0x164] ;  /* 0x0001640001077983 */ /* 0x000f220000300800 */
[----:B------:R-:W-:-:S03]  /*2ad20*/  SHF.R.U32.HI R15, RZ, 0x8, R4 ;  /* 0x00000008ff0f7819 */ /* 0x000fc60000011604 */
[----:B------:R-:W4:Y:S01]  /*2ad30*/  LDL.LU R4, [R1+0x16c] ;  /* 0x00016c0001047983 */ /* 0x000f220000300800 */
[----:B------:R-:W-:-:S03]  /*2ad40*/  SHF.R.U32.HI R14, RZ, 0x8, R3 ;  /* 0x00000008ff0e7819 */ /* 0x000fc60000011603 */
[----:B------:R-:W4:Y:S04]  /*2ad50*/  LDL.LU R3, [R1+0x134] ;  /* 0x0001340001037983 */ /* 0x000f280000300800 */
[----:B------:R-:W4:Y:S01]  /*2ad60*/  LDL.LU R17, [R1+0x1cc] ;  /* 0x0001cc0001117983 */ /* 0x000f220000300800 */
[----:B--2---:R-:W-:-:S03]  /*2ad70*/  SHF.R.U32.HI R13, RZ, 0x8, R8 ;  /* 0x00000008ff0d7819 */ /* 0x004fc60000011608 */
[----:B------:R-:W2:Y:S04]  /*2ad80*/  LDL.LU R8, [R1+0x1c8] ;  /* 0x0001c80001087983 */ /* 0x000ea80000300800 */
[----:B------:R-:W2:Y:S01]  /*2ad90*/  LDL.LU R16, [R1+0x1c4] ;  /* 0x0001c40001107983 */ /* 0x000ea20000300800 */
[----:B---3--:R-:W-:-:S03]  /*2ada0*/  SHF.R.U32.HI R12, RZ, 0x8, R10 ;  /* 0x00000008ff0c7819 */ /* 0x008fc6000001160a */
[----:B------:R-:W3:Y:S01]  /*2adb0*/  LDL.LU R10, [R1+0x1a4] ;  /* 0x0001a400010a7983 */ /* 0x000ee20000300800 */
[----:B------:R-:W-:Y:S02]  /*2adc0*/  SHF.R.U32.HI R23, RZ, 0x8, R23 ;  /* 0x00000008ff177819 */ /* 0x000fe40000011617 */
[----:B------:R-:W-:Y:S02]  /*2add0*/  LOP3.LUT R22, R22, 0xffff, RZ, 0xc0, !PT ;  /* 0x0000ffff16167812 */ /* 0x000fe400078ec0ff */
[----:B------:R-:W-:Y:S02]  /*2ade0*/  LOP3.LUT R23, R23, 0xffff, RZ, 0xc0, !PT ;  /* 0x0000ffff17177812 */ /* 0x000fe400078ec0ff */
[----:B------:R-:W-:Y:S02]  /*2adf0*/  LOP3.LUT R14, R14, 0xffff, RZ, 0xc0, !PT ;  /* 0x0000ffff0e0e7812 */ /* 0x000fe400078ec0ff */
[----:B------:R-:W-:Y:S02]  /*2ae00*/  LOP3.LUT R15, R15, 0xffff, RZ, 0xc0, !PT ;  /* 0x0000ffff0f0f7812 */ /* 0x000fe400078ec0ff */
[----:B------:R-:W-:-:S02]  /*2ae10*/  PRMT R22, R22, 0x3340, R1 ;  /* 0x0000334016167816 */ /* 0x000fc40000000001 */
[----:B------:R-:W-:Y:S02]  /*2ae20*/  LOP3.LUT R12, R12, 0xffff, RZ, 0xc0, !PT ;  /* 0x0000ffff0c0c7812 */ /* 0x000fe400078ec0ff */
[----:B------:R-:W-:Y:S02]  /*2ae30*/  LOP3.LUT R13, R13, 0xffff, RZ, 0xc0, !PT ;  /* 0x0000ffff0d0d7812 */ /* 0x000fe400078ec0ff */
[----:B------:R-:W-:Y:S02]  /*2ae40*/  PRMT R23, R23, 0x3340, R1 ;  /* 0x0000334017177816 */ /* 0x000fe40000000001 */
[----:B------:R-:W-:Y:S01]  /*2ae50*/  PRMT R14, R15, 0x3340, R14 ;  /* 0x000033400f0e7816 */ /* 0x000fe2000000000e */
[----:B------:R-:W-:Y:S01]  /*2ae60*/  STL [R1+0x1158], R22 ;  /* 0x0011581601007387 */ /* 0x000fe20000100800 */
[----:B------:R-:W-:Y:S02]  /*2ae70*/  PRMT R12, R13, 0x3340, R12 ;  /* 0x000033400d0c7816 */ /* 0x000fe4000000000c */
[----:B------:R-:W-:Y:S01]  /*2ae80*/  LOP3.LUT R18, R18, 0xffff, RZ, 0xc0, !PT ;  /* 0x0000ffff12127812 */ /* 0x000fe200078ec0ff */
[----:B------:R-:W-:Y:S04]  /*2ae90*/  STL [R1+0x1184], R23 ;  /* 0x0011841701007387 */ /* 0x000fe80000100800 */
[----:B------:R0:W-:Y:S01]  /*2aea0*/  STL [R1+0x1c], R14 ;  /* 0x00001c0e01007387 */ /* 0x0001e20000100800 */
[----:B----4-:R-:W-:-:S03]  /*2aeb0*/  LOP3.LUT R9, R9, 0xffff, RZ, 0xc0, !PT ;  /* 0x0000ffff09097812 */ /* 0x010fc600078ec0ff */
[----:B------:R1:W-:Y:S01]  /*2aec0*/  STL [R1+0x18], R12 ;  /* 0x0000180c01007387 */ /* 0x0003e20000100800 */
[----:B------:R-:W-:-:S03]  /*2aed0*/  LOP3.LUT R15, R19, 0xffff, RZ, 0xc0, !PT ;  /* 0x0000ffff130f7812 */ /* 0x000fc600078ec0ff */
[----:B------:R-:W-:Y:S01]  /*2aee0*/  STL [R1+0x58], R18 ;  /* 0x0000581201007387 */ /* 0x000fe20000100800 */
[----:B------:R-:W-:-:S03]  /*2aef0*/  LOP3.LUT R11, R11, 0xffff, RZ, 0xc0, !PT ;  /* 0x0000ffff0b0b7812 */ /* 0x000fc600078ec0ff */
[----:B------:R4:W-:Y:S01]  /*2af00*/  STL [R1+0x5c], R9 ;  /* 0x00005c0901007387 */ /* 0x0009e20000100800 */
[----:B------:R-:W-:-:S04]  /*2af10*/  SHF.R.U32.HI R24, RZ, 0x8, R24 ;  /* 0x00000008ff187819 */ /* 0x000fc80000011618 */
[----:B------:R-:W-:Y:S01]  /*2af20*/  LOP3.LUT R24, R24, 0xffff, RZ, 0xc0, !PT ;  /* 0x0000ffff18187812 */ /* 0x000fe200078ec0ff */
[----:B------:R3:W-:Y:S03]  /*2af30*/  STL [R1+0x68], R15 ;  /* 0x0000680f01007387 */ /* 0x0007e60000100800 */
[----:B------:R-:W-:Y:S02]  /*2af40*/  PRMT R24, R24, 0x3340, R1 ;  /* 0x0000334018187816 */ /* 0x000fe40000000001 */
[----:B0-----:R-:W-:Y:S02]  /*2af50*/  SHF.R.U32.HI R14, RZ, 0x8, R7 ;  /* 0x00000008ff0e7819 */ /* 0x001fe40000011607 */
[----:B------:R-:W-:Y:S02]  /*2af60*/  SHF.R.U32.HI R13, RZ, 0x8, R4 ;  /* 0x00000008ff0d7819 */ /* 0x000fe40000011604 */
[----:B------:R-:W-:-:S02]  /*2af70*/  LOP3.LUT R7, R14, 0xffff, RZ, 0xc0, !PT ;  /* 0x0000ffff0e077812 */ /* 0x000fc400078ec0ff */
[----:B------:R-:W-:Y:S01]  /*2af80*/  LOP3.LUT R4, R13, 0xffff, RZ, 0xc0, !PT ;  /* 0x0000ffff0d047812 */ /* 0x000fe200078ec0ff */
[----:B------:R-:W-:Y:S03]  /*2af90*/  STL [R1+0x6c], R11 ;  /* 0x00006c0b01007387 */ /* 0x000fe60000100800 */
[----:B------:R-:W-:Y:S01]  /*2afa0*/  PRMT R4, R4, 0x3340, R7 ;  /* 0x0000334004047816 */ /* 0x000fe20000000007 */
[----:B------:R-:W3:Y:S01]  /*2afb0*/  LDL.LU R23, [R1+0xac] ;  /* 0x0000ac0001177983 */ /* 0x000ee20000300800 */
[----:B-1----:R-:W-:-:S04]  /*2afc0*/  SHF.R.U32.HI R12, RZ, 0x8, R3 ;  /* 0x00000008ff0c7819 */ /* 0x002fc80000011603 */
[----:B------:R-:W-:-:S04]  /*2afd0*/  LOP3.LUT R3, R12, 0xffff, RZ, 0xc0, !PT ;  /* 0x0000ffff0c037812 */ /* 0x000fc800078ec0ff */
[----:B------:R-:W-:Y:S02]  /*2afe0*/  PRMT R3, R3, 0x3340, R1 ;  /* 0x0000334003037816 */ /* 0x000fe40000000001 */
[----:B------:R-:W-:Y:S02]  /*2aff0*/  PRMT R12, R17, 0x4210, R18 ;  /* 0x00004210110c7816 */ /* 0x000fe40000000012 */
[----:B--2---:R-:W-:Y:S02]  /*2b000*/  PRMT R13, R8, 0x4210, R9 ;  /* 0x00004210080d7816 */ /* 0x004fe40000000009 */
[----:B----4-:R-:W2:Y:S01]  /*2b010*/  LDL.LU R9, [R1+0xa8] ;  /* 0x0000a80001097983 */ /* 0x010ea20000300800 */
[----:B------:R-:W-:-:S03]  /*2b020*/  PRMT R14, R16, 0x4210, R15 ;  /* 0x00004210100e7816 */ /* 0x000fc6000000000f */
[----:B------:R-:W4:Y:S01]  /*2b030*/  LDL.LU R8, [R1+0xa0] ;  /* 0x0000a00001087983 */ /* 0x000f220000300800 */
[----:B---3--:R-:W-:-:S03]  /*2b040*/  PRMT R15, R10, 0x4210, R11 ;  /* 0x000042100a0f7816 */ /* 0x008fc6000000000b */
[----:B------:R0:W-:Y:S04]  /*2b050*/  STL [R1+0x1188], R24 ;  /* 0x0011881801007387 */ /* 0x0001e80000100800 */
[----:B0-----:R-:W3:Y:S04]  /*2b060*/  LDL.LU R24, [R1+0xb0] ;  /* 0x0000b00001187983 */ /* 0x001ee80000300800 */
[----:B------:R-:W2:Y:S04]  /*2b070*/  LDL.LU R10, [R1+0xa4] ;  /* 0x0000a400010a7983 */ /* 0x000ea80000300800 */
[----:B------:R-:W-:Y:S04]  /*2b080*/  STL [R1+0x8], R4 ;  /* 0x0000080401007387 */ /* 0x000fe80000100800 */
[----:B------:R-:W2:Y:S04]  /*2b090*/  LDL.LU R11, [R1+0x38] ;  /* 0x00003800010b7983 */ /* 0x000ea80000300800 */
[----:B------:R-:W2:Y:S04]  /*2b0a0*/  LDL.LU R16, [R1+0x9c] ;  /* 0x00009c0001107983 */ /* 0x000ea80000300800 */
[----:B------:R-:W-:Y:S04]  /*2b0b0*/  STL [R1+0x4], R3 ;  /* 0x0000040301007387 */ /* 0x000fe80000100800 */
[----:B------:R-:W2:Y:S04]  /*2b0c0*/  LDL.LU R17, [R1+0x2c] ;  /* 0x00002c0001117983 */ /* 0x000ea80000300800 */
[----:B------:R-:W2:Y:S04]  /*2b0d0*/  LDL.LU R18, [R1+0x34] ;  /* 0x0000340001127983 */ /* 0x000ea80000300800 */
[----:B------:R-:W4:Y:S01]  /*2b0e0*/  LDL.LU R19, [R1+0x30] ;  /* 0x0000300001137983 */ /* 0x000f220000300800 */
[----:B------:R-:W-:-:S03]  /*2b0f0*/  SHF.R.U32.HI R29, RZ, 0x8, R29 ;  /* 0x00000008ff1d7819 */ /* 0x000fc6000001161d */
[----:B----4-:R0:W-:Y:S04]  /*2b100*/  STL [R1+0x119c], R19 ;  /* 0x00119c1301007387 */ /* 0x0101e80000100800 */
[----:B0-----:R-:W4:Y:S04]  /*2b110*/  LDL.LU R19, [R1+0x24] ;  /* 0x0000240001137983 */ /* 0x001f280000300800 */
[----:B------:R-:W4:Y:S01]  /*2b120*/  LDL.LU R7, [R1+0x14] ;  /* 0x0000140001077983 */ /* 0x000f220000300800 */
[----:B------:R-:W-:Y:S02]  /*2b130*/  SHF.R.U32.HI R28, RZ, 0x8, R28 ;  /* 0x00000008ff1c7819 */ /* 0x000fe4000001161c */
[----:B------:R-:W-:-:S02]  /*2b140*/  LOP3.LUT R29, R29, 0xffff, RZ, 0xc0, !PT ;  /* 0x0000ffff1d1d7812 */ /* 0x000fc400078ec0ff */
[----:B------:R-:W-:Y:S02]  /*2b150*/  SHF.R.U32.HI R25, RZ, 0x8, R25 ;  /* 0x00000008ff197819 */ /* 0x000fe40000011619 */
[----:B------:R-:W-:Y:S01]  /*2b160*/  LOP3.LUT R28, R28, 0xffff, RZ, 0xc0, !PT ;  /* 0x0000ffff1c1c7812 */ /* 0x000fe200078ec0ff */
[----:B------:R-:W-:Y:S01]  /*2b170*/  STSM.16.M88.4 [R0], R12 ;  /* 0x0000000c00007844 */ /* 0x000fe20000000200 */
[--C-:B------:R-:W-:Y:S02]  /*2b180*/  PRMT R29, R29, 0x3340, R1.reuse ;  /* 0x000033401d1d7816 */ /* 0x100fe40000000001 */
[----:B------:R-:W-:Y:S02]  /*2b190*/  LOP3.LUT R25, R25, 0xffff, RZ, 0xc0, !PT ;  /* 0x0000ffff19197812 */ /* 0x000fe400078ec0ff */
[----:B------:R-:W-:Y:S02]  /*2b1a0*/  PRMT R28, R28, 0x3340, R1 ;  /* 0x000033401c1c7816 */ /* 0x000fe40000000001 */
[----:B------:R-:W-:-:S02]  /*2b1b0*/  LOP3.LUT R2, R2, 0xffff, RZ, 0xc0, !PT ;  /* 0x0000ffff02027812 */ /* 0x000fc400078ec0ff */
[----:B---3--:R-:W-:Y:S02]  /*2b1c0*/  PRMT R29, R24, 0x5410, R29 ;  /* 0x00005410181d7816 */ /* 0x008fe4000000001d */
[--C-:B------:R-:W-:Y:S02]  /*2b1d0*/  PRMT R25, R25, 0x3340, R1.reuse ;  /* 0x0000334019197816 */ /* 0x100fe40000000001 */
[--C-:B------:R-:W-:Y:S02]  /*2b1e0*/  PRMT R5, R5, 0x3340, R1.reuse ;  /* 0x0000334005057816 */ /* 0x100fe40000000001 */
[----:B------:R-:W-:Y:S02]  /*2b1f0*/  PRMT R28, R23, 0x5410, R28 ;  /* 0x00005410171c7816 */ /* 0x000fe4000000001c */
[----:B------:R-:W-:Y:S02]  /*2b200*/  PRMT R6, R6, 0x3340, R1 ;  /* 0x0000334006067816 */ /* 0x000fe40000000001 */
[----:B------:R-:W-:-:S02]  /*2b210*/  PRMT R26, R8, 0x5410, R26 ;  /* 0x00005410081a7816 */ /* 0x000fc4000000001a */
[----:B------:R-:W-:Y:S02]  /*2b220*/  PRMT R2, R2, 0x3340, R1 ;  /* 0x0000334002027816 */ /* 0x000fe40000000001 */
[----:B--2---:R-:W-:Y:S02]  /*2b230*/  PRMT R27, R9, 0x5410, R27 ;  /* 0x00005410091b7816 */ /* 0x004fe4000000001b */
[----:B------:R-:W-:Y:S02]  /*2b240*/  PRMT R25, R10, 0x5410, R25 ;  /* 0x000054100a197816 */ /* 0x000fe40000000019 */
[----:B------:R-:W-:Y:S02]  /*2b250*/  PRMT R5, R11, 0x5410, R5 ;  /* 0x000054100b057816 */ /* 0x000fe40000000005 */
[----:B------:R-:W-:Y:S02]  /*2b260*/  PRMT R6, R16, 0x5410, R6 ;  /* 0x0000541010067816 */ /* 0x000fe40000000006 */
[----:B------:R-:W-:Y:S01]  /*2b270*/  PRMT R2, R17, 0x5410, R2 ;  /* 0x0000541011027816 */ /* 0x000fe20000000002 */
[----:B------:R-:W-:Y:S06]  /*2b280*/  BAR.SYNC.DEFER_BLOCKING 0x0 ;  /* 0x0000000000007b1d */ /* 0x000fec0000010000 */
[----:B----4-:R0:W-:Y:S04]  /*2b290*/  STL [R1+0x1198], R7 ;  /* 0x0011980701007387 */ /* 0x0101e80000100800 */
[----:B0-----:R-:W2:Y:S04]  /*2b2a0*/  LDL.LU R7, [R1+0x20] ;  /* 0x0000200001077983 */ /* 0x001ea80000300800 */
[----:B------:R-:W3:Y:S04]  /*2b2b0*/  LDL.LU R20, [R1+0x98] ;  /* 0x0000980001147983 */ /* 0x000ee80000300800 */
[----:B------:R-:W4:Y:S04]  /*2b2c0*/  LDL.LU R4, [R1+0x10] ;  /* 0x0000100001047983 */ /* 0x000f280000300800 */
[----:B------:R-:W4:Y:S04]  /*2b2d0*/  LDL.LU R21, [R1+0x90] ;  /* 0x0000900001157983 */ /* 0x000f280000300800 */
[----:B------:R-:W3:Y:S04]  /*2b2e0*/  LDL.LU R3, [R1] ;  /* 0x0000000001037983 */ /* 0x000ee80000300800 */
        /* <DEDUP_REMOVED lines=9> */
[----:B------:R-:W-:-:S03]  /*2b380*/  PRMT R18, R18, 0x5410, R19 ;  /* 0x0000541012127816 */ /* 0x000fc60000000013 */
[----:B------:R-:W3:Y:S04]  /*2b390*/  LDL.LU R10, [R1+0x7c] ;  /* 0x00007c00010a7983 */ /* 0x000ee80000300800 */
[----:B------:R-:W3:Y:S04]  /*2b3a0*/  LDL.LU R11, [R1+0x80] ;  /* 0x00008000010b7983 */ /* 0x000ee80000300800 */
[----:B------:R-:W3:Y:S04]  /*2b3b0*/  LDL.LU R16, [R1+0x70] ;  /* 0x0000700001107983 */ /* 0x000ee80000300800 */
[----:B------:R-:W3:Y:S04]  /*2b3c0*/  LDL.LU R17, [R1+0x74] ;  /* 0x0000740001117983 */ /* 0x000ee80000300800 */
[----:B------:R-:W2:Y:S04]  /*2b3d0*/  LDL.LU R19, [R1+0x119c] ;  /* 0x00119c0001137983 */ /* 0x000ea80000300800 */
[----:B------:R0:W-:Y:S04]  /*2b3e0*/  STL [R1+0x38], R18 ;  /* 0x0000381201007387 */ /* 0x0001e80000100800 */
[----:B0-----:R-:W3:Y:S01]  /*2b3f0*/  LDL.LU R18, [R1+0x50] ;  /* 0x0000500001127983 */ /* 0x001ee20000300800 */
[----:B--2---:R-:W-:-:S03]  /*2b400*/  PRMT R19, R19, 0x5410, R7 ;  /* 0x0000541013137816 */ /* 0x004fc60000000007 */
[----:B------:R-:W2:Y:S01]  /*2b410*/  LDL.LU R7, [R1+0x1198] ;  /* 0x0011980001077983 */ /* 0x000ea20000300800 */
[----:B----4-:R-:W-:-:S03]  /*2b420*/  PRMT R21, R21, 0x5410, R4 ;  /* 0x0000541015157816 */ /* 0x010fc60000000004 */
[----:B------:R0:W-:Y:S01]  /*2b430*/  STL [R1+0x34], R19 ;  /* 0x0000341301007387 */ /* 0x0001e20000100800 */
[----:B---3--:R-:W-:-:S03]  /*2b440*/  PRMT R22, R22, 0x5410, R3 ;  /* 0x0000541016167816 */ /* 0x008fc60000000003 */
[----:B0-----:R-:W3:Y:S01]  /*2b450*/  LDL.LU R19, [R1+0x54] ;  /* 0x0000540001137983 */ /* 0x001ee20000300800 */
[----:B--2---:R-:W-:-:S03]  /*2b460*/  PRMT R20, R20, 0x5410, R7 ;  /* 0x0000541014147816 */ /* 0x004fc60000000007 */
[----:B------:R-:W2:Y:S04]  /*2b470*/  LDL.LU R7, [R1+0x1194] ;  /* 0x0011940001077983 */ /* 0x000ea80000300800 */
[----:B------:R0:W-:Y:S04]  /*2b480*/  STL [R1+0x30], R20 ;  /* 0x0000301401007387 */ /* 0x0001e80000100800 */
[----:B0-----:R-:W4:Y:S04]  /*2b490*/  LDL.LU R20, [R1+0x4c] ;  /* 0x00004c0001147983 */ /* 0x001f280000300800 */
[----:B------:R-:W3:Y:S04]  /*2b4a0*/  LDL.LU R4, [R1+0x1190] ;  /* 0x0011900001047983 */ /* 0x000ee80000300800 */
[----:B------:R0:W-:Y:S04]  /*2b4b0*/  STL [R1+0x2c], R21 ;  /* 0x00002c1501007387 */ /* 0x0001e80000100800 */
[----:B0-----:R-:W4:Y:S04]  /*2b4c0*/  LDL.LU R21, [R1+0x48] ;  /* 0x0000480001157983 */ /* 0x001f280000300800 */
[----:B------:R-:W2:Y:S04]  /*2b4d0*/  LDL.LU R3, [R1+0x118c] ;  /* 0x00118c0001037983 */ /* 0x000ea80000300800 */
[----:B------:R0:W-:Y:S01]  /*2b4e0*/  STL [R1+0x24], R22 ;  /* 0x0000241601007387 */ /* 0x0001e20000100800 */
[----:B------:R-:W-:-:S03]  /*2b4f0*/  PRMT R15, R15, 0x5410, R24 ;  /* 0x000054100f0f7816 */ /* 0x000fc60000000018 */
[----:B0-----:R-:W4:Y:S01]  /*2b500*/  LDL.LU R22, [R1+0x3c] ;  /* 0x00003c0001167983 */ /* 0x001f220000300800 */
[----:B------:R-:W-:Y:S02]  /*2b510*/  PRMT R8, R8, 0x5410, R23 ;  /* 0x0000541008087816 */ /* 0x000fe40000000017 */
[----:B--2---:R-:W-:Y:S02]  /*2b520*/  PRMT R3, R12, 0x5410, R3 ;  /* 0x000054100c037816 */ /* 0x004fe40000000003 */
[----:B---3--:R-:W-:Y:S02]  /*2b530*/  PRMT R12, R13, 0x5410, R4 ;  /* 0x000054100d0c7816 */ /* 0x008fe40000000004 */
[----:B------:R-:W2:Y:S01]  /*2b540*/  LDL.LU R4, [R1+0x190] ;  /* 0x0001900001047983 */ /* 0x000ea20000300800 */
[----:B------:R-:W-:-:S03]  /*2b550*/  PRMT R13, R14, 0x5410, R7 ;  /* 0x000054100e0d7816 */ /* 0x000fc60000000007 */
[----:B------:R0:W-:Y:S04]  /*2b560*/  STL [R1+0x20], R3 ;  /* 0x0000200301007387 */ /* 0x0001e80000100800 */
[----:B0-----:R-:W3:Y:S04]  /*2b570*/  LDL.LU R3, [R1+0x188] ;  /* 0x0001880001037983 */ /* 0x001ee80000300800 */
[----:B------:R0:W-:Y:S04]  /*2b580*/  STL [R1+0x14], R12 ;  /* 0x0000140c01007387 */ /* 0x0001e80000100800 */
[----:B------:R-:W3:Y:S04]  /*2b590*/  LDL.LU R7, [R1+0x184] ;  /* 0x0001840001077983 */ /* 0x000ee80000300800 */
[----:B0-----:R-:W3:Y:S04]  /*2b5a0*/  LDL.LU R12, [R1+0x24c] ;  /* 0x00024c00010c7983 */ /* 0x001ee80000300800 */
[----:B------:R0:W-:Y:S04]  /*2b5b0*/  STL [R1+0x10], R13 ;  /* 0x0000100d01007387 */ /* 0x0001e80000100800 */
[----:B0-----:R-:W3:Y:S04]  /*2b5c0*/  LDL.LU R13, [R1+0x240] ;  /* 0x00024000010d7983 */ /* 0x001ee80000300800 */
[----:B------:R-:W3:Y:S04]  /*2b5d0*/  LDL.LU R14, [R1+0x1fc] ;  /* 0x0001fc00010e7983 */ /* 0x000ee80000300800 */
[----:B------:R-:W2:Y:S04]  /*2b5e0*/  LDL.LU R24, [R1+0x1188] ;  /* 0x0011880001187983 */ /* 0x000ea80000300800 */
[----:B------:R0:W-:Y:S04]  /*2b5f0*/  STL [R1+0x9c], R15 ;  /* 0x00009c0f01007387 */ /* 0x0001e80000100800 */
[----:B0-----:R-:W3:Y:S04]  /*2b600*/  LDL.LU R15, [R1+0x1f0] ;  /* 0x0001f000010f7983 */ /* 0x001ee80000300800 */
[----:B------:R-:W2:Y:S04]  /*2b610*/  LDL.LU R23, [R1+0x1184] ;  /* 0x0011840001177983 */ /* 0x000ea80000300800 */
[----:B------:R0:W-:Y:S04]  /*2b620*/  STL [R1+0x98], R8 ;  /* 0x0000980801007387 */ /* 0x0001e80000100800 */
[----:B0-----:R-:W4:Y:S02]  /*2b630*/  LDL.LU R8, [R1+0x1180] ;  /* 0x0011800001087983 */ /* 0x001f240000300800 */
[----:B----4-:R-:W-:-:S02]  /*2b640*/  PRMT R8, R9, 0x5410, R8 ;  /* 0x0000541009087816 */ /* 0x010fc40000000008 */
[----:B------:R-:W4:Y:S04]  /*2b650*/  LDL.LU R9, [R1+0x117c] ;  /* 0x00117c0001097983 */ /* 0x000f280000300800 */
[----:B------:R0:W-:Y:S04]  /*2b660*/  STL [R1+0x94], R8 ;  /* 0x0000940801007387 */ /* 0x0001e80000100800 */
[----:B0-----:R-:W3:Y:S01]  /*2b670*/  LDL.LU R8, [R1+0x28] ;  /* 0x0000280001087983 */ /* 0x001ee20000300800 */
[----:B----4-:R-:W-:-:S03]  /*2b680*/  PRMT R9, R10, 0x5410, R9 ;  /* 0x000054100a097816 */ /* 0x010fc60000000009 */
        /* <DEDUP_REMOVED lines=30> */
[----:B0-----:R-:W2:Y:S01]  /*2b870*/  LDL.LU R20, [R1+0x1c] ;  /* 0x00001c0001147983 */ /* 0x001ea20000300800 */
[----:B----4-:R-:W-:-:S03]  /*2b880*/  PRMT R21, R22, 0x5410, R21 ;  /* 0x0000541016157816 */ /* 0x010fc60000000015 */
[----:B------:R-:W4:Y:S04]  /*2b890*/  LDL.LU R22, [R1+0x1158] ;  /* 0x0011580001167983 */ /* 0x000f280000300800 */
[----:B------:R0:W-:Y:S04]  /*2b8a0*/  STL [R1+0xb4], R21 ;  /* 0x0000b41501007387 */ /* 0x0001e80000100800 */
[----:B0-----:R-:W4:Y:S01]  /*2b8b0*/  LDL.LU R21, [R1+0x58] ;  /* 0x0000580001157983 */ /* 0x001f220000300800 */
[----:B--2---:R-:W-:Y:S02]  /*2b8c0*/  PRMT R20, R20, 0x5410, R23 ;  /* 0x0000541014147816 */ /* 0x004fe40000000017 */
[----:B---3--:R-:W-:-:S02]  /*2b8d0*/  PRMT R16, R16, 0x5410, R24 ;  /* 0x0000541010107816 */ /* 0x008fc40000000018 */
[----:B------:R-:W-:Y:S02]  /*2b8e0*/  LOP3.LUT R4, R4, 0xffff, RZ, 0xc0, !PT ;  /* 0x0000ffff04047812 */ /* 0x000fe400078ec0ff */
[----:B------:R-:W-:Y:S02]  /*2b8f0*/  LOP3.LUT R3, R3, 0xffff, RZ, 0xc0, !PT ;  /* 0x0000ffff03037812 */ /* 0x000fe400078ec0ff */
[----:B------:R-:W-:Y:S02]  /*2b900*/  LOP3.LUT R7, R7, 0xffff, RZ, 0xc0, !PT ;  /* 0x0000ffff07077812 */ /* 0x000fe400078ec0ff */
[----:B------:R-:W-:Y:S02]  /*2b910*/  PRMT R12, R12, 0x4210, R4 ;  /* 0x000042100c0c7816 */ /* 0x000fe40000000004 */
[----:B------:R-:W-:Y:S02]  /*2b920*/  PRMT R14, R14, 0x4210, R3 ;  /* 0x000042100e0e7816 */ /* 0x000fe40000000003 */
[----:B------:R-:W-:-:S02]  /*2b930*/  PRMT R15, R15, 0x4210, R7 ;  /* 0x000042100f0f7816 */ /* 0x000fc40000000007 */
[----:B------:R-:W-:Y:S02]  /*2b940*/  PRMT R4, R25, 0x5210, R4 ;  /* 0x0000521019047816 */ /* 0x000fe40000000004 */
[----:B------:R-:W-:Y:S02]  /*2b950*/  PRMT R6, R6, 0x5210, R3 ;  /* 0x0000521006067816 */ /* 0x000fe40000000003 */
[----:B------:R-:W-:Y:S02]  /*2b960*/  PRMT R7, R2, 0x5210, R7 ;  /* 0x0000521002077816 */ /* 0x000fe40000000007 */
[----:B----4-:R-:W-:Y:S02]  /*2b970*/  PRMT R22, R8, 0x5410, R22 ;  /* 0x0000541008167816 */ /* 0x010fe40000000016 */
[----:B------:R-:W0:Y:S03]  /*2b980*/  S2R R8, SR_TID.X ;  /* 0x0000000000087919 */ /* 0x000e260000002100 */
[----:B------:R1:W-:Y:S04]  /*2b990*/  STL [R1+0xe8], R22 ;  /* 0x0000e81601007387 */ /* 0x0003e80000100800 */
[----:B------:R-:W-:Y:S04]  /*2b9a0*/  STL [R1+0xe4], R20 ;  /* 0x0000e41401007387 */ /* 0x000fe80000100800 */
[----:B------:R2:W-:Y:S01]  /*2b9b0*/  STL [R1+0xe0], R16 ;  /* 0x0000e01001007387 */ /* 0x0005e20000100800 */
[----:B-1----:R-:W-:-:S02]  /*2b9c0*/  PRMT R22, R9, 0x5410, R10 ;  /* 0x0000541009167816 */ /* 0x002fc4000000000a */
[----:B--2---:R-:W-:Y:S02]  /*2b9d0*/  LOP3.LUT R16, R11, 0xffff, RZ, 0xc0, !PT ;  /* 0x0000ffff0b107812 */ /* 0x004fe400078ec0ff */
[----:B0-----:R-:W-:-:S04]  /*2b9e0*/  LOP3.LUT R8, R8, 0x3f, RZ, 0xc0, !PT ;  /* 0x0000003f08087812 */ /* 0x001fc800078ec0ff */
[----:B------:R-:W-:Y:S01]  /*2b9f0*/  LEA R20, R8, UR4, 0x4 ;  /* 0x0000000408147c11 */ /* 0x000fe2000f8e20ff */
[----:B------:R-:W-:-:S04]  /*2ba00*/  ULDC UR4, c[0x0][0x244] ;  /* 0x0000910000047ab9 */ /* 0x000fc80000000800 */
[----:B------:R-:W0:Y:S01]  /*2ba10*/  LDS.128 R8, [R20] ;  /* 0x0000000014087984 */ /* 0x000e220000000c00 */
[----:B------:R-:W-:Y:S01]  /*2ba20*/  PRMT R13, R13, 0x4210, R16 ;  /* 0x000042100d0d7816 */ /* 0x000fe20000000010 */
[----:B------:R-:W-:Y:S06]  /*2ba30*/  BAR.SYNC.DEFER_BLOCKING 0x0 ;  /* 0x0000000000007b1d */ /* 0x000fec0000010000 */
[----:B------:R1:W-:Y:S02]  /*2ba40*/  STSM.16.M88.4 [R0], R12 ;  /* 0x0000000c00007844 */ /* 0x0003e40000000200 */
[----:B-1----:R-:W-:-:S02]  /*2ba50*/  PRMT R14, R27, 0x5210, R18 ;  /* 0x000052101b0e7816 */ /* 0x002fc40000000012 */
[----:B------:R-:W-:Y:S01]  /*2ba60*/  PRMT R15, R26, 0x5210, R17 ;  /* 0x000052101a0f7816 */ /* 0x000fe20000000011 */
[----:B------:R-:W-:Y:S06]  /*2ba70*/  BAR.SYNC.DEFER_BLOCKING 0x0 ;  /* 0x0000000000007b1d */ /* 0x000fec0000010000 */
[----:B------:R-:W1:Y:S04]  /*2ba80*/  LDS.128 R24, [R20] ;  /* 0x0000000014187984 */ /* 0x000e680000000c00 */
[----:B------:R-:W-:Y:S04]  /*2ba90*/  STL [R1+0xb0], R20 ;  /* 0x0000b01401007387 */ /* 0x000fe80000100800 */
[----:B------:R-:W-:Y:S04]  /*2baa0*/  STL [R1+0x18], R22 ;  /* 0x0000181601007387 */ /* 0x000fe80000100800 */
[----:B0-----:R-:W-:Y:S01]  /*2bab0*/  STL [R1+0x1108], R9 ;  /* 0x0011080901007387 */ /* 0x001fe20000100800 */
[----:B------:R-:W-:-:S03]  /*2bac0*/  PRMT R13, R28, 0x5210, R19 ;  /* 0x000052101c0d7816 */ /* 0x000fc60000000013 */
[----:B------:R-:W-:Y:S01]  /*2bad0*/  STL [R1+0x10f8], R10 ;  /* 0x0010f80a01007387 */ /* 0x000fe20000100800 */
[----:B------:R-:W-:-:S03]  /*2bae0*/  PRMT R5, R5, 0x5210, R16 ;  /* 0x0000521005057816 */ /* 0x000fc60000000010 */
[----:B------:R0:W-:Y:S04]  /*2baf0*/  STL [R1+0x10ec], R11 ;  /* 0x0010ec0b01007387 */ /* 0x0001e80000100800 */
[----:B------:R-:W2:Y:S04]  /*2bb00*/  LDL.LU R17, [R1+0x27c] ;  /* 0x00027c0001117983 */ /* 0x000ea80000300800 */
[----:B------:R-:W3:Y:S04]  /*2bb10*/  LDL.LU R18, [R1+0x1a0] ;  /* 0x0001a00001127983 */ /* 0x000ee80000300800 */
[----:B------:R-:W4:Y:S01]  /*2bb20*/  LDL.LU R19, [R1+0x19c] ;  /* 0x00019c0001137983 */ /* 0x000f220000300800 */
[----:B------:R-:W-:-:S03]  /*2bb30*/  PRMT R12, R29, 0x5210, R21 ;  /* 0x000052101d0c7816 */ /* 0x000fc60000000015 */
[----:B------:R-:W3:Y:S04]  /*2bb40*/  LDL.LU R16, [R1+0x2ac] ;  /* 0x0002ac0001107983 */ /* 0x000ee80000300800 */
[----:B------:R-:W4:Y:S04]  /*2bb50*/  LDL.LU R3, [R1+0x2a8] ;  /* 0x0002a80001037983 */ /* 0x000f280000300800 */
[----:B------:R-:W2:Y:S04]  /*2bb60*/  LDL.LU R2, [R1+0x29c] ;  /* 0x00029c0001027983 */ /* 0x000ea80000300800 */
[----:B------:R-:W4:Y:S04]  /*2bb70*/  LDL.LU R28, [R1+0x198] ;  /* 0x00019800011c7983 */ /* 0x000f280000300800 */
[----:B------:R-:W4:Y:S04]  /*2bb80*/  LDL.LU R29, [R1+0x194] ;  /* 0x00019400011d7983 */ /* 0x000f280000300800 */
[----:B0-----:R-:W4:Y:S04]  /*2bb90*/  LDL.LU R11, [R1+0x264] ;  /* 0x00026400010b7983 */ /* 0x001f280000300800 */
[----:B------:R-:W4:Y:S04]  /*2bba0*/  LDL.LU R10, [R1+0x1ac] ;  /* 0x0001ac00010a7983 */ /* 0x000f280000300800 */
[----:B------:R-:W4:Y:S04]  /*2bbb0*/  LDL.LU R9, [R1+0x1a8] ;  /* 0x0001a80001097983 */ /* 0x000f280000300800 */
[----:B-1----:R0:W-:Y:S01]  /*2bbc0*/  STL [R1+0x1104], R25 ;  /* 0x0011041901007387 */ /* 0x0021e20000100800 */
[----:B------:R-:W-:Y:S06]  /*2bbd0*/  BAR.SYNC.DEFER_BLOCKING 0x0 ;  /* 0x0000000000007b1d */ /* 0x000fec0000010000 */
[----:B0-----:R-:W3:Y:S04]  /*2bbe0*/  LDL R25, [R1+0xb0] ;  /* 0x0000b00001197983 */ /* 0x001ee80000100800 */
[----:B------:R-:W-:Y:S01]  /*2bbf0*/  STSM.16.M88.4 [R0], R12 ;  /* 0x0000000c00007844 */ /* 0x000fe20000000200 */
[----:B------:R-:W-:Y:S06]  /*2bc00*/  BAR.SYNC.DEFER_BLOCKING 0x0 ;  /* 0x0000000000007b1d */ /* 0x000fec0000010000 */
[----:B------:R-:W-:Y:S04]  /*2bc10*/  STL [R1+0x10f4], R26 ;  /* 0x0010f41a01007387 */ /* 0x000fe80000100800 */
[----:B------:R0:W-:Y:S04]  /*2bc20*/  STL [R1+0x10e8], R27 ;  /* 0x0010e81b01007387 */ /* 0x0001e80000100800 */
[----:B0-----:R-:W4:Y:S04]  /*2bc30*/  LDL.LU R27, [R1+0x208] ;  /* 0x00020800011b7983 */ /* 0x001f280000300800 */
[----:B------:R-:W4:Y:S04]  /*2bc40*/  LDL.LU R13, [R1+0x260] ;  /* 0x00026000010d7983 */ /* 0x000f280000300800 */
[----:B------:R-:W4:Y:S04]  /*2bc50*/  LDL.LU R14, [R1+0x22c] ;  /* 0x00022c00010e7983 */ /* 0x000f280000300800 */
[----:B------:R-:W4:Y:S04]  /*2bc60*/  LDL.LU R15, [R1+0x214] ;  /* 0x00021400010f7983 */ /* 0x000f280000300800 */
[----:B---3--:R-:W0:Y:S01]  /*2bc70*/  LDS.128 R20, [R25] ;  /* 0x0000000019147984 */ /* 0x008e220000000c00 */
[----:B------:R-:W-:Y:S06]  /*2bc80*/  BAR.SYNC.DEFER_BLOCKING 0x0 ;  /* 0x0000000000007b1d */ /* 0x000fec0000010000 */
[----:B0-----:R0:W-:Y:S04]  /*2bc90*/  STL [R1+0x1100], R21 ;  /* 0x0011001501007387 */ /* 0x0011e80000100800 */
[----:B0-----:R-:W3:Y:S04]  /*2bca0*/  LDL.LU R21, [R1+0x210] ;  /* 0x0002100001157983 */ /* 0x001ee80000300800 */
[----:B------:R-:W-:Y:S01]  /*2bcb0*/  STSM.16.M88.4 [R0], R4 ;  /* 0x0000000400007844 */ /* 0x000fe20000000200 */
[----:B--2---:R-:W-:-:S02]  /*2bcc0*/  LOP3.LUT R2, R2, 0xffff, RZ, 0xc0, !PT ;  /* 0x0000ffff02027812 */ /* 0x004fc400078ec0ff */
[----:B------:R-:W-:Y:S02]  /*2bcd0*/  LOP3.LUT R17, R17, 0xffff, RZ, 0xc0, !PT ;  /* 0x0000ffff11117812 */ /* 0x000fe400078ec0ff */
[----:B------:R-:W-:Y:S02]  /*2bce0*/  LOP3.LUT R16, R16, 0xffff, RZ, 0xc0, !PT ;  /* 0x0000ffff10107812 */ /* 0x000fe400078ec0ff */
[----:B----4-:R-:W-:Y:S01]  /*2bcf0*/  LOP3.LUT R3, R3, 0xffff, RZ, 0xc0, !PT ;  /* 0x0000ffff03037812 */ /* 0x010fe200078ec0ff */
[----:B------:R-:W-:Y:S01]  /*2bd00*/  STL [R1+0x10f0], R22 ;  /* 0x0010f01601007387 */ /* 0x000fe20000100800 */
[----:B------:R-:W-:Y:S02]  /*2bd10*/  PRMT R14, R14, 0x4210, R2 ;  /* 0x000042100e0e7816 */ /* 0x000fe40000000002 */
[----:B------:R-:W-:Y:S01]  /*2bd20*/  PRMT R15, R15, 0x4210, R17 ;  /* 0x000042100f0f7816 */ /* 0x000fe20000000011 */
[----:B------:R0:W-:Y:S01]  /*2bd30*/  STL [R1+0x10e4], R23 ;  /* 0x0010e41701007387 */ /* 0x0001e20000100800 */
[----:B------:R-:W-:-:S02]  /*2bd40*/  PRMT R12, R11, 0x4210, R16 ;  /* 0x000042100b0c7816 */ /* 0x000fc40000000010 */
[----:B------:R-:W-:Y:S01]  /*2bd50*/  PRMT R13, R13, 0x4210, R3 ;  /* 0x000042100d0d7816 */ /* 0x000fe20000000003 */
[----:B------:R-:W2:Y:S04]  /*2bd60*/  LDL.LU R26, [R1+0x38] ;  /* 0x00003800011a7983 */ /* 0x000ea80000300800 */
[----:B0-----:R-:W4:Y:S04]  /*2bd70*/  LDL.LU R23, [R1+0x34] ;  /* 0x0000340001177983 */ /* 0x001f280000300800 */
[----:B------:R-:W4:Y:S04]  /*2bd80*/  LDL.LU R11, [R1+0x30] ;  /* 0x00003000010b7983 */ /* 0x000f280000300800 */
[----:B------:R-:W4:Y:S04]  /*2bd90*/  LDL.LU R22, [R1+0x20] ;  /* 0x0000200001167983 */ /* 0x000f280000300800 */
[----:B------:R-:W-:Y:S04]  /*2bda0*/  STL.64 [R1+0x1150], R14 ;  /* 0x0011500e01007387 */ /* 0x000fe80000100a00 */
[----:B------:R-:W-:Y:S01]  /*2bdb0*/  STL.64 [R1+0x1148], R12 ;  /* 0x0011480c01007387 */ /* 0x000fe20000100a00 */
[----:B------:R-:W-:Y:S06]  /*2bdc0*/  BAR.SYNC.DEFER_BLOCKING 0x0 ;  /* 0x0000000000007b1d */ /* 0x000fec0000010000 */
[----:B------:R-:W0:Y:S01]  /*2bdd0*/  LDS.128 R12, [R25] ;  /* 0x00000000190c7984 */ /* 0x000e220000000c00 */
[----:B------:R-:W-:-:S02]  /*2bde0*/  LOP3.LUT R18, R18, 0xffff, RZ, 0xc0, !PT ;  /* 0x0000ffff12127812 */ /* 0x000fc400078ec0ff */
[----:B------:R-:W-:Y:S02]  /*2bdf0*/  LOP3.LUT R19, R19, 0xffff, RZ, 0xc0, !PT ;  /* 0x0000ffff13137812 */ /* 0x000fe400078ec0ff */
[----:B------:R-:W-:Y:S02]  /*2be00*/  LOP3.LUT R28, R28, 0xffff, RZ, 0xc0, !PT ;  /* 0x0000ffff1c1c7812 */ /* 0x000fe400078ec0ff */
[----:B------:R-:W-:Y:S02]  /*2be10*/  LOP3.LUT R29, R29, 0xffff, RZ, 0xc0, !PT ;  /* 0x0000ffff1d1d7812 */ /* 0x000fe400078ec0ff */
[----:B------:R-:W-:Y:S02]  /*2be20*/  PRMT R5, R27, 0x4210, R19 ;  /* 0x000042101b057816 */ /* 0x000fe40000000013 */
[----:B------:R-:W-:Y:S02]  /*2be30*/  PRMT R6, R10, 0x4210, R28 ;  /* 0x000042100a067816 */ /* 0x000fe4000000001c */
[----:B------:R-:W-:Y:S01]  /*2be40*/  PRMT R7, R9, 0x4210, R29 ;  /* 0x0000421009077816 */ /* 0x000fe2000000001d */
[----:B0-----:R-:W-:-:S02]  /*2be50*/  IMAD.MOV.U32 R9, RZ, RZ, R12 ;  /* 0x000000ffff097224 */ /* 0x001fc400078e000c */
[----:B------:R-:W-:Y:S01]  /*2be60*/  IMAD.MOV.U32 R10, RZ, RZ, R13 ;  /* 0x000000ffff0a7224 */ /* 0x000fe200078e000d */
[----:B---3--:R-:W-:Y:S01]  /*2be70*/  PRMT R4, R21, 0x4210, R18 ;  /* 0x0000421015047816 */ /* 0x008fe20000000012 */
[----:B------:R-:W-:Y:S06]  /*2be80*/  BAR.SYNC.DEFER_BLOCKING 0x0 ;  /* 0x0000000000007b1d */ /* 0x000fec0000010000 */
[----:B------:R-:W3:Y:S04]  /*2be90*/  LDL.LU R21, [R1+0x14] ;  /* 0x0000140001157983 */ /* 0x000ee80000300800 */
[----:B------:R-:W3:Y:S04]  /*2bea0*/  LDL.LU R27, [R1+0x10] ;  /* 0x00001000011b7983 */ /* 0x000ee80000300800 */
[----:B------:R0:W-:Y:S04]  /*2beb0*/  STL.64 [R1+0x8], R14 ;  /* 0x0000080e01007387 */ /* 0x0001e80000100a00 */
[----:B0-----:R-:W2:Y:S04]  /*2bec0*/  LDL.LU.64 R14, [R1+0x1150] ;  /* 0x00115000010e7983 */ /* 0x001ea80000300a00 */
[----:B------:R-:W2:Y:S04]  /*2bed0*/  LDL.LU.64 R12, [R1+0x1148] ;  /* 0x00114800010c7983 */ /* 0x000ea80000300a00 */
[----:B------:R0:W-:Y:S04]  /*2bee0*/  STL [R1+0x110c], R9 ;  /* 0x00110c0901007387 */ /* 0x0001e80000100800 */
[----:B0-----:R-:W3:Y:S04]  /*2bef0*/  LDL.LU R9, [R1+0x24] ;  /* 0x0000240001097983 */ /* 0x001ee80000300800 */
[----:B------:R0:W-:Y:S04]  /*2bf00*/  STL [R1+0x10fc], R10 ;  /* 0x0010fc0a01007387 */ /* 0x0001e80000100800 */
[----:B0-----:R-:W3:Y:S04]  /*2bf10*/  LDL.LU R10, [R1+0x2c] ;  /* 0x00002c00010a7983 */ /* 0x001ee80000300800 */
[----:B--2---:R-:W-:Y:S01]  /*2bf20*/  STSM.16.M88.4 [R0], R12 ;  /* 0x0000000c00007844 */ /* 0x004fe20000000200 */
[----:B------:R-:W-:Y:S06]  /*2bf30*/  BAR.SYNC.DEFER_BLOCKING 0x0 ;  /* 0x0000000000007b1d */ /* 0x000fec0000010000 */
[----:B------:R-:W0:Y:S02]  /*2bf40*/  LDS.128 R12, [R25] ;  /* 0x00000000190c7984 */ /* 0x000e240000000c00 */
[----:B------:R-:W-:Y:S06]  /*2bf50*/  BAR.SYNC.DEFER_BLOCKING 0x0 ;  /* 0x0000000000007b1d */ /* 0x000fec0000010000 */
[----:B------:R1:W-:Y:S04]  /*2bf60*/  STSM.16.M88.4 [R0], R4 ;  /* 0x0000000400007844 */ /* 0x0003e80000000200 */
[----:B0-----:R0:W-:Y:S04]  /*2bf70*/  STL.64 [R1+0x40], R12 ;  /* 0x0000400c01007387 */ /* 0x0011e80000100a00 */
[----:B------:R2:W-:Y:S01]  /*2bf80*/  STL.64 [R1+0x48], R14 ;  /* 0x0000480e01007387 */ /* 0x0005e20000100a00 */
[----:B-1----:R-:W-:-:S02]  /*2bf90*/  PRMT R4, R26, 0x5210, R16 ;  /* 0x000052101a047816 */ /* 0x002fc40000000010 */
[----:B----4-:R-:W-:Y:S01]  /*2bfa0*/  PRMT R5, R23, 0x5210, R3 ;  /* 0x0000521017057816 */ /* 0x010fe20000000003 */
[----:B------:R-:W4:Y:S01]  /*2bfb0*/  LDL.LU R26, [R1+0x374] ;  /* 0x00037400011a7983 */ /* 0x000f220000300800 */
[----:B------:R-:W-:-:S03]  /*2bfc0*/  PRMT R6, R11, 0x5210, R2 ;  /* 0x000052100b067816 */ /* 0x000fc60000000002 */
[----:B------:R-:W4:Y:S01]  /*2bfd0*/  LDL.LU R3, [R1+0x370] ;  /* 0x0003700001037983 */ /* 0x000f220000300800 */
[----:B0-----:R-:W-:-:S03]  /*2bfe0*/  PRMT R13, R22, 0x5210, R19 ;  /* 0x00005210160d7816 */ /* 0x001fc60000000013 */
[----:B------:R-:W4:Y:S04]  /*2bff0*/  LDL.LU R16, [R1+0x364] ;  /* 0x0003640001107983 */ /* 0x000f280000300800 */
[----:B------:R-:W4:Y:S04]  /*2c000*/  LDL.LU R23, [R1+0x360] ;  /* 0x0003600001177983 */ /* 0x000f280000300800 */
[----:B------:R-:W4:Y:S04]  /*2c010*/  LDL.LU R11, [R1+0x1f8] ;  /* 0x0001f800010b7983 */ /* 0x000f280000300800 */
[----:B------:R-:W4:Y:S01]  /*2c020*/  LDL.LU R19, [R1+0x1f4] ;  /* 0x0001f40001137983 */ /* 0x000f220000300800 */
[----:B---3--:R-:W-:Y:S01]  /*2c030*/  PRMT R7, R10, 0x5210, R17 ;  /* 0x000052100a077816 */ /* 0x008fe20000000011 */
[----:B------:R-:W-:Y:S01]  /*2c040*/  BAR.SYNC.DEFER_BLOCKING 0x0 ;  /* 0x0000000000007b1d */ /* 0x000fe20000010000 */
[----:B------:R-:W-:-:S02]  /*2c050*/  PRMT R12, R9, 0x5210, R18 ;  /* 0x00005210090c7816 */ /* 0x000fc40000000012 */
[----:B--2---:R-:W-:Y:S02]  /*2c060*/  PRMT R14, R21, 0x5210, R28 ;  /* 0x00005210150e7816 */ /* 0x004fe4000000001c */
[----:B------:R-:W-:Y:S01]  /*2c070*/  PRMT R15, R27, 0x5210, R29 ;  /* 0x000052101b0f7816 */ /* 0x000fe2000000001d */
[----:B----4-:R-:W-:Y:S04]  /*2c080*/  STL [R1+0x1144], R19 ;  /* 0x0011441301007387 */ /* 0x010fe80000100800 */
[----:B------:R-:W-:Y:S04]  /*2c090*/  STL [R1+0x1140], R16 ;  /* 0x0011401001007387 */ /* 0x000fe80000100800 */
[----:B------:R-:W0:Y:S01]  /*2c0a0*/  LDS.128 R16, [R25] ;  /* 0x0000000019107984 */ /* 0x000e220000000c00 */
[----:B------:R-:W-:Y:S06]  /*2c0b0*/  BAR.SYNC.DEFER_BLOCKING 0x0 ;  /* 0x0000000000007b1d */ /* 0x000fec0000010000 */
[----:B------:R-:W2:Y:S04]  /*2c0c0*/  LDL.LU R22, [R1+0x1ec] ;  /* 0x0001ec0001167983 */ /* 0x000ea80000300800 */
[----:B------:R-:W3:Y:S04]  /*2c0d0*/  LDL.LU R28, [R1+0x1b4] ;  /* 0x0001b400011c7983 */ /* 0x000ee80000300800 */
[----:B------:R-:W4:Y:S04]  /*2c0e0*/  LDL.LU R21, [R1+0x1e4] ;  /* 0x0001e40001157983 */ /* 0x000f280000300800 */
[----:B------:R-:W2:Y:S04]  /*2c0f0*/  LDL.LU R29, [R1+0x1b0] ;  /* 0x0001b000011d7983 */ /* 0x000ea80000300800 */
[----:B------:R1:W-:Y:S04]  /*2c100*/  STSM.16.M88.4 [R0], R4 ;  /* 0x0000000400007844 */ /* 0x0003e80000000200 */
[----:B------:R-:W4:Y:S04]  /*2c110*/  LDL.LU R27, [R1+0x1e0] ;  /* 0x0001e000011b7983 */ /* 0x000f280000300800 */
[----:B------:R-:W4:Y:S04]  /*2c120*/  LDL.LU R10, [R1+0x17c] ;  /* 0x00017c00010a7983 */ /* 0x000f280000300800 */
[----:B------:R-:W4:Y:S04]  /*2c130*/  LDL.LU R9, [R1+0x178] ;  /* 0x0001780001097983 */ /* 0x000f280000300800 */
[----:B0-----:R-:W-:Y:S04]  /*2c140*/  STL.64 [R1+0x30], R16 ;  /* 0x0000301001007387 */ /* 0x001fe80000100a00 */
[----:B------:R-:W-:Y:S01]  /*2c150*/  STL.64 [R1+0x38], R18 ;  /* 0x0000381201007387 */ /* 0x000fe20000100a00 */
[----:B------:R-:W-:Y:S01]  /*2c160*/  BAR.SYNC.DEFER_BLOCKING 0x0 ;  /* 0x0000000000007b1d */ /* 0x000fe20000010000 */
[----:B------:R-:W-:-:S05]  /*2c170*/  LOP3.LUT R2, R26, 0xffff, RZ, 0xc0, !PT ;  /* 0x0000ffff1a027812 */ /* 0x000fca00078ec0ff */
[----:B-1----:R-:W4:Y:S04]  /*2c180*/  LDL.LU R5, [R1+0x21c] ;  /* 0x00021c0001057983 */ /* 0x002f280000300800 */
[----:B------:R-:W4:Y:S04]  /*2c190*/  LDL.LU R6, [R1+0x218] ;  /* 0x0002180001067983 */ /* 0x000f280000300800 */
[----:B------:R-:W4:Y:S04]  /*2c1a0*/  LDL.LU R7, [R1+0x1e8] ;  /* 0x0001e80001077983 */ /* 0x000f280000300800 */
[----:B------:R-:W0:Y:S01]  /*2c1b0*/  LDS.128 R16, [R25] ;  /* 0x0000000019107984 */ /* 0x000e220000000c00 */
[----:B------:R-:W-:Y:S06]  /*2c1c0*/  BAR.SYNC.DEFER_BLOCKING 0x0 ;  /* 0x0000000000007b1d */ /* 0x000fec0000010000 */
[----:B0-----:R0:W-:Y:S04]  /*2c1d0*/  STL.64 [R1+0x50], R16 ;  /* 0x0000501001007387 */ /* 0x0011e80000100a00 */
[----:B------:R1:W-:Y:S01]  /*2c1e0*/  STL.64 [R1+0x58], R18 ;  /* 0x0000581201007387 */ /* 0x0003e20000100a00 */
[----:B0-----:R-:W-:-:S03]  /*2c1f0*/  LOP3.LUT R17, R23, 0xffff, RZ, 0xc0, !PT ;  /* 0x0000ffff17117812 */ /* 0x001fc600078ec0ff */
[----:B-1----:R-:W4:Y:S01]  /*2c200*/  LDL.LU R19, [R1+0x1144] ;  /* 0x0011440001137983 */ /* 0x002f220000300800 */
[----:B------:R-:W-:-:S03]  /*2c210*/  LOP3.LUT R18, R11, 0xffff, RZ, 0xc0, !PT ;  /* 0x0000ffff0b127812 */ /* 0x000fc600078ec0ff */
[----:B------:R-:W4:Y:S04]  /*2c220*/  LDL.LU R16, [R1+0x1140] ;  /* 0x0011400001107983 */ /* 0x000f280000300800 */
[----:B------:R-:W4:Y:S04]  /*2c230*/  LDL.LU R26, [R1+0x9c] ;  /* 0x00009c00011a7983 */ /* 0x000f280000300800 */
[----:B------:R-:W4:Y:S04]  /*2c240*/  LDL.LU R23, [R1+0x98] ;  /* 0x0000980001177983 */ /* 0x000f280000300800 */
[----:B------:R-:W4:Y:S04]  /*2c250*/  LDL.LU R11, [R1+0x94] ;  /* 0x00009400010b7983 */ /* 0x000f280000300800 */
[----:B------:R4:W-:Y:S01]  /*2c260*/  STSM.16.M88.4 [R0], R12 ;  /* 0x0000000c00007844 */ /* 0x0009e20000000200 */
[----:B------:R-:W-:-:S02]  /*2c270*/  LOP3.LUT R3, R3, 0xffff, RZ, 0xc0, !PT ;  /* 0x0000ffff03037812 */ /* 0x000fc400078ec0ff */
[----:B---3--:R-:W-:Y:S02]  /*2c280*/  LOP3.LUT R28, R28, 0xffff, RZ, 0xc0, !PT ;  /* 0x0000ffff1c1c7812 */ /* 0x008fe400078ec0ff */
[----:B--2---:R-:W-:Y:S02]  /*2c290*/  LOP3.LUT R29, R29, 0xffff, RZ, 0xc0, !PT ;  /* 0x0000ffff1d1d7812 */ /* 0x004fe400078ec0ff */
[----:B----4-:R-:W-:Y:S02]  /*2c2a0*/  PRMT R14, R10, 0x4210, R28 ;  /* 0x000042100a0e7816 */ /* 0x010fe4000000001c */
[----:B------:R-:W-:Y:S02]  /*2c2b0*/  PRMT R15, R9, 0x4210, R29 ;  /* 0x00004210090f7816 */ /* 0x000fe4000000001d */
[----:B------:R-:W-:Y:S02]  /*2c2c0*/  PRMT R12, R21, 0x4210, R18 ;  /* 0x00004210150c7816 */ /* 0x000fe40000000012 */
[----:B------:R-:W-:-:S02]  /*2c2d0*/  PRMT R4, R5, 0x4210, R2 ;  /* 0x0000421005047816 */ /* 0x000fc40000000002 */
[----:B------:R-:W-:Y:S01]  /*2c2e0*/  PRMT R5, R6, 0x4210, R3 ;  /* 0x0000421006057816 */ /* 0x000fe20000000003 */
[----:B------:R-:W-:Y:S04]  /*2c2f0*/  STL [R1+0x113c], R11 ;  /* 0x00113c0b01007387 */ /* 0x000fe80000100800 */
[----:B------:R-:W-:Y:S01]  /*2c300*/  STL [R1+0x1138], R8 ;  /* 0x0011380801007387 */ /* 0x000fe20000100800 */
[----:B------:R-:W-:Y:S06]  /*2c310*/  BAR.SYNC.DEFER_BLOCKING 0x0 ;  /* 0x0000000000007b1d */ /* 0x000fec0000010000 */
[----:B------:R-:W0:Y:S01]  /*2c320*/  LDS.128 R8, [R25] ;  /* 0x0000000019087984 */ /* 0x000e220000000c00 */
[----:B------:R-:W-:-:S02]  /*2c330*/  LOP3.LUT R16, R16, 0xffff, RZ, 0xc0, !PT ;  /* 0x0000ffff10107812 */ /* 0x000fc400078ec0ff */
[----:B------:R-:W-:Y:S02]  /*2c340*/  LOP3.LUT R19, R19, 0xffff, RZ, 0xc0, !PT ;  /* 0x0000ffff13137812 */ /* 0x000fe400078ec0ff */
[----:B------:R-:W-:Y:S02]  /*2c350*/  PRMT R6, R22, 0x4210, R16 ;  /* 0x0000421016067816 */ /* 0x000fe40000000010 */
[----:B------:R-:W2:Y:S01]  /*2c360*/  LDL.LU R22, [R1+0x90] ;  /* 0x0000900001167983 */ /* 0x000ea20000300800 */
[----:B------:R-:W-:-:S03]  /*2c370*/  PRMT R13, R27, 0x4210, R19 ;  /* 0x000042101b0d7816 */ /* 0x000fc60000000013 */
[----:B------:R-:W3:Y:S04]  /*2c380*/  LDL.LU R21, [R1+0x74] ;  /* 0x0000740001157983 */ /* 0x000ee80000300800 */
[----:B------:R-:W4:Y:S01]  /*2c390*/  LDL.LU R27, [R1+0x70] ;  /* 0x00007000011b7983 */ /* 0x000f220000300800 */
[----:B------:R-:W-:Y:S06]  /*2c3a0*/  BAR.SYNC.DEFER_BLOCKING 0x0 ;  /* 0x0000000000007b1d */ /* 0x000fec0000010000 */
[----:B0-----:R-:W-:Y:S04]  /*2c3b0*/  STL.64 [R1+0x60], R8 ;  /* 0x0000600801007387 */ /* 0x001fe80000100a00 */
[----:B------:R0:W-:Y:S04]  /*2c3c0*/  STL.64 [R1+0x68], R10 ;  /* 0x0000680a01007387 */ /* 0x0001e80000100a00 */
[----:B0-----:R-:W2:Y:S01]  /*2c3d0*/  LDL.LU R11, [R1+0x113c] ;  /* 0x00113c00010b7983 */ /* 0x001ea20000300800 */
[----:B------:R-:W-:-:S03]  /*2c3e0*/  PRMT R7, R7, 0x4210, R17 ;  /* 0x0000421007077816 */ /* 0x000fc60000000011 */
[----:B------:R-:W4:Y:S04]  /*2c3f0*/  LDL.LU R8, [R1+0x1138] ;  /* 0x0011380001087983 */ /* 0x000f280000300800 */
[----:B------:R-:W-:Y:S01]  /*2c400*/  STSM.16.M88.4 [R0], R4 ;  /* 0x0000000400007844 */ /* 0x000fe20000000200 */
[----:B------:R-:W-:Y:S06]  /*2c410*/  BAR.SYNC.DEFER_BLOCKING 0x0 ;  /* 0x0000000000007b1d */ /* 0x000fec0000010000 */
[----:B------:R-:W0:Y:S02]  /*2c420*/  LDS.128 R4, [R25] ;  /* 0x0000000019047984 */ /* 0x000e240000000c00 */
[----:B------:R-:W-:Y:S06]  /*2c430*/  BAR.SYNC.DEFER_BLOCKING 0x0 ;  /* 0x0000000000007b1d */ /* 0x000fec0000010000 */
[----:B------:R1:W-:Y:S04]  /*2c440*/  STSM.16.M88.4 [R0], R12 ;  /* 0x0000000c00007844 */ /* 0x0003e80000000200 */
[----:B0-----:R0:W-:Y:S04]  /*2c450*/  STL.64 [R1+0x80], R4 ;  /* 0x0000800401007387 */ /* 0x0011e80000100a00 */
[----:B------:R2:W-:Y:S04]  /*2c460*/  STL.64 [R1+0x88], R6 ;  /* 0x0000880601007387 */ /* 0x0005e80000100a00 */
[----:B-1----:R-:W3:Y:S04]  /*2c470*/  LDL.LU R14, [R1+0x7c] ;  /* 0x00007c00010e7983 */ /* 0x002ee80000300800 */
[----:B------:R-:W4:Y:S01]  /*2c480*/  LDL.LU R15, [R1+0x78] ;  /* 0x00007800010f7983 */ /* 0x000f220000300800 */
[----:B0-----:R-:W-:-:S03]  /*2c490*/  PRMT R4, R26, 0x5210, R2 ;  /* 0x000052101a047816 */ /* 0x001fc60000000002 */
[----:B------:R-:W4:Y:S01]  /*2c4a0*/  LDL.LU R2, [R1+0x37c] ;  /* 0x00037c0001027983 */ /* 0x000f220000300800 */
[----:B------:R-:W-:-:S03]  /*2c4b0*/  PRMT R5, R23, 0x5210, R3 ;  /* 0x0000521017057816 */ /* 0x000fc60000000003 */
[----:B------:R-:W4:Y:S04]  /*2c4c0*/  LDL.LU R10, [R1+0x368] ;  /* 0x00036800010a7983 */ /* 0x000f280000300800 */
[----:B------:R-:W4:Y:S04]  /*2c4d0*/  LDL.LU R26, [R1+0x25c] ;  /* 0x00025c00011a7983 */ /* 0x000f280000300800 */
[----:B------:R-:W4:Y:S01]  /*2c4e0*/  LDL.LU R3, [R1+0x378] ;  /* 0x0003780001037983 */ /* 0x000f220000300800 */
[----:B--2---:R-:W-:-:S03]  /*2c4f0*/  PRMT R6, R11, 0x5210, R16 ;  /* 0x000052100b067816 */ /* 0x004fc60000000010 */
[----:B------:R-:W2:Y:S04]  /*2c500*/  LDL.LU R16, [R1+0x36c] ;  /* 0x00036c0001107983 */ /* 0x000ea80000300800 */
[----:B------:R-:W2:Y:S04]  /*2c510*/  LDL.LU R9, [R1+0x200] ;  /* 0x0002000001097983 */ /* 0x000ea80000300800 */
[----:B------:R-:W2:Y:S04]  /*2c520*/  LDL.LU R23, [R1+0x1c0] ;  /* 0x0001c00001177983 */ /* 0x000ea80000300800 */
[----:B------:R-:W2:Y:S01]  /*2c530*/  LDL.LU R11, [R1+0x1bc] ;  /* 0x0001bc00010b7983 */ /* 0x000ea20000300800 */
[----:B------:R-:W-:Y:S01]  /*2c540*/  PRMT R7, R22, 0x5210, R17 ;  /* 0x0000521016077816 */ /* 0x000fe20000000011 */
[----:B------:R-:W-:Y:S01]  /*2c550*/  BAR.SYNC.DEFER_BLOCKING 0x0 ;  /* 0x0000000000007b1d */ /* 0x000fe20000010000 */
[----:B---3--:R-:W-:-:S02]  /*2c560*/  PRMT R12, R14, 0x5210, R18 ;  /* 0x000052100e0c7816 */ /* 0x008fc40000000012 */
[----:B------:R-:W-:Y:S02]  /*2c570*/  PRMT R14, R21, 0x5210, R28 ;  /* 0x00005210150e7816 */ /* 0x000fe4000000001c */
[----:B----4-:R-:W-:Y:S02]  /*2c580*/  PRMT R13, R15, 0x5210, R19 ;  /* 0x000052100f0d7816 */ /* 0x010fe40000000013 */
[----:B------:R-:W-:Y:S01]  /*2c590*/  PRMT R15, R27, 0x5210, R29 ;  /* 0x000052101b0f7816 */ /* 0x000fe2000000001d */
[----:B--2---:R-:W-:Y:S04]  /*2c5a0*/  STL.64 [R1+0x1130], R10 ;  /* 0x0011300a01007387 */ /* 0x004fe80000100a00 */
[----:B------:R-:W-:Y:S04]  /*2c5b0*/  STL.64 [R1+0x1128], R8 ;  /* 0x0011280801007387 */ /* 0x000fe80000100a00 */
[----:B------:R-:W0:Y:S01]  /*2c5c0*/  LDS.128 R8, [R25] ;  /* 0x0000000019087984 */ /* 0x000e220000000c00 */
[----:B------:R-:W-:Y:S06]  /*2c5d0*/  BAR.SYNC.DEFER_BLOCKING 0x0 ;  /* 0x0000000000007b1d */ /* 0x000fec0000010000 */
[----:B------:R-:W2:Y:S04]  /*2c5e0*/  LDL.LU R22, [R1+0x1b8] ;  /* 0x0001b80001167983 */ /* 0x000ea80000300800 */
[----:B------:R-:W3:Y:S04]  /*2c5f0*/  LDL.LU R19, [R1+0x258] ;  /* 0x0002580001137983 */ /* 0x000ee80000300800 */
[----:B------:R-:W4:Y:S04]  /*2c600*/  LDL.LU R28, [R1+0x248] ;  /* 0x00024800011c7983 */ /* 0x000f280000300800 */
[----:B------:R-:W2:Y:S04]  /*2c610*/  LDL.LU R29, [R1+0x244] ;  /* 0x00024400011d7983 */ /* 0x000ea80000300800 */
[----:B------:R1:W-:Y:S04]  /*2c620*/  STSM.16.M88.4 [R0], R4 ;  /* 0x0000000400007844 */ /* 0x0003e80000000200 */
[----:B------:R-:W2:Y:S04]  /*2c630*/  LDL.LU R21, [R1+0x174] ;  /* 0x0001740001157983 */ /* 0x000ea80000300800 */
[----:B------:R-:W2:Y:S04]  /*2c640*/  LDL.LU R27, [R1+0x170] ;  /* 0x00017000011b7983 */ /* 0x000ea80000300800 */
[----:B0-----:R-:W-:Y:S04]  /*2c650*/  STL.64 [R1+0x70], R8 ;  /* 0x0000700801007387 */ /* 0x001fe80000100a00 */
[----:B------:R-:W-:Y:S01]  /*2c660*/  STL.64 [R1+0x78], R10 ;  /* 0x0000780a01007387 */ /* 0x000fe20000100a00 */
[----:B------:R-:W-:Y:S06]  /*2c670*/  BAR.SYNC.DEFER_BLOCKING 0x0 ;  /* 0x0000000000007b1d */ /* 0x000fec0000010000 */
[----:B-1----:R-:W3:Y:S04]  /*2c680*/  LDL.LU R7, [R1+0x204] ;  /* 0x0002040001077983 */ /* 0x002ee80000300800 */
[----:B------:R-:W0:Y:S01]  /*2c690*/  LDS.128 R8, [R25] ;  /* 0x0000000019087984 */ /* 0x000e220000000c00 */
[----:B------:R-:W-:Y:S06]  /*2c6a0*/  BAR.SYNC.DEFER_BLOCKING 0x0 ;  /* 0x0000000000007b1d */ /* 0x000fec0000010000 */
[----:B0-----:R-:W-:Y:S04]  /*2c6b0*/  STL.64 [R1+0x90], R8 ;  /* 0x0000900801007387 */ /* 0x001fe80000100a00 */
[----:B------:R0:W-:Y:S04]  /*2c6c0*/  STL.64 [R1+0x98], R10 ;  /* 0x0000980a01007387 */ /* 0x0001e80000100a00 */
[----:B0-----:R-:W4:Y:S04]  /*2c6d0*/  LDL.LU.64 R10, [R1+0x1130] ;  /* 0x00113000010a7983 */ /* 0x001f280000300a00 */
[----:B------:R-:W2:Y:S01]  /*2c6e0*/  LDL.LU.64 R8, [R1+0x1128] ;  /* 0x0011280001087983 */ /* 0x000ea20000300a00 */
[----:B------:R-:W-:-:S02]  /*2c6f0*/  LOP3.LUT R2, R2, 0xffff, RZ, 0xc0, !PT ;  /* 0x0000ffff02027812 */ /* 0x000fc400078ec0ff */
[----:B------:R-:W-:Y:S01]  /*2c700*/  LOP3.LUT R3, R3, 0xffff, RZ, 0xc0, !PT ;  /* 0x0000ffff03037812 */ /* 0x000fe200078ec0ff */
[----:B------:R0:W-:Y:S01]  /*2c710*/  STSM.16.M88.4 [R0], R12 ;  /* 0x0000000c00007844 */ /* 0x0001e20000000200 */
[----:B------:R-:W-:-:S03]  /*2c720*/  LOP3.LUT R18, R26, 0xffff, RZ, 0xc0, !PT ;  /* 0x0000ffff1a127812 */ /* 0x000fc600078ec0ff */
[----:B0-----:R-:W2:Y:S01]  /*2c730*/  LDL.LU R15, [R1+0x180] ;  /* 0x00018000010f7983 */ /* 0x001ea20000300800 */
[----:B---3--:R-:W-:Y:S02]  /*2c740*/  PRMT R4, R7, 0x4210, R2 ;  /* 0x0000421007047816 */ /* 0x008fe40000000002 */
[----:B----4-:R-:W-:Y:S02]  /*2c750*/  LOP3.LUT R17, R10, 0xffff, RZ, 0xc0, !PT ;  /* 0x0000ffff0a117812 */ /* 0x010fe400078ec0ff */
[----:B------:R-:W3:Y:S02]  /*2c760*/  LDL.LU R10, [R1+0xb8] ;  /* 0x0000b800010a7983 */ /* 0x000ee40000300800 */
[----:B------:R-:W-:Y:S02]  /*2c770*/  PRMT R7, R11, 0x4210, R17 ;  /* 0x000042100b077816 */ /* 0x000fe40000000011 */
[----:B------:R-:W4:Y:S01]  /*2c780*/  LDL.LU R26, [R1+0xb4] ;  /* 0x0000b400011a7983 */ /* 0x000f220000300800 */
[----:B--2---:R-:W-:-:S03]  /*2c790*/  PRMT R5, R9, 0x4210, R3 ;  /* 0x0000421009057816 */ /* 0x004fc60000000003 */
[----:B------:R-:W3:Y:S04]  /*2c7a0*/  LDL R11, [R1+0x10b4] ;  /* 0x0010b400010b7983 */ /* 0x000ee80000100800 */
[----:B------:R-:W2:Y:S01]  /*2c7b0*/  LDL.LU R9, [R1+0xe8] ;  /* 0x0000e80001097983 */ /* 0x000ea20000300800 */
[----:B------:R-:W-:-:S04]  /*2c7c0*/  LOP3.LUT R16, R16, 0xffff, RZ, 0xc0, !PT ;  /* 0x0000ffff10107812 */ /* 0x000fc800078ec0ff */
[----:B------:R-:W-:Y:S01]  /*2c7d0*/  PRMT R6, R23, 0x4210, R16 ;  /* 0x0000421017067816 */ /* 0x000fe20000000010 */
[----:B------:R-:W-:Y:S01]  /*2c7e0*/  BAR.SYNC.DEFER_BLOCKING 0x0 ;  /* 0x0000000000007b1d */ /* 0x000fe20000010000 */
[----:B------:R-:W-:Y:S02]  /*2c7f0*/  LOP3.LUT R19, R19, 0xffff, RZ, 0xc0, !PT ;  /* 0x0000ffff13137812 */ /* 0x000fe400078ec0ff */
[----:B------:R-:W-:Y:S02]  /*2c800*/  LOP3.LUT R28, R28, 0xffff, RZ, 0xc0, !PT ;  /* 0x0000ffff1c1c7812 */ /* 0x000fe400078ec0ff */
[----:B------:R-:W-:Y:S02]  /*2c810*/  LOP3.LUT R29, R29, 0xffff, RZ, 0xc0, !PT ;  /* 0x0000ffff1d1d7812 */ /* 0x000fe400078ec0ff */
[----:B------:R-:W-:Y:S02]  /*2c820*/  PRMT R12, R22, 0x4210, R18 ;  /* 0x00004210160c7816 */ /* 0x000fe40000000012 */
[----:B------:R-:W-:-:S02]  /*2c830*/  PRMT R13, R15, 0x4210, R19 ;  /* 0x000042100f0d7816 */ /* 0x000fc40000000013 */
[----:B------:R-:W-:Y:S02]  /*2c840*/  PRMT R14, R21, 0x4210, R28 ;  /* 0x00004210150e7816 */ /* 0x000fe4000000001c */
[----:B------:R-:W-:Y:S01]  /*2c850*/  PRMT R15, R27, 0x4210, R29 ;  /* 0x000042101b0f7816 */ /* 0x000fe2000000001d */
[----:B---3--:R-:W-:Y:S04]  /*2c860*/  STL.64 [R1+0x1120], R10 ;  /* 0x0011200a01007387 */ /* 0x008fe80000100a00 */
[----:B--2---:R-:W-:Y:S04]  /*2c870*/  STL.64 [R1+0x1118], R8 ;  /* 0x0011180801007387 */ /* 0x004fe80000100a00 */
[----:B------:R-:W0:Y:S01]  /*2c880*/  LDS.128 R8, [R25] ;  /* 0x0000000019087984 */ /* 0x000e220000000c00 */
[----:B------:R-:W-:Y:S06]  /*2c890*/  BAR.SYNC.DEFER_BLOCKING 0x0 ;  /* 0x0000000000007b1d */ /* 0x000fec0000010000 */
[----:B------:R-:W2:Y:S04]  /*2c8a0*/  LDL.LU R23, [R1+0xe4] ;  /* 0x0000e40001177983 */ /* 0x000ea80000300800 */
[----:B------:R-:W3:Y:S04]  /*2c8b0*/  LDL.LU R22, [R1+0xe0] ;  /* 0x0000e00001167983 */ /* 0x000ee80000300800 */
[----:B------:R-:W3:Y:S04]  /*2c8c0*/  LDL R21, [R1+0x10b8] ;  /* 0x0010b80001157983 */ /* 0x000ee80000100800 */
[----:B------:R-:W2:Y:S04]  /*2c8d0*/  LDL.LU R27, [R1+0x18] ;  /* 0x00001800011b7983 */ /* 0x000ea80000300800 */
[----:B------:R1:W-:Y:S04]  /*2c8e0*/  STSM.16.M88.4 [R0], R4 ;  /* 0x0000000400007844 */ /* 0x0003e80000000200 */
[----:B0-----:R-:W-:Y:S04]  /*2c8f0*/  STL.64 [R1+0xa0], R8 ;  /* 0x0000a00801007387 */ /* 0x001fe80000100a00 */
[----:B------:R-:W-:Y:S01]  /*2c900*/  STL.64 [R1+0xa8], R10 ;  /* 0x0000a80a01007387 */ /* 0x000fe20000100a00 */
[----:B------:R-:W-:Y:S06]  /*2c910*/  BAR.SYNC.DEFER_BLOCKING 0x0 ;  /* 0x0000000000007b1d */ /* 0x000fec0000010000 */
[----:B-1----:R-:W4:Y:S04]  /*2c920*/  LDL.LU R6, [R1+0xd0] ;  /* 0x0000d00001067983 */ /* 0x002f280000300800 */
[----:B------:R-:W3:Y:S04]  /*2c930*/  LDL.LU R7, [R1+0xbc] ;  /* 0x0000bc0001077983 */ /* 0x000ee80000300800 */
[----:B------:R-:W0:Y:S01]  /*2c940*/  LDS.128 R8, [R25] ;  /* 0x0000000019087984 */ /* 0x000e220000000c00 */
[----:B------:R-:W-:Y:S06]  /*2c950*/  BAR.SYNC.DEFER_BLOCKING 0x0 ;  /* 0x0000000000007b1d */ /* 0x000fec0000010000 */
[----:B0-----:R-:W-:Y:S04]  /*2c960*/  STL.64 [R1+0xc0], R8 ;  /* 0x0000c00801007387 */ /* 0x001fe80000100a00 */
[----:B------:R0:W-:Y:S04]  /*2c970*/  STL.64 [R1+0xc8], R10 ;  /* 0x0000c80a01007387 */ /* 0x0001e80000100a00 */
[----:B0-----:R-:W2:Y:S04]  /*2c980*/  LDL.LU.64 R10, [R1+0x1120] ;  /* 0x00112000010a7983 */ /* 0x001ea80000300a00 */
[----:B------:R-:W-:Y:S01]  /*2c990*/  STSM.16.M88.4 [R0], R12 ;  /* 0x0000000c00007844 */ /* 0x000fe20000000200 */
[----:B------:R-:W-:Y:S06]  /*2c9a0*/  BAR.SYNC.DEFER_BLOCKING 0x0 ;  /* 0x0000000000007b1d */ /* 0x000fec0000010000 */
[----:B------:R-:W2:Y:S04]  /*2c9b0*/  LDL.LU.64 R8, [R1+0x1118] ;  /* 0x0011180001087983 */ /* 0x000ea80000300a00 */
[----:B------:R-:W0:Y:S01]  /*2c9c0*/  LDS.128 R12, [R25] ;  /* 0x00000000190c7984 */ /* 0x000e220000000c00 */
[----:B------:R-:W-:Y:S01]  /*2c9d0*/  BAR.SYNC.DEFER_BLOCKING 0x0 ;  /* 0x0000000000007b1d */ /* 0x000fe20000010000 */
[----:B----4-:R-:W-:-:S02]  /*2c9e0*/  PRMT R4, R6, 0x5210, R2 ;  /* 0x0000521006047816 */ /* 0x010fc40000000002 */
[----:B---3--:R-:W-:Y:S02]  /*2c9f0*/  PRMT R5, R7, 0x5210, R3 ;  /* 0x0000521007057816 */ /* 0x008fe40000000003 */
[----:B------:R-:W-:-:S03]  /*2ca00*/  PRMT R7, R26, 0x5210, R17 ;  /* 0x000052101a077816 */ /* 0x000fc60000000011 */
[----:B------:R-:W1:Y:S01]  /*2ca10*/  LDC R3, c[0x0][0x244] ;  /* 0x00009100ff037b82 */ /* 0x000e620000000800 */
[----:B--2---:R-:W-:Y:S01]  /*2ca20*/  PRMT R6, R10, 0x5210, R16 ;  /* 0x000052100a067816 */ /* 0x004fe20000000010 */
[C---:B------:R-:W-:Y:S01]  /*2ca30*/  IMAD R2, R11.reuse, UR4, RZ ;  /* 0x000000040b027c24 */ /* 0x040fe2000f8e02ff */
[----:B------:R-:W-:Y:S01]  /*2ca40*/  ULDC.64 UR4, c[0x0][0x220] ;  /* 0x0000880000047ab9 */ /* 0x000fe20000000a00 */
[----:B------:R-:W-:-:S04]  /*2ca50*/  ISETP.GE.AND P2, PT, R11, UR6, PT ;  /* 0x000000060b007c0c */ /* 0x000fc8000bf46270 */
[----:B------:R-:W2:Y:S01]  /*2ca60*/  LDC R16, c[0x0][0x244] ;  /* 0x00009100ff107b82 */ /* 0x000ea20000000800 */
[----:B------:R3:W-:Y:S07]  /*2ca70*/  STSM.16.M88.4 [R0], R4 ;  /* 0x0000000400007844 */ /* 0x0007ee0000000200 */
[----:B------:R-:W-:Y:S01]  /*2ca80*/  BAR.SYNC.DEFER_BLOCKING 0x0 ;  /* 0x0000000000007b1d */ /* 0x000fe20000010000 */
[----:B------:R-:W-:-:S04]  /*2ca90*/  IADD3 R10, P1, R2, UR4, RZ ;  /* 0x00000004020a7c10 */ /* 0x000fc8000ff3e0ff */
[----:B------:R-:W-:Y:S01]  /*2caa0*/  LEA.HI.X.SX32 R26, R2, UR5, 0x1, P1 ;  /* 0x00000005021a7c11 */ /* 0x000fe200088f0eff */
[----:B------:R-:W-:Y:S01]  /*2cab0*/  ULDC UR4, c[0x0][0x248] ;  /* 0x0000920000047ab9 */ /* 0x000fe20000000800 */
[----:B------:R-:W-:Y:S04]  /*2cac0*/  STL [R1+0x1c], R10 ;  /* 0x00001c0a01007387 */ /* 0x000fe80000100800 */
[----:B0-----:R-:W-:Y:S01]  /*2cad0*/  STL.64 [R1+0xd0], R12 ;  /* 0x0000d00c01007387 */ /* 0x001fe20000100a00 */
[----:B---3--:R-:W-:-:S03]  /*2cae0*/  PRMT R7, R27, 0x5210, R29 ;  /* 0x000052101b077816 */ /* 0x008fc6000000001d */
[----:B------:R0:W-:Y:S04]  /*2caf0*/  STL.64 [R1+0xd8], R14 ;  /* 0x0000d80e01007387 */ /* 0x0001e80000100a00 */
[----:B------:R-:W-:Y:S04]  /*2cb00*/  STL [R1+0x28], R26 ;  /* 0x0000281a01007387 */ /* 0x000fe80000100800 */
[----:B------:R-:W-:Y:S04]  /*2cb10*/  STL [R1+0x1114], R26 ;  /* 0x0011141a01007387 */ /* 0x000fe80000100800 */
[----:B------:R-:W-:Y:S01]  /*2cb20*/  STL [R1+0x1110], R24 ;  /* 0x0011101801007387 */ /* 0x000fe20000100800 */
[----:B------:R-:W-:-:S02]  /*2cb30*/  PRMT R4, R9, 0x5210, R18 ;  /* 0x0000521009047816 */ /* 0x000fc40000000012 */
[----:B------:R-:W-:Y:S01]  /*2cb40*/  PRMT R5, R23, 0x5210, R19 ;  /* 0x0000521017057816 */ /* 0x000fe20000000013 */
[----:B------:R-:W3:Y:S01]  /*2cb50*/  LDS.128 R24, [R25] ;  /* 0x0000000019187984 */ /* 0x000ee20000000c00 */
[----:B------:R-:W-:Y:S01]  /*2cb60*/  PRMT R6, R22, 0x5210, R28 ;  /* 0x0000521016067816 */ /* 0x000fe2000000001c */
[----:B------:R-:W-:Y:S01]  /*2cb70*/  BAR.SYNC.DEFER_BLOCKING 0x0 ;  /* 0x0000000000007b1d */ /* 0x000fe20000010000 */
[----:B------:R-:W-:Y:S01]  /*2cb80*/  ISETP.LT.AND P2, PT, R21, UR27, !P2 ;  /* 0x0000001b15007c0c */ /* 0x000fe2000d741270 */
[----:B-1----:R-:W-:-:S06]  /*2cb90*/  IMAD R2, R3, 0x40, R2 ;  /* 0x0000004003027824 */ /* 0x002fcc00078e0202 */
[----:B0-----:R-:W0:Y:S01]  /*2cba0*/  LDC R14, c[0x0][0x244] ;  /* 0x00009100ff0e7b82 */ /* 0x001e220000000800 */
[----:B------:R-:W4:Y:S07]  /*2cbb0*/  LDL R17, [R1+0x10bc] ;  /* 0x0010bc0001117983 */ /* 0x000f2e0000100800 */
[----:B------:R-:W1:Y:S01]  /*2cbc0*/  LDC R15, c[0x0][0x244] ;  /* 0x00009100ff0f7b82 */ /* 0x000e620000000800 */
[----:B---3--:R-:W-:Y:S04]  /*2cbd0*/  STL.64 [R1+0xe0], R24 ;  /* 0x0000e01801007387 */ /* 0x008fe80000100a00 */
[----:B------:R3:W-:Y:S04]  /*2cbe0*/  STL.64 [R1+0xe8], R26 ;  /* 0x0000e81a01007387 */ /* 0x0007e80000100a00 */
[----:B---3--:R-:W3:Y:S01]  /*2cbf0*/  LDL.LU R26, [R1+0x1114] ;  /* 0x00111400011a7983 */ /* 0x008ee20000300800 */
[----:B------:R-:W-:Y:S01]  /*2cc00*/  IMAD R19, R21, UR4, RZ ;  /* 0x0000000415137c24 */ /* 0x000fe2000f8e02ff */
[----:B------:R-:W-:-:S02]  /*2cc10*/  ULDC.64 UR4, c[0x0][0x220] ;  /* 0x0000880000047ab9 */ /* 0x000fc40000000a00 */
[----:B------:R2:W-:Y:S01]  /*2cc20*/  STSM.16.M88.4 [R0], R4 ;  /* 0x0000000400007844 */ /* 0x0005e20000000200 */
[----:B------:R-:W-:Y:S01]  /*2cc30*/  BAR.SYNC.DEFER_BLOCKING 0x0 ;  /* 0x0000000000007b1d */ /* 0x000fe20000010000 */
[----:B------:R-:W-:-:S05]  /*2cc40*/  IADD3 R12, P1, R19, R10, RZ ;  /* 0x0000000a130c7210 */ /* 0x000fca0007f3e0ff */
[----:B------:R-:W4:Y:S04]  /*2cc50*/  LDL.LU R24, [R1+0x1110] ;  /* 0x0011100001187983 */ /* 0x000f280000300800 */
[----:B------:R-:W4:Y:S01]  /*2cc60*/  LDL R10, [R1+0x10c0] ;  /* 0x0010c000010a7983 */ /* 0x000f220000100800 */
[----:B------:R-:W-:Y:S02]  /*2cc70*/  SHF.R.S32.HI R9, RZ, 0x1f, R19 ;  /* 0x0000001fff097819 */ /* 0x000fe40000011413 */
[----:B--2---:R-:W-:-:S03]  /*2cc80*/  PRMT R0, R8, 0x7770, RZ ;  /* 0x0000777008007816 */ /* 0x004fc600000000ff */
[----:B---3--:R-:W-:-:S05]  /*2cc90*/  IMAD.X R13, R9, 0x1, R26, P1 ;  /* 0x00000001090d7824 */ /* 0x008fca00008e061a */
[----:B------:R0:W-:Y:S01]  /*2cca0*/  @P2 STG.E.U8 desc[UR20][R12.64], R0 ;  /* 0x000000000c002986 */ /* 0x0001e2000c101114 */
[----:B------:R-:W-:-:S04]  /*2ccb0*/  IADD3 R3, P2, R2, UR4, RZ ;  /* 0x0000000402037c10 */ /* 0x000fc8000ff5e0ff */
[----:B------:R-:W-:Y:S01]  /*2ccc0*/  LEA.HI.X.SX32 R25, R2, UR5, 0x1, P2 ;  /* 0x0000000502197c11 */ /* 0x000fe200090f0eff */
[----:B------:R-:W-:-:S04]  /*2ccd0*/  ULDC.64 UR4, c[0x0][0x228] ;  /* 0x00008a0000047ab9 */ /* 0x000fc80000000a00 */
[----:B------:R-:W-:Y:S04]  /*2cce0*/  STL [R1+0x20], R25 ;  /* 0x0000201901007387 */ /* 0x000fe80000100800 */
[----:B------:R-:W2:Y:S01]  /*2ccf0*/  LDL R22, [R1+0x10c8] ;  /* 0x0010c80001167983 */ /* 0x000ea20000100800 */
[----:B------:R-:W-:Y:S01]  /*2cd00*/  ISETP.GE.AND P1, PT, R21, UR7, PT ;  /* 0x0000000715007c0c */ /* 0x000fe2000bf26270 */
[----:B0-----:R-:W-:Y:S01]  /*2cd10*/  IMAD R0, R14, 0x40, R2 ;  /* 0x000000400e007824 */ /* 0x001fe200078e0202 */
[----:B------:R-:W-:Y:S01]  /*2cd20*/  ULDC.64 UR6, c[0x0][0x220] ;  /* 0x0000880000067ab9 */ /* 0x000fe20000000a00 */
[----:B------:R-:W-:Y:S01]  /*2cd30*/  IADD3 R6, P5, R19, R3, RZ ;  /* 0x0000000313067210 */ /* 0x000fe20007fbe0ff */
[----:B------:R-:W3:Y:S01]  /*2cd40*/  LDL R23, [R1+0x10cc] ;  /* 0x0010cc0001177983 */ /* 0x000ee20000100800 */
[----:B----4-:R-:W-:-:S02]  /*2cd50*/  ISETP.LT.AND P2, PT, R10, UR4, !P1 ;  /* 0x000000040a007c0c */ /* 0x010fc4000cf41270 */
[----:B------:R-:W-:Y:S01]  /*2cd60*/  ISETP.LT.AND P3, PT, R17, UR8, !P1 ;  /* 0x0000000811007c0c */ /* 0x000fe2000cf61270 */
[----:B------:R-:W4:Y:S01]  /*2cd70*/  LDL R10, [R1+0x10c4] ;  /* 0x0010c400010a7983 */ /* 0x000f220000100800 */
[----:B------:R-:W-:Y:S01]  /*2cd80*/  IADD3 R2, P4, R0, UR6, RZ ;  /* 0x0000000600027c10 */ /* 0x000fe2000ff9e0ff */
[----:B------:R-:W-:Y:S01]  /*2cd90*/  IMAD R12, R16, 0x40, R0 ;  /* 0x00000040100c7824 */ /* 0x000fe200078e0200 */
[----:B------:R-:W0:Y:S01]  /*2cda0*/  LDC R17, c[0x0][0x244] ;  /* 0x00009100ff117b82 */ /* 0x000e220000000800 */
[----:B------:R-:W-:Y:S01]  /*2cdb0*/  IMAD.X R7, R9, 0x1, R25, P5 ;  /* 0x0000000109077824 */ /* 0x000fe200028e0619 */
[----:B------:R-:W-:Y:S01]  /*2cdc0*/  LEA.HI.X.SX32 R0, R0, UR7, 0x1, P4 ;  /* 0x0000000700007c11 */ /* 0x000fe2000a0f0eff */
[----:B------:R-:W-:Y:S01]  /*2cdd0*/  ULDC.64 UR6, c[0x0][0x220] ;  /* 0x0000880000067ab9 */ /* 0x000fe20000000a00 */
[----:B------:R-:W-:Y:S01]  /*2cde0*/  IADD3 R4, P4, R19, R2, RZ ;  /* 0x0000000213047210 */ /* 0x000fe20007f9e0ff */
[----:B------:R-:W3:Y:S01]  /*2cdf0*/  LDL R18, [R1+0x10d4] ;  /* 0x0010d40001127983 */ /* 0x000ee20000100800 */
[C---:B------:R-:W-:Y:S01]  /*2ce00*/  PRMT R14, R8.reuse, 0x7771, RZ ;  /* 0x00007771080e7816 */ /* 0x040fe200000000ff */
[----:B------:R-:W-:Y:S01]  /*2ce10*/  ULDC.64 UR8, c[0x0][0x228] ;  /* 0x00008a0000087ab9 */ /* 0x000fe20000000a00 */
[----:B------:R-:W-:Y:S01]  /*2ce20*/  PRMT R13, R8, 0x7772, RZ ;  /* 0x00007772080d7816 */ /* 0x000fe200000000ff */
[----:B------:R-:W-:Y:S01]  /*2ce30*/  IMAD.X R5, R9, 0x1, R0, P4 ;  /* 0x0000000109057824 */ /* 0x000fe200020e0600 */
[----:B------:R-:W-:Y:S01]  /*2ce40*/  ULDC UR4, c[0x0][0x22c] ;  /* 0x00008b0000047ab9 */ /* 0x000fe20000000800 */
[----:B------:R1:W-:Y:S01]  /*2ce50*/  @P3 STG.E.U8 desc[UR20][R6.64], R14 ;  /* 0x0000000e06003986 */ /* 0x0003e2000c101114 */
[----:B------:R-:W-:-:S03]  /*2ce60*/  IADD3 R27, P3, R12, UR6, RZ ;  /* 0x000000060c1b7c10 */ /* 0x000fc6000ff7e0ff */
[----:B------:R1:W-:Y:S01]  /*2ce70*/  @P2 STG.E.U8 desc[UR20][R4.64], R13 ;  /* 0x0000000d04002986 */ /* 0x0003e2000c101114 */
[----:B------:R-:W-:Y:S01]  /*2ce80*/  LEA.HI.X.SX32 R28, R12, UR7, 0x1, P3 ;  /* 0x000000070c1c7c11 */ /* 0x000fe200098f0eff */
[----:B------:R-:W-:Y:S01]  /*2ce90*/  ULDC.64 UR6, c[0x0][0x228] ;  /* 0x00008a0000067ab9 */ /* 0x000fe20000000a00 */
[----:B-1----:R-:W1:Y:S01]  /*2cea0*/  LDC R14, c[0x0][0x244] ;  /* 0x00009100ff0e7b82 */ /* 0x002e620000000800 */
[----:B------:R-:W-:-:S05]  /*2ceb0*/  IMAD R4, R15, 0x40, R12 ;  /* 0x000000400f047824 */ /* 0x000fca00078e020c */
[----:B------:R-:W-:Y:S01]  /*2cec0*/  IADD3 R29, P3, R4, UR10, RZ ;  /* 0x0000000a041d7c10 */ /* 0x000fe2000ff7e0ff */
[----:B------:R-:W-:Y:S01]  /*2ced0*/  STL [R1+0x10], R27 ;  /* 0x0000101b01007387 */ /* 0x000fe20000100800 */
[----:B0-----:R-:W-:Y:S01]  /*2cee0*/  IMAD R12, R17, 0x40, R4 ;  /* 0x00000040110c7824 */ /* 0x001fe200078e0204 */
[----:B------:R-:W-:Y:S01]  /*2cef0*/  IADD3 R6, P4, R19, R27, RZ ;  /* 0x0000001b13067210 */ /* 0x000fe20007f9e0ff */
[----:B------:R-:W0:Y:S01]  /*2cf00*/  LDC R17, c[0x0][0x244] ;  /* 0x00009100ff117b82 */ /* 0x000e220000000800 */
[----:B------:R1:W-:Y:S01]  /*2cf10*/  STL [R1+0x18], R29 ;  /* 0x0000181d01007387 */ /* 0x0003e20000100800 */
[----:B--2---:R-:W-:Y:S02]  /*2cf20*/  ISETP.LT.AND P2, PT, R22, UR6, !P1 ;  /* 0x0000000616007c0c */ /* 0x004fe4000cf41270 */
[----:B------:R-:W-:Y:S01]  /*2cf30*/  IMAD.X R7, R9, 0x1, R28, P4 ;  /* 0x0000000109077824 */ /* 0x000fe200020e061c */
[----:B------:R-:W-:Y:S01]  /*2cf40*/  LEA.HI.X.SX32 R22, R4, UR11, 0x1, P3 ;  /* 0x0000000b04167c11 */ /* 0x000fe200098f0eff */
[----:B------:R-:W-:Y:S01]  /*2cf50*/  ULDC.64 UR10, c[0x0][0x220] ;  /* 0x00008800000a7ab9 */ /* 0x000fe20000000a00 */
[----:B------:R-:W-:Y:S01]  /*2cf60*/  IADD3 R4, P3, R19, R29, RZ ;  /* 0x0000001d13047210 */ /* 0x000fe20007f7e0ff */
[----:B------:R-:W-:-:S02]  /*2cf70*/  ULDC UR6, c[0x0][0x228] ;  /* 0x00008a0000067ab9 */ /* 0x000fc40000000800 */
[----:B------:R-:W-:Y:S04]  /*2cf80*/  STL [R1+0x14], R22 ;  /* 0x0000141601007387 */ /* 0x000fe80000100800 */
[----:B-1----:R-:W2:Y:S01]  /*2cf90*/  LDL R29, [R1+0x10d0] ;  /* 0x0010d000011d7983 */ /* 0x002ea20000100800 */
[----:B----4-:R-:W-:Y:S01]  /*2cfa0*/  ISETP.LT.AND P5, PT, R10, UR8, !P1 ;  /* 0x000000080a007c0c */ /* 0x010fe2000cfa1270 */
[----:B------:R-:W-:Y:S01]  /*2cfb0*/  IMAD.X R5, R9, 0x1, R22, P3 ;  /* 0x0000000109057824 */ /* 0x000fe200018e0616 */
[----:B------:R-:W-:Y:S01]  /*2cfc0*/  PRMT R13, R8, 0x7773, RZ ;  /* 0x00007773080d7816 */ /* 0x000fe200000000ff */
[----:B------:R-:W-:Y:S01]  /*2cfd0*/  ULDC UR8, c[0x0][0x228] ;  /* 0x00008a0000087ab9 */ /* 0x000fe20000000800 */
[----:B------:R-:W-:-:S09]  /*2cfe0*/  PRMT R8, R24, 0x7770, RZ ;  /* 0x0000777018087816 */ /* 0x000fd200000000ff */
[----:B------:R1:W-:Y:S04]  /*2cff0*/  @P5 STG.E.U8 desc[UR20][R6.64], R13 ;  /* 0x0000000d06005986 */ /* 0x0003e8000c101114 */
[----:B------:R4:W-:Y:S01]  /*2d000*/  @P2 STG.E.U8 desc[UR20][R4.64], R8 ;  /* 0x0000000804002986 */ /* 0x0009e2000c101114 */
[----:B---3--:R-:W-:Y:S02]  /*2d010*/  ISETP.LT.AND P2, PT, R23, UR12, !P1 ;  /* 0x0000000c17007c0c */ /* 0x008fe4000cf41270 */
[----:B-1----:R-:W-:Y:S01]  /*2d020*/  IADD3 R13, P3, R12, UR10, RZ ;  /* 0x0000000a0c0d7c10 */ /* 0x002fe2000ff7e0ff */
[----:B----4-:R-:W-:-:S03]  /*2d030*/  IMAD R4, R14, 0x40, R12 ;  /* 0x000000400e047824 */ /* 0x010fc600078e020c */
[----:B------:R-:W-:Y:S01]  /*2d040*/  LEA.HI.X.SX32 R5, R12, UR11, 0x1, P3 ;  /* 0x0000000b0c057c11 */ /* 0x000fe200098f0eff */
[----:B------:R-:W-:Y:S01]  /*2d050*/  ULDC.64 UR10, c[0x0][0x228] ;  /* 0x00008a00000a7ab9 */ /* 0x000fe20000000a00 */
[----:B------:R-:W-:Y:S02]  /*2d060*/  IADD3 R12, P5, R4, UR14, RZ ;  /* 0x0000000e040c7c10 */ /* 0x000fe4000ffbe0ff */
[----:B------:R-:W-:Y:S01]  /*2d070*/  ISETP.LT.AND P4, PT, R18, UR10, !P1 ;  /* 0x0000000a12007c0c */ /* 0x000fe2000cf81270 */
[----:B------:R-:W-:Y:S01]  /*2d080*/  VIADD R6, R21, 0x1 ;  /* 0x0000000115067836 */ /* 0x000fe20000000000 */
[----:B------:R-:W-:Y:S01]  /*2d090*/  IADD3 R14, P6, R19, R13, RZ ;  /* 0x0000000d130e7210 */ /* 0x000fe20007fde0ff */
[----:B------:R-:W-:Y:S01]  /*2d0a0*/  ULDC UR10, c[0x0][0x228] ;  /* 0x00008a00000a7ab9 */ /* 0x000fe20000000800 */
[----:B------:R-:W-:Y:S01]  /*2d0b0*/  LEA.HI.X.SX32 R7, R4, UR15, 0x1, P5 ;  /* 0x0000000f04077c11 */ /* 0x000fe2000a8f0eff */
[----:B0-----:R-:W-:Y:S01]  /*2d0c0*/  IMAD R4, R17, 0x40, R4 ;  /* 0x0000004011047824 */ /* 0x001fe200078e0204 */
[----:B------:R-:W-:Y:S01]  /*2d0d0*/  IADD3 R16, P5, R19, R12, RZ ;  /* 0x0000000c13107210 */ /* 0x000fe20007fbe0ff */
[C---:B------:R-:W-:Y:S01]  /*2d0e0*/  IMAD.X R15, R9.reuse, 0x1, R5, P6 ;  /* 0x00000001090f7824 */ /* 0x040fe200030e0605 */
[C---:B------:R-:W-:Y:S01]  /*2d0f0*/  PRMT R8, R24.reuse, 0x7771, RZ ;  /* 0x0000777118087816 */ /* 0x040fe200000000ff */
[----:B------:R-:W-:Y:S01]  /*2d100*/  ULDC.64 UR14, c[0x0][0x220] ;  /* 0x00008800000e7ab9 */ /* 0x000fe20000000a00 */
[----:B------:R-:W-:Y:S01]  /*2d110*/  PRMT R18, R24, 0x7772, RZ ;  /* 0x0000777218127816 */ /* 0x000fe200000000ff */
[----:B------:R-:W-:Y:S01]  /*2d120*/  IMAD.X R17, R9, 0x1, R7, P5 ;  /* 0x0000000109117824 */ /* 0x000fe200028e0607 */
[----:B------:R-:W-:Y:S01]  /*2d130*/  ISETP.GE.AND P3, PT, R6, UR4, PT ;  /* 0x0000000406007c0c */ /* 0x000fe2000bf66270 */
[----:B------:R0:W-:Y:S01]  /*2d140*/  @P2 STG.E.U8 desc[UR20][R14.64], R8 ;  /* 0x000000080e002986 */ /* 0x0001e2000c101114 */
[----:B------:R-:W-:Y:S01]  /*2d150*/  IADD3 R6, P5, R4, UR14, RZ ;  /* 0x0000000e04067c10 */ /* 0x000fe2000ffbe0ff */
[----:B------:R-:W-:-:S02]  /*2d160*/  ULDC UR4, c[0x0][0x248] ;  /* 0x0000920000047ab9 */ /* 0x000fc40000000800 */
[----:B------:R1:W-:Y:S01]  /*2d170*/  @P4 STG.E.U8 desc[UR20][R16.64], R18 ;  /* 0x0000001210004986 */ /* 0x0003e2000c101114 */
[----:B------:R-:W-:Y:S01]  /*2d180*/  LEA.HI.X.SX32 R4, R4, UR15, 0x1, P5 ;  /* 0x0000000f04047c11 */ /* 0x000fe2000a8f0eff */
[----:B------:R-:W-:Y:S01]  /*2d190*/  ULDC.64 UR14, c[0x0][0x228] ;  /* 0x00008a00000e7ab9 */ /* 0x000fe20000000a00 */
[----:B------:R-:W-:Y:S02]  /*2d1a0*/  PRMT R24, R24, 0x7773, RZ ;  /* 0x0000777318187816 */ /* 0x000fe400000000ff */
[----:B0-----:R-:W-:Y:S01]  /*2d1b0*/  IADD3 R14, P5, R19, R6, RZ ;  /* 0x00000006130e7210 */ /* 0x001fe20007fbe0ff */
[----:B-1----:R-:W3:Y:S04]  /*2d1c0*/  LDL R17, [R1+0x1c] ;  /* 0x00001c0001117983 */ /* 0x002ee80000100800 */
[----:B------:R-:W4:Y:S01]  /*2d1d0*/  LDL R18, [R1+0x10bc] ;  /* 0x0010bc0001127983 */ /* 0x000f220000100800 */
[----:B------:R-:W-:-:S03]  /*2d1e0*/  IMAD.X R15, R9, 0x1, R4, P5 ;  /* 0x00000001090f7824 */ /* 0x000fc600028e0604 */
[----:B------:R-:W4:Y:S01]  /*2d1f0*/  LDL.LU R9, [R1+0x110c] ;  /* 0x00110c0001097983 */ /* 0x000f220000300800 */
[----:B--2---:R-:W-:-:S13]  /*2d200*/  ISETP.LT.AND P1, PT, R29, UR16, !P1 ;  /* 0x000000101d007c0c */ /* 0x004fda000cf21270 */
[----:B------:R0:W-:Y:S04]  /*2d210*/  @P1 STG.E.U8 desc[UR20][R14.64], R24 ;  /* 0x000000180e001986 */ /* 0x0001e8000c101114 */
[----:B0-----:R-:W2:Y:S01]  /*2d220*/  LDL R24, [R1+0x10c0] ;  /* 0x0010c00001187983 */ /* 0x001ea20000100800 */
[----:B------:R-:W-:Y:S01]  /*2d230*/  VIADD R8, R19, UR4 ;  /* 0x0000000413087c36 */ /* 0x000fe20008000000 */
[----:B------:R-:W-:Y:S01]  /*2d240*/  ISETP.LT.AND P4, PT, R11, UR14, !P3 ;  /* 0x0000000e0b007c0c */ /* 0x000fe2000df81270 */
[----:B------:R-:W-:-:S03]  /*2d250*/  ULDC UR4, c[0x0][0x22c] ;  /* 0x00008b0000047ab9 */ /* 0x000fc60000000800 */
[----:B------:R-:W-:Y:S02]  /*2d260*/  SHF.R.S32.HI R29, RZ, 0x1f, R8 ;  /* 0x0000001fff1d7819 */ /* 0x000fe40000011408 */
[C---:B------:R-:W-:Y:S02]  /*2d270*/  PRMT R19, R20.reuse, 0x7770, RZ ;  /* 0x0000777014137816 */ /* 0x040fe400000000ff */
[----:B------:R-:W-:Y:S02]  /*2d280*/  PRMT R14, R20, 0x7771, RZ ;  /* 0x00007771140e7816 */ /* 0x000fe400000000ff */
[----:B---3--:R-:W-:Y:S02]  /*2d290*/  IADD3 R16, P6, R8, R17, RZ ;  /* 0x0000001108107210 */ /* 0x008fe40007fde0ff */
[----:B----4-:R-:W-:-:S03]  /*2d2a0*/  ISETP.LT.AND P2, PT, R18, UR24, !P3 ;  /* 0x0000001812007c0c */ /* 0x010fc6000df41270 */
[----:B------:R-:W-:Y:S01]  /*2d2b0*/  IMAD.X R17, R29, 0x1, R26, P6 ;  /* 0x000000011d117824 */ /* 0x000fe200030e061a */
[----:B------:R-:W-:-:S04]  /*2d2c0*/  IADD3 R18, P5, R8, R3, RZ ;  /* 0x0000000308127210 */ /* 0x000fc80007fbe0ff */
[----:B------:R0:W-:Y:S02]  /*2d2d0*/  @P4 STG.E.U8 desc[UR20][R16.64], R19 ;  /* 0x0000001310004986 */ /* 0x0001e4000c101114 */
[----:B0-----:R-:W-:-:S05]  /*2d2e0*/  IMAD.X R19, R29, 0x1, R25, P5 ;  /* 0x000000011d137824 */ /* 0x001fca00028e0619 */
[----:B------:R0:W-:Y:S02]  /*2d2f0*/  @P2 STG.E.U8 desc[UR20][R18.64], R14 ;  /* 0x0000000e12002986 */ /* 0x0001e4000c101114 */
[----:B0-----:R-:W-:Y:S02]  /*2d300*/  IADD3 R14, P2, R8, R2, RZ ;  /* 0x00000002080e7210 */ /* 0x001fe40007f5e0ff */
[----:B------:R-:W-:-:S03]  /*2d310*/  PRMT R19, R20, 0x7772, RZ ;  /* 0x0000777214137816 */ /* 0x000fc600000000ff */
[----:B------:R-:W-:Y:S01]  /*2d320*/  IMAD.X R15, R29, 0x1, R0, P2 ;  /* 0x000000011d0f7824 */ /* 0x000fe200010e0600 */
[----:B------:R-:W-:Y:S02]  /*2d330*/  PRMT R18, R20, 0x7773, RZ ;  /* 0x0000777314127816 */ /* 0x000fe400000000ff */
[----:B------:R-:W3:Y:S01]  /*2d340*/  LDL R20, [R1+0x18] ;  /* 0x0000180001147983 */ /* 0x000ee20000100800 */
[----:B--2---:R-:W-:-:S13]  /*2d350*/  ISETP.LT.AND P1, PT, R24, UR22, !P3 ;  /* 0x0000001618007c0c */ /* 0x004fda000df21270 */
[----:B------:R0:W-:Y:S04]  /*2d360*/  @P1 STG.E.U8 desc[UR20][R14.64], R19 ;  /* 0x000000130e001986 */ /* 0x0001e8000c101114 */
[----:B0-----:R-:W2:Y:S04]  /*2d370*/  LDL R15, [R1+0x10c8] ;  /* 0x0010c800010f7983 */ /* 0x001ea80000100800 */
[----:B------:R-:W4:Y:S04]  /*2d380*/  LDL R14, [R1+0x10d4] ;  /* 0x0010d400010e7983 */ /* 0x000f280000100800 */
[----:B------:R-:W4:Y:S01]  /*2d390*/  LDL R19, [R1+0x10d0] ;  /* 0x0010d00001137983 */ /* 0x000f220000100800 */
[----:B------:R-:W-:Y:S01]  /*2d3a0*/  ISETP.LT.AND P4, PT, R10, UR18, !P3 ;  /* 0x000000120a007c0c */ /* 0x000fe2000df81270 */
[----:B------:R-:W-:Y:S01]  /*2d3b0*/  VIADD R17, R21, 0x2 ;  /* 0x0000000215117836 */ /* 0x000fe20000000000 */
[----:B------:R-:W-:-:S04]  /*2d3c0*/  IADD3 R16, P5, R8, R27, RZ ;  /* 0x0000001b08107210 */ /* 0x000fc80007fbe0ff */
[----:B------:R-:W-:Y:S01]  /*2d3d0*/  ISETP.GE.AND P2, PT, R17, UR4, PT ;  /* 0x0000000411007c0c */ /* 0x000fe2000bf46270 */
[----:B------:R-:W-:Y:S01]  /*2d3e0*/  IMAD.X R17, R29, 0x1, R28, P5 ;  /* 0x000000011d117824 */ /* 0x000fe200028e061c */
[----:B------:R-:W-:-:S05]  /*2d3f0*/  ULDC UR4, c[0x0][0x22c] ;  /* 0x00008b0000047ab9 */ /* 0x000fca0000000800 */
[----:B------:R0:W-:Y:S01]  /*2d400*/  @P4 STG.E.U8 desc[UR20][R16.64], R18 ;  /* 0x0000001210004986 */ /* 0x0001e2000c101114 */
[----:B------:R-:W-:Y:S01]  /*2d410*/  ISETP.LT.AND P5, PT, R23, UR6, !P3 ;  /* 0x0000000617007c0c */ /* 0x000fe2000dfa1270 */
[----:B------:R-:W-:Y:S01]  /*2d420*/  ULDC UR6, c[0x0][0x228] ;  /* 0x00008a0000067ab9 */ /* 0x000fe20000000800 */
[----:B0-----:R-:W-:Y:S01]  /*2d430*/  VIADD R18, R21, 0x3 ;  /* 0x0000000315127836 */ /* 0x001fe20000000000 */
[----:B---3--:R-:W-:Y:S02]  /*2d440*/  IADD3 R16, P4, R8, R20, RZ ;  /* 0x0000001408107210 */ /* 0x008fe40007f9e0ff */
[----:B------:R-:W3:Y:S03]  /*2d450*/  LDL R20, [R1+0x10bc] ;  /* 0x0010bc0001147983 */ /* 0x000ee60000100800 */
[----:B------:R-:W-:Y:S01]  /*2d460*/  IMAD.X R17, R29, 0x1, R22, P4 ;  /* 0x000000011d117824 */ /* 0x000fe200020e0616 */
[----:B--2---:R-:W-:-:S02]  /*2d470*/  ISETP.LT.AND P1, PT, R15, UR26, !P3 ;  /* 0x0000001a0f007c0c */ /* 0x004fc4000df21270 */
[----:B------:R-:W-:Y:S02]  /*2d480*/  PRMT R15, R9, 0x7770, RZ ;  /* 0x00007770090f7816 */ /* 0x000fe400000000ff */
[----:B----4-:R-:W-:Y:S01]  /*2d490*/  ISETP.LT.AND P4, PT, R14, UR8, !P3 ;  /* 0x000000080e007c0c */ /* 0x010fe2000df81270 */
[----:B------:R-:W-:Y:S01]  /*2d4a0*/  ULDC UR8, c[0x0][0x228] ;  /* 0x00008a0000087ab9 */ /* 0x000fe20000000800 */
[----:B------:R-:W-:-:S07]  /*2d4b0*/  IADD3 R14, P6, R8, R13, RZ ;  /* 0x0000000d080e7210 */ /* 0x000fce0007fde0ff */
[----:B------:R0:W-:Y:S01]  /*2d4c0*/  @P1 STG.E.U8 desc[UR20][R16.64], R15 ;  /* 0x0000000f10001986 */ /* 0x0001e2000c101114 */
[----:B------:R-:W-:Y:S01]  /*2d4d0*/  ISETP.GE.AND P1, PT, R18, UR4, PT ;  /* 0x0000000412007c0c */ /* 0x000fe2000bf26270 */
[----:B------:R-:W-:Y:S01]  /*2d4e0*/  ULDC UR4, c[0x0][0x228] ;  /* 0x00008a0000047ab9 */ /* 0x000fe20000000800 */
[----:B------:R-:W-:Y:S02]  /*2d4f0*/  PRMT R18, R9, 0x7771, RZ ;  /* 0x0000777109127816 */ /* 0x000fe400000000ff */
[----:B------:R-:W-:Y:S01]  /*2d500*/  ISETP.LT.AND P3, PT, R19, UR4, !P3 ;  /* 0x0000000413007c0c */ /* 0x000fe2000df61270 */
[----:B------:R-:W-:Y:S01]  /*2d510*/  ULDC UR4, c[0x0][0x248] ;  /* 0x0000920000047ab9 */ /* 0x000fe20000000800 */
[----:B0-----:R-:W-:Y:S01]  /*2d520*/  IMAD.X R15, R29, 0x1, R5, P6 ;  /* 0x000000011d0f7824 */ /* 0x001fe200030e0605 */
[----:B------:R-:W-:Y:S02]  /*2d530*/  IADD3 R16, P6, R8, R12, RZ ;  /* 0x0000000c08107210 */ /* 0x000fe40007fde0ff */
[----:B------:R-:W-:-:S03]  /*2d540*/  PRMT R19, R9, 0x7772, RZ ;  /* 0x0000777209137816 */ /* 0x000fc600000000ff */
[----:B------:R-:W-:Y:S01]  /*2d550*/  IMAD.X R17, R29, 0x1, R7, P6 ;  /* 0x000000011d117824 */ /* 0x000fe200030e0607 */
[----:B------:R0:W-:Y:S04]  /*2d560*/  @P5 STG.E.U8 desc[UR20][R14.64], R18 ;  /* 0x000000120e005986 */ /* 0x0001e8000c101114 */
[----:B------:R1:W-:Y:S01]  /*2d570*/  @P4 STG.E.U8 desc[UR20][R16.64], R19 ;  /* 0x0000001310004986 */ /* 0x0003e2000c101114 */
[----:B0-----:R-:W-:-:S03]  /*2d580*/  IADD3 R14, P5, R8, R6, RZ ;  /* 0x00000006080e7210 */ /* 0x001fc60007fbe0ff */
[----:B-1----:R-:W2:Y:S02]  /*2d590*/  LDL R17, [R1+0x1c] ;  /* 0x00001c0001117983 */ /* 0x002ea40000100800 */
[----:B------:R-:W-:Y:S01]  /*2d5a0*/  IMAD.X R15, R29, 0x1, R4, P5 ;  /* 0x000000011d0f7824 */ /* 0x000fe200028e0604 */
[----:B------:R-:W-:Y:S01]  /*2d5b0*/  PRMT R16, R9, 0x7773, RZ ;  /* 0x0000777309107816 */ /* 0x000fe200000000ff */
[----:B------:R-:W4:Y:S04]  /*2d5c0*/  LDL.LU R29, [R1+0x10d0] ;  /* 0x0010d000011d7983 */ /* 0x000f280000300800 */
[----:B------:R-:W4:Y:S01]  /*2d5d0*/  LDL.LU R9, [R1+0x1108] ;  /* 0x0011080001097983 */ /* 0x000f220000300800 */
[----:B------:R-:W-:Y:S01]  /*2d5e0*/  VIADD R8, R8, UR4 ;  /* 0x0000000408087c36 */ /* 0x000fe20008000000 */
[----:B------:R-:W-:Y:S01]  /*2d5f0*/  ISETP.LT.AND P5, PT, R11, UR6, !P2 ;  /* 0x000000060b007c0c */ /* 0x000fe2000d7a1270 */
[----:B------:R-:W-:Y:S01]  /*2d600*/  ULDC UR4, c[0x0][0x228] ;  /* 0x00008a0000047ab9 */ /* 0x000fe20000000800 */
[----:B------:R0:W-:Y:S01]  /*2d610*/  @P3 STG.E.U8 desc[UR20][R14.64], R16 ;  /* 0x000000100e003986 */ /* 0x0001e2000c101114 */
[----:B------:R-:W-:Y:S01]  /*2d620*/  ULDC UR6, c[0x0][0x228] ;  /* 0x00008a0000067ab9 */ /* 0x000fe20000000800 */
[----:B------:R-:W-:-:S02]  /*2d630*/  SHF.R.S32.HI R18, RZ, 0x1f, R8 ;  /* 0x0000001fff127819 */ /* 0x000fc40000011408 */
[----:B---3--:R-:W-:Y:S01]  /*2d640*/  ISETP.LT.AND P6, PT, R20, UR4, !P2 ;  /* 0x0000000414007c0c */ /* 0x008fe2000d7c1270 */
[----:B------:R-:W-:Y:S01]  /*2d650*/  ULDC UR4, c[0x0][0x228] ;  /* 0x00008a0000047ab9 */ /* 0x000fe20000000800 */
[C---:B0-----:R-:W-:Y:S02]  /*2d660*/  IADD3 R16, P3, R8.reuse, R3, RZ ;  /* 0x0000000308107210 */ /* 0x041fe40007f7e0ff */
[----:B--2---:R-:W-:-:S05]  /*2d670*/  IADD3 R14, P4, R8, R17, RZ ;  /* 0x00000011080e7210 */ /* 0x004fca0007f9e0ff */
[----:B------:R-:W-:Y:S01]  /*2d680*/  IMAD.X R15, R18, 0x1, R26, P4 ;  /* 0x00000001120f7824 */ /* 0x000fe200020e061a */
[C---:B----4-:R-:W-:Y:S02]  /*2d690*/  PRMT R19, R9.reuse, 0x7770, RZ ;  /* 0x0000777009137816 */ /* 0x050fe400000000ff */
[----:B------:R-:W-:Y:S01]  /*2d6a0*/  ISETP.LT.AND P4, PT, R24, UR4, !P2 ;  /* 0x0000000418007c0c */ /* 0x000fe2000d781270 */
[----:B------:R-:W-:Y:S01]  /*2d6b0*/  IMAD.X R17, R18, 0x1, R25, P3 ;  /* 0x0000000112117824 */ /* 0x000fe200018e0619 */
[----:B------:R-:W-:Y:S01]  /*2d6c0*/  PRMT R20, R9, 0x7771, RZ ;  /* 0x0000777109147816 */ /* 0x000fe200000000ff */
[----:B------:R0:W-:Y:S01]  /*2d6d0*/  @P5 STG.E.U8 desc[UR20][R14.64], R19 ;  /* 0x000000130e005986 */ /* 0x0001e2000c101114 */
[----:B------:R-:W-:-:S03]  /*2d6e0*/  ULDC UR4, c[0x0][0x228] ;  /* 0x00008a0000047ab9 */ /* 0x000fc60000000800 */
[----:B------:R-:W2:Y:S01]  /*2d6f0*/  LDL.LU R25, [R1+0x1104] ;  /* 0x0011040001197983 */ /* 0x000ea20000300800 */
[----:B0-----:R-:W-:Y:S02]  /*2d700*/  IADD3 R14, P5, R8, R2, RZ ;  /* 0x00000002080e7210 */ /* 0x001fe40007fbe0ff */
[----:B------:R-:W-:Y:S01]  /*2d710*/  PRMT R19, R9, 0x7772, RZ ;  /* 0x0000777209137816 */ /* 0x000fe200000000ff */
[----:B------:R0:W-:Y:S02]  /*2d720*/  @P6 STG.E.U8 desc[UR20][R16.64], R20 ;  /* 0x0000001410006986 */ /* 0x0001e4000c101114 */
[----:B------:R-:W-:-:S05]  /*2d730*/  IMAD.X R15, R18, 0x1, R0, P5 ;  /* 0x00000001120f7824 */ /* 0x000fca00028e0600 */
[----:B------:R1:W-:Y:S04]  /*2d740*/  @P4 STG.E.U8 desc[UR20][R14.64], R19 ;  /* 0x000000130e004986 */ /* 0x0003e8000c101114 */
[----:B0-----:R-:W3:Y:S04]  /*2d750*/  LDL R17, [R1+0x10c8] ;  /* 0x0010c80001117983 */ /* 0x001ee80000100800 */
[----:B------:R-:W4:Y:S04]  /*2d760*/  LDL R20, [R1+0x10d4] ;  /* 0x0010d40001147983 */ /* 0x000f280000100800 */
[----:B-1----:R-:W4:Y:S01]  /*2d770*/  LDL R15, [R1+0x18] ;  /* 0x00001800010f7983 */ /* 0x002f220000100800 */
[----:B------:R-:W-:Y:S01]  /*2d780*/  ISETP.LT.AND P3, PT, R10, UR6, !P2 ;  /* 0x000000060a007c0c */ /* 0x000fe2000d761270 */
[----:B------:R-:W-:Y:S01]  /*2d790*/  ULDC UR6, c[0x0][0x228] ;  /* 0x00008a0000067ab9 */ /* 0x000fe20000000800 */
[----:B------:R-:W-:-:S02]  /*2d7a0*/  IADD3 R16, P6, R8, R27, RZ ;  /* 0x0000001b08107210 */ /* 0x000fc40007fde0ff */
[----:B------:R-:W-:Y:S02]  /*2d7b0*/  PRMT R9, R9, 0x7773, RZ ;  /* 0x0000777309097816 */ /* 0x000fe400000000ff */
[----:B--2---:R-:W-:Y:S02]  /*2d7c0*/  PRMT R19, R25, 0x7772, RZ ;  /* 0x0000777219137816 */ /* 0x004fe400000000ff */
[----:B---3--:R-:W-:Y:S01]  /*2d7d0*/  ISETP.LT.AND P5, PT, R17, UR4, !P2 ;  /* 0x0000000411007c0c */ /* 0x008fe2000d7a1270 */
[----:B------:R-:W-:Y:S01]  /*2d7e0*/  IMAD.X R17, R18, 0x1, R28, P6 ;  /* 0x0000000112117824 */ /* 0x000fe200030e061c */
[----:B------:R-:W-:Y:S01]  /*2d7f0*/  ULDC UR4, c[0x0][0x228] ;  /* 0x00008a0000047ab9 */ /* 0x000fe20000000800 */
[----:B----4-:R-:W-:-:S03]  /*2d800*/  IADD3 R14, P4, R8, R15, RZ ;  /* 0x0000000f080e7210 */ /* 0x010fc60007f9e0ff */
[----:B------:R0:W-:Y:S02]  /*2d810*/  @P3 STG.E.U8 desc[UR20][R16.64], R9 ;  /* 0x0000000910003986 */ /* 0x0001e4000c101114 */
[----:B------:R-:W-:Y:S01]  /*2d820*/  IMAD.X R15, R18, 0x1, R22, P4 ;  /* 0x00000001120f7824 */ /* 0x000fe200020e0616 */
[----:B------:R-:W-:Y:S01]  /*2d830*/  ISETP.LT.AND P4, PT, R23, UR4, !P2 ;  /* 0x0000000417007c0c */ /* 0x000fe2000d781270 */
[----:B------:R-:W-:Y:S01]  /*2d840*/  ULDC UR4, c[0x0][0x22c] ;  /* 0x00008b0000047ab9 */ /* 0x000fe20000000800 */
[----:B------:R-:W-:Y:S02]  /*2d850*/  ISETP.LT.AND P6, PT, R20, UR6, !P2 ;  /* 0x0000000614007c0c */ /* 0x000fe4000d7c1270 */
[----:B0-----:R-:W-:Y:S01]  /*2d860*/  PRMT R9, R25, 0x7770, RZ ;  /* 0x0000777019097816 */ /* 0x001fe200000000ff */
[----:B------:R-:W-:Y:S01]  /*2d870*/  VIADD R20, R21, 0x4 ;  /* 0x0000000415147836 */ /* 0x000fe20000000000 */
[----:B------:R-:W-:Y:S01]  /*2d880*/  ULDC UR6, c[0x0][0x228] ;  /* 0x00008a0000067ab9 */ /* 0x000fe20000000800 */
[----:B------:R-:W2:Y:S04]  /*2d890*/  LDL.LU R21, [R1+0x1100] ;  /* 0x0011000001157983 */ /* 0x000ea80000300800 */
[----:B------:R0:W-:Y:S01]  /*2d8a0*/  @P5 STG.E.U8 desc[UR20][R14.64], R9 ;  /* 0x000000090e005986 */ /* 0x0001e2000c101114 */
[----:B------:R-:W-:-:S05]  /*2d8b0*/  IADD3 R16, P5, R8, R12, RZ ;  /* 0x0000000c08107210 */ /* 0x000fca0007fbe0ff */
[----:B------:R-:W-:Y:S01]  /*2d8c0*/  IMAD.X R17, R18, 0x1, R7, P5 ;  /* 0x0000000112117824 */ /* 0x000fe200028e0607 */
[----:B0-----:R-:W-:Y:S02]  /*2d8d0*/  IADD3 R14, P3, R8, R13, RZ ;  /* 0x0000000d080e7210 */ /* 0x001fe40007f7e0ff */
[----:B------:R-:W-:-:S03]  /*2d8e0*/  PRMT R9, R25, 0x7771, RZ ;  /* 0x0000777119097816 */ /* 0x000fc600000000ff */
[----:B------:R-:W-:-:S05]  /*2d8f0*/  IMAD.X R15, R18, 0x1, R5, P3 ;  /* 0x00000001120f7824 */ /* 0x000fca00018e0605 */
[----:B------:R-:W-:Y:S04]  /*2d900*/  @P4 STG.E.U8 desc[UR20][R14.64], R9 ;  /* 0x000000090e004986 */ /* 0x000fe8000c101114 */
[----:B------:R0:W-:Y:S04]  /*2d910*/  @P6 STG.E.U8 desc[UR20][R16.64], R19 ;  /* 0x0000001310006986 */ /* 0x0001e8000c101114 */
[----:B0-----:R-:W3:Y:S01]  /*2d920*/  LDL R17, [R1+0x1c] ;  /* 0x00001c0001117983 */ /* 0x001ee20000100800 */
[----:B------:R-:W-:Y:S01]  /*2d930*/  ISETP.GE.AND P3, PT, R20, UR4, PT ;  /* 0x0000000414007c0c */ /* 0x000fe2000bf66270 */
[----:B------:R-:W-:-:S02]  /*2d940*/  ULDC UR4, c[0x0][0x248] ;  /* 0x0000920000047ab9 */ /* 0x000fc40000000800 */
[C---:B------:R-:W-:Y:S01]  /*2d950*/  VIADD R9, R8.reuse, UR4 ;  /* 0x0000000408097c36 */ /* 0x040fe20008000000 */
[----:B------:R-:W4:Y:S01]  /*2d960*/  LDL R20, [R1+0x20] ;  /* 0x0000200001147983 */ /* 0x000f220000100800 */
[----:B------:R-:W-:Y:S01]  /*2d970*/  ISETP.LT.AND P2, PT, R29, UR6, !P2 ;  /* 0x000000061d007c0c */ /* 0x000fe2000d741270 */
[----:B------:R-:W-:Y:S01]  /*2d980*/  ULDC UR6, c[0x0][0x228] ;  /* 0x00008a0000067ab9 */ /* 0x000fe20000000800 */
[----:B------:R-:W-:Y:S01]  /*2d990*/  IADD3 R14, P4, R8, R6, RZ ;  /* 0x00000006080e7210 */ /* 0x000fe20007f9e0ff */
[----:B------:R-:W-:Y:S01]  /*2d9a0*/  ULDC UR4, c[0x0][0x228] ;  /* 0x00008a0000047ab9 */ /* 0x000fe20000000800 */
[----:B---3--:R-:W-:Y:S02]  /*2d9b0*/  IADD3 R16, P6, R9, R17, RZ ;  /* 0x0000001109107210 */ /* 0x008fe40007fde0ff */
[----:B------:R-:W3:Y:S01]  /*2d9c0*/  LDL R17, [R1+0x10bc] ;  /* 0x0010bc0001117983 */ /* 0x000ee20000100800 */
[----:B------:R-:W-:Y:S01]  /*2d9d0*/  SHF.R.S32.HI R8, RZ, 0x1f, R9 ;  /* 0x0000001fff087819 */ /* 0x000fe20000011409 */
[----:B------:R-:W-:Y:S01]  /*2d9e0*/  IMAD.X R15, R18, 0x1, R4, P4 ;  /* 0x00000001120f7824 */ /* 0x000fe200020e0604 */
[----:B------:R-:W-:-:S02]  /*2d9f0*/  PRMT R19, R25, 0x7773, RZ ;  /* 0x0000777319137816 */ /* 0x000fc400000000ff */
[----:B------:R-:W-:Y:S01]  /*2da00*/  ISETP.LT.AND P5, PT, R11, UR6, !P1 ;  /* 0x000000060b007c0c */ /* 0x000fe2000cfa1270 */
[----:B------:R-:W4:Y:S01]  /*2da10*/  LDL.LU R25, [R1+0x10d4] ;  /* 0x0010d40001197983 */ /* 0x000f220000300800 */
[C---:B--2---:R-:W-:Y:S01]  /*2da20*/  PRMT R18, R21.reuse, 0x7770, RZ ;  /* 0x0000777015127816 */ /* 0x044fe200000000ff */
[----:B------:R-:W-:Y:S02]  /*2da30*/  ULDC UR6, c[0x0][0x228] ;  /* 0x00008a0000067ab9 */ /* 0x000fe40000000800 */
[----:B------:R0:W-:Y:S02]  /*2da40*/  @P2 STG.E.U8 desc[UR20][R14.64], R19 ;  /* 0x000000130e002986 */ /* 0x0001e4000c101114 */
[----:B0-----:R-:W-:Y:S02]  /*2da50*/  PRMT R19, R21, 0x7771, RZ ;  /* 0x0000777115137816 */ /* 0x001fe400000000ff */
[----:B---3--:R-:W-:Y:S01]  /*2da60*/  ISETP.LT.AND P4, PT, R17, UR4, !P1 ;  /* 0x0000000411007c0c */ /* 0x008fe2000cf81270 */
[----:B------:R-:W-:Y:S01]  /*2da70*/  IMAD.X R17, R8, 0x1, R26, P6 ;  /* 0x0000000108117824 */ /* 0x000fe200030e061a */
[----:B------:R-:W-:Y:S01]  /*2da80*/  IADD3 R14, P6, R9, R3, RZ ;  /* 0x00000003090e7210 */ /* 0x000fe20007fde0ff */
[----:B------:R-:W-:-:S04]  /*2da90*/  ULDC UR4, c[0x0][0x228] ;  /* 0x00008a0000047ab9 */ /* 0x000fc80000000800 */
[----:B----4-:R-:W-:Y:S01]  /*2daa0*/  IMAD.X R15, R8, 0x1, R20, P6 ;  /* 0x00000001080f7824 */ /* 0x010fe200030e0614 */
[----:B------:R-:W-:Y:S01]  /*2dab0*/  @P5 STG.E.U8 desc[UR20][R16.64], R18 ;  /* 0x0000001210005986 */ /* 0x000fe2000c101114 */
[----:B------:R-:W-:Y:S01]  /*2dac0*/  ISETP.LT.AND P6, PT, R10, UR4, !P1 ;  /* 0x000000040a007c0c */ /* 0x000fe2000cfc1270 */
[----:B------:R-:W-:Y:S02]  /*2dad0*/  ULDC UR4, c[0x0][0x228] ;  /* 0x00008a0000047ab9 */ /* 0x000fe40000000800 */
[----:B------:R-:W2:Y:S04]  /*2dae0*/  LDL.LU R10, [R1+0x10fc] ;  /* 0x0010fc00010a7983 */ /* 0x000ea80000300800 */
[----:B------:R0:W-:Y:S04]  /*2daf0*/  @P4 STG.E.U8 desc[UR20][R14.64], R19 ;  /* 0x000000130e004986 */ /* 0x0001e8000c101114 */
[----:B0-----:R-:W3:Y:S04]  /*2db00*/  LDL R15, [R1+0x10c8] ;  /* 0x0010c800010f7983 */ /* 0x001ee80000100800 */
[----:B------:R-:W4:Y:S01]  /*2db10*/  LDL R19, [R1+0x18] ;  /* 0x0000180001137983 */ /* 0x000f220000100800 */
[----:B------:R-:W-:Y:S01]  /*2db20*/  ISETP.LT.AND P2, PT, R24, UR6, !P1 ;  /* 0x0000000618007c0c */ /* 0x000fe2000cf41270 */
[----:B------:R-:W-:Y:S01]  /*2db30*/  ULDC UR6, c[0x0][0x228] ;  /* 0x00008a0000067ab9 */ /* 0x000fe20000000800 */
[----:B------:R-:W-:-:S02]  /*2db40*/  IADD3 R16, P5, R9, R2, RZ ;  /* 0x0000000209107210 */ /* 0x000fc40007fbe0ff */
[----:B------:R-:W-:-:S03]  /*2db50*/  PRMT R18, R21, 0x7772, RZ ;  /* 0x0000777215127816 */ /* 0x000fc600000000ff */
[----:B------:R-:W-:Y:S01]  /*2db60*/  IMAD.X R17, R8, 0x1, R0, P5 ;  /* 0x0000000108117824 */ /* 0x000fe200028e0600 */
[----:B------:R-:W-:-:S05]  /*2db70*/  IADD3 R14, P5, R9, R27, RZ ;  /* 0x0000001b090e7210 */ /* 0x000fca0007fbe0ff */
[----:B------:R2:W-:Y:S02]  /*2db80*/  @P2 STG.E.U8 desc[UR20][R16.64], R18 ;  /* 0x0000001210002986 */ /* 0x0005e4000c101114 */
[----:B--2---:R-:W-:Y:S02]  /*2db90*/  PRMT R18, R10, 0x7770, RZ ;  /* 0x000077700a127816 */ /* 0x004fe400000000ff */
[----:B---3--:R-:W-:Y:S01]  /*2dba0*/  ISETP.LT.AND P4, PT, R15, UR4, !P1 ;  /* 0x000000040f007c0c */ /* 0x008fe2000cf81270 */
[C---:B------:R-:W-:Y:S01]  /*2dbb0*/  IMAD.X R15, R8.reuse, 0x1, R28, P5 ;  /* 0x00000001080f7824 */ /* 0x040fe200028e061c */
[----:B------:R-:W-:Y:S01]  /*2dbc0*/  ULDC UR4, c[0x0][0x228] ;  /* 0x00008a0000047ab9 */ /* 0x000fe20000000800 */
[----:B----4-:R-:W-:Y:S02]  /*2dbd0*/  IADD3 R16, P5, R9, R19, RZ ;  /* 0x0000001309107210 */ /* 0x010fe40007fbe0ff */
[----:B------:R-:W-:Y:S02]  /*2dbe0*/  PRMT R19, R21, 0x7773, RZ ;  /* 0x0000777315137816 */ /* 0x000fe400000000ff */
[----:B------:R-:W-:Y:S01]  /*2dbf0*/  ISETP.LT.AND P2, PT, R23, UR4, !P1 ;  /* 0x0000000417007c0c */ /* 0x000fe2000cf41270 */
[----:B------:R-:W-:Y:S01]  /*2dc00*/  IMAD.X R17, R8, 0x1, R22, P5 ;  /* 0x0000000108117824 */ /* 0x000fe200028e0616 */
[----:B------:R-:W-:Y:S01]  /*2dc10*/  ISETP.LT.AND P5, PT, R25, UR6, !P1 ;  /* 0x0000000619007c0c */ /* 0x000fe2000cfa1270 */
[----:B------:R0:W-:Y:S01]  /*2dc20*/  @P6 STG.E.U8 desc[UR20][R14.64], R19 ;  /* 0x000000130e006986 */ /* 0x0001e2000c101114 */
[----:B------:R-:W-:Y:S01]  /*2dc30*/  ULDC UR4, c[0x0][0x228] ;  /* 0x00008a0000047ab9 */ /* 0x000fe20000000800 */
[----:B------:R-:W-:-:S02]  /*2dc40*/  ULDC UR6, c[0x0][0x228] ;  /* 0x00008a0000067ab9 */ /* 0x000fc40000000800 */
[----:B------:R1:W-:Y:S04]  /*2dc50*/  @P4 STG.E.U8 desc[UR20][R16.64], R18 ;  /* 0x0000001210004986 */ /* 0x0003e8000c101114 */
[----:B------:R-:W2:Y:S01]  /*2dc60*/  LDL R21, [R1+0x18] ;  /* 0x0000180001157983 */ /* 0x000ea20000100800 */
[C---:B0-----:R-:W-:Y:S02]  /*2dc70*/  IADD3 R14, P6, R9.reuse, R13, RZ ;  /* 0x0000000d090e7210 */ /* 0x041fe40007fde0ff */
[----:B-1----:R-:W-:-:S03]  /*2dc80*/  IADD3 R16, P4, R9, R12, RZ ;  /* 0x0000000c09107210 */ /* 0x002fc60007f9e0ff */
[----:B------:R-:W-:Y:S01]  /*2dc90*/  IMAD.X R15, R8, 0x1, R5, P6 ;  /* 0x00000001080f7824 */ /* 0x000fe200030e0605 */
[C---:B------:R-:W-:Y:S02]  /*2dca0*/  PRMT R19, R10.reuse, 0x7771, RZ ;  /* 0x000077710a137816 */ /* 0x040fe400000000ff */
[----:B------:R-:W-:Y:S01]  /*2dcb0*/  PRMT R18, R10, 0x7772, RZ ;  /* 0x000077720a127816 */ /* 0x000fe200000000ff */
[----:B------:R-:W-:Y:S02]  /*2dcc0*/  IMAD.X R17, R8, 0x1, R7, P4 ;  /* 0x0000000108117824 */ /* 0x000fe400020e0607 */
[----:B------:R0:W-:Y:S04]  /*2dcd0*/  @P2 STG.E.U8 desc[UR20][R14.64], R19 ;  /* 0x000000130e002986 */ /* 0x0001e8000c101114 */
[----:B------:R1:W-:Y:S01]  /*2dce0*/  @P5 STG.E.U8 desc[UR20][R16.64], R18 ;  /* 0x0000001210005986 */ /* 0x0003e2000c101114 */
[----:B0-----:R-:W-:-:S03]  /*2dcf0*/  IADD3 R14, P2, R9, R6, RZ ;  /* 0x00000006090e7210 */ /* 0x001fc60007f5e0ff */
[----:B------:R-:W3:Y:S04]  /*2dd00*/  LDL R19, [R1+0x10c4] ;  /* 0x0010c40001137983 */ /* 0x000ee80000100800 */
[----:B-1----:R-:W4:Y:S01]  /*2dd10*/  LDL R18, [R1+0x1c] ;  /* 0x00001c0001127983 */ /* 0x002f220000100800 */
[----:B------:R-:W-:Y:S01]  /*2dd20*/  IMAD.X R15, R8, 0x1, R4, P2 ;  /* 0x00000001080f7824 */ /* 0x000fe200010e0604 */
[----:B------:R-:W-:Y:S02]  /*2dd30*/  PRMT R8, R10, 0x7773, RZ ;  /* 0x000077730a087816 */ /* 0x000fe400000000ff */
[----:B------:R-:W2:Y:S04]  /*2dd40*/  LDL R17, [R1+0x10b8] ;  /* 0x0010b80001117983 */ /* 0x000ea80000100800 */
[----:B------:R-:W3:Y:S04]  /*2dd50*/  LDL R16, [R1+0x10bc] ;  /* 0x0010bc0001107983 */ /* 0x000ee80000100800 */
[----:B------:R-:W2:Y:S01]  /*2dd60*/  LDL.LU R10, [R1+0x10f8] ;  /* 0x0010f800010a7983 */ /* 0x000ea20000300800 */
[----:B------:R-:W-:Y:S01]  /*2dd70*/  ISETP.LT.AND P1, PT, R29, UR4, !P1 ;  /* 0x000000041d007c0c */ /* 0x000fe2000cf21270 */
[----:B------:R-:W-:-:S02]  /*2dd80*/  ULDC UR4, c[0x0][0x248] ;  /* 0x0000920000047ab9 */ /* 0x000fc40000000800 */
[----:B------:R-:W-:Y:S01]  /*2dd90*/  VIADD R9, R9, UR4 ;  /* 0x0000000409097c36 */ /* 0x000fe20008000000 */
[----:B------:R-:W-:Y:S01]  /*2dda0*/  ISETP.LT.AND P4, PT, R11, UR6, !P3 ;  /* 0x000000060b007c0c */ /* 0x000fe2000df81270 */
[----:B------:R-:W-:Y:S01]  /*2ddb0*/  ULDC UR4, c[0x0][0x228] ;  /* 0x00008a0000047ab9 */ /* 0x000fe20000000800 */
[----:B------:R-:W-:-:S07]  /*2ddc0*/  ULDC UR6, c[0x0][0x228] ;  /* 0x00008a0000067ab9 */ /* 0x000fce0000000800 */
[----:B------:R0:W-:Y:S02]  /*2ddd0*/  @P1 STG.E.U8 desc[UR20][R14.64], R8 ;  /* 0x000000080e001986 */ /* 0x0001e4000c101114 */
[----:B0-----:R-:W-:Y:S02]  /*2dde0*/  SHF.R.S32.HI R8, RZ, 0x1f, R9 ;  /* 0x0000001fff087819 */ /* 0x001fe40000011409 */
[----:B----4-:R-:W-:-:S05]  /*2ddf0*/  IADD3 R14, P1, R9, R18, RZ ;  /* 0x00000012090e7210 */ /* 0x010fca0007f3e0ff */
[----:B------:R-:W-:Y:S02]  /*2de00*/  IMAD.X R15, R8, 0x1, R26, P1 ;  /* 0x00000001080f7824 */ /* 0x000fe400008e061a */
[----:B------:R-:W4:Y:S01]  /*2de10*/  LDL.LU R26, [R1+0x10f4] ;  /* 0x0010f400011a7983 */ /* 0x000f220000300800 */
[----:B--2---:R-:W-:-:S05]  /*2de20*/  PRMT R18, R10, 0x7770, RZ ;  /* 0x000077700a127816 */ /* 0x004fca00000000ff */
[----:B------:R0:W-:Y:S04]  /*2de30*/  @P4 STG.E.U8 desc[UR20][R14.64], R18 ;  /* 0x000000120e004986 */ /* 0x0001e8000c101114 */
[----:B0-----:R-:W2:Y:S01]  /*2de40*/  LDL R15, [R1+0x10c8] ;  /* 0x0010c800010f7983 */ /* 0x001ea20000100800 */
[----:B---3--:R-:W-:Y:S01]  /*2de50*/  ISETP.LT.AND P2, PT, R16, UR4, !P3 ;  /* 0x0000000410007c0c */ /* 0x008fe2000df41270 */
[----:B------:R-:W-:Y:S01]  /*2de60*/  VIADD R17, R17, 0x5 ;  /* 0x0000000511117836 */ /* 0x000fe20000000000 */
[----:B------:R-:W-:Y:S01]  /*2de70*/  IADD3 R16, P5, R9, R3, RZ ;  /* 0x0000000309107210 */ /* 0x000fe20007fbe0ff */
[----:B------:R-:W-:Y:S01]  /*2de80*/  ULDC UR4, c[0x0][0x22c] ;  /* 0x00008b0000047ab9 */ /* 0x000fe20000000800 */
[----:B------:R-:W-:Y:S02]  /*2de90*/  PRMT R14, R10, 0x7771, RZ ;  /* 0x000077710a0e7816 */ /* 0x000fe400000000ff */
[----:B------:R-:W-:Y:S01]  /*2dea0*/  ISETP.GE.AND P1, PT, R17, UR4, PT ;  /* 0x0000000411007c0c */ /* 0x000fe2000bf26270 */
[----:B------:R-:W-:Y:S01]  /*2deb0*/  IMAD.X R17, R8, 0x1, R20, P5 ;  /* 0x0000000108117824 */ /* 0x000fe200028e0614 */
[----:B------:R-:W-:-:S02]  /*2dec0*/  ULDC UR4, c[0x0][0x228] ;  /* 0x00008a0000047ab9 */ /* 0x000fc40000000800 */
[----:B------:R-:W-:Y:S01]  /*2ded0*/  ISETP.LT.AND P4, PT, R24, UR4, !P3 ;  /* 0x0000000418007c0c */ /* 0x000fe2000df81270 */
[----:B------:R-:W-:Y:S02]  /*2dee0*/  ULDC UR4, c[0x0][0x228] ;  /* 0x00008a0000047ab9 */ /* 0x000fe40000000800 */
[----:B------:R0:W-:Y:S01]  /*2def0*/  @P2 STG.E.U8 desc[UR20][R16.64], R14 ;  /* 0x0000000e10002986 */ /* 0x0001e2000c101114 */
[----:B------:R-:W-:Y:S01]  /*2df00*/  ISETP.LT.AND P2, PT, R19, UR6, !P3 ;  /* 0x0000000613007c0c */ /* 0x000fe2000df41270 */
[----:B------:R-:W-:Y:S01]  /*2df10*/  ULDC UR6, c[0x0][0x228] ;  /* 0x00008a0000067ab9 */ /* 0x000fe20000000800 */
[----:B------:R-:W-:Y:S02]  /*2df20*/  PRMT R18, R10, 0x7772, RZ ;  /* 0x000077720a127816 */ /* 0x000fe400000000ff */
[C---:B0-----:R-:W-:Y:S02]  /*2df30*/  IADD3 R16, P5, R9.reuse, R2, RZ ;  /* 0x0000000209107210 */ /* 0x041fe40007fbe0ff */
[----:B------:R-:W-:-:S03]  /*2df40*/  IADD3 R14, P6, R9, R27, RZ ;  /* 0x0000001b090e7210 */ /* 0x000fc60007fde0ff */
[----:B------:R-:W-:Y:S01]  /*2df50*/  IMAD.X R17, R8, 0x1, R0, P5 ;  /* 0x0000000108117824 */ /* 0x000fe200028e0600 */
[----:B------:R-:W-:-:S04]  /*2df60*/  PRMT R10, R10, 0x7773, RZ ;  /* 0x000077730a0a7816 */ /* 0x000fc800000000ff */
[----:B------:R4:W-:Y:S01]  /*2df70*/  @P4 STG.E.U8 desc[UR20][R16.64], R18 ;  /* 0x0000001210004986 */ /* 0x0009e2000c101114 */
[----:B------:R-:W-:Y:S01]  /*2df80*/  ISETP.LT.AND P4, PT, R23, UR6, !P3 ;  /* 0x0000000617007c0c */ /* 0x000fe2000df81270 */
[----:B------:R-:W-:Y:S01]  /*2df90*/  ULDC UR6, c[0x0][0x228] ;  /* 0x00008a0000067ab9 */ /* 0x000fe20000000800 */
[----:B----4-:R-:W-:Y:S02]  /*2dfa0*/  PRMT R18, R26, 0x7771, RZ ;  /* 0x000077711a127816 */ /* 0x010fe400000000ff */
[----:B--2---:R-:W-:Y:S01]  /*2dfb0*/  ISETP.LT.AND P5, PT, R15, UR4, !P3 ;  /* 0x000000040f007c0c */ /* 0x004fe2000dfa1270 */
[----:B------:R-:W-:Y:S01]  /*2dfc0*/  IMAD.X R15, R8, 0x1, R28, P6 ;  /* 0x00000001080f7824 */ /* 0x000fe200030e061c */
[----:B------:R-:W-:Y:S01]  /*2dfd0*/  IADD3 R16, P6, R9, R21, RZ ;  /* 0x0000001509107210 */ /* 0x000fe20007fde0ff */
[----:B------:R-:W-:-:S03]  /*2dfe0*/  ULDC UR4, c[0x0][0x228] ;  /* 0x00008a0000047ab9 */ /* 0x000fc60000000800 */
[----:B------:R0:W-:Y:S01]  /*2dff0*/  @P2 STG.E.U8 desc[UR20][R14.64], R10 ;  /* 0x0000000a0e002986 */ /* 0x0001e2000c101114 */
[----:B------:R-:W-:-:S03]  /*2e000*/  IMAD.X R17, R8, 0x1, R22, P6 ;  /* 0x0000000108117824 */ /* 0x000fc600030e0616 */
[----:B------:R-:W2:Y:S01]  /*2e010*/  LDL.LU R22, [R1+0x10f0] ;  /* 0x0010f00001167983 */ /* 0x000ea20000300800 */
[----:B0-----:R-:W-:Y:S02]  /*2e020*/  IADD3 R14, P2, R9, R13, RZ ;  /* 0x0000000d090e7210 */ /* 0x001fe40007f5e0ff */
[----:B------:R-:W-:-:S03]  /*2e030*/  PRMT R10, R26, 0x7770, RZ ;  /* 0x000077701a0a7816 */ /* 0x000fc600000000ff */
[----:B------:R-:W-:Y:S01]  /*2e040*/  IMAD.X R15, R8, 0x1, R5, P2 ;  /* 0x00000001080f7824 */ /* 0x000fe200010e0605 */
[----:B------:R-:W-:Y:S01]  /*2e050*/  ISETP.LT.AND P2, PT, R25, UR4, !P3 ;  /* 0x0000000419007c0c */ /* 0x000fe2000df41270 */
[----:B------:R0:W-:Y:S01]  /*2e060*/  @P5 STG.E.U8 desc[UR20][R16.64], R10 ;  /* 0x0000000a10005986 */ /* 0x0001e2000c101114 */
[----:B------:R-:W-:-:S03]  /*2e070*/  ULDC UR4, c[0x0][0x228] ;  /* 0x00008a0000047ab9 */ /* 0x000fc60000000800 */
[----:B------:R1:W-:Y:S01]  /*2e080*/  @P4 STG.E.U8 desc[UR20][R14.64], R18 ;  /* 0x000000120e004986 */ /* 0x0003e2000c101114 */
[----:B------:R-:W-:Y:S01]  /*2e090*/  ISETP.LT.AND P3, PT, R29, UR4, !P3 ;  /* 0x000000041d007c0c */ /* 0x000fe2000df61270 */
[----:B------:R-:W-:Y:S01]  /*2e0a0*/  ULDC UR4, c[0x0][0x248] ;  /* 0x0000920000047ab9 */ /* 0x000fe20000000800 */
[C---:B0-----:R-:W-:Y:S02]  /*2e0b0*/  IADD3 R16, P4, R9.reuse, R12, RZ ;  /* 0x0000000c09107210 */ /* 0x041fe40007f9e0ff */
[----:B-1----:R-:W-:-:S03]  /*2e0c0*/  IADD3 R14, P5, R9, R6, RZ ;  /* 0x00000006090e7210 */ /* 0x002fc60007fbe0ff */
[----:B------:R-:W-:Y:S01]  /*2e0d0*/  IMAD.X R17, R8, 0x1, R7, P4 ;  /* 0x0000000108117824 */ /* 0x000fe200020e0607 */
[----:B------:R-:W-:Y:S01]  /*2e0e0*/  PRMT R10, R26, 0x7772, RZ ;  /* 0x000077721a0a7816 */ /* 0x000fe200000000ff */
[----:B------:R-:W-:Y:S02]  /*2e0f0*/  IMAD.X R15, R8, 0x1, R4, P5 ;  /* 0x00000001080f7824 */ /* 0x000fe400028e0604 */
[----:B------:R-:W3:Y:S01]  /*2e100*/  LDL R8, [R1+0x1c] ;  /* 0x00001c0001087983 */ /* 0x000ee20000100800 */
[----:B------:R-:W-:Y:S01]  /*2e110*/  VIADD R18, R9, UR4 ;  /* 0x0000000409127c36 */ /* 0x000fe20008000000 */
[----:B------:R-:W-:Y:S01]  /*2e120*/  PRMT R9, R26, 0x7773, RZ ;  /* 0x000077731a097816 */ /* 0x000fe200000000ff */
[----:B------:R-:W-:Y:S01]  /*2e130*/  ULDC UR4, c[0x0][0x228] ;  /* 0x00008a0000047ab9 */ /* 0x000fe20000000800 */
[----:B------:R-:W4:Y:S04]  /*2e140*/  LDL.LU R26, [R1+0x14] ;  /* 0x00001400011a7983 */ /* 0x000f280000300800 */
[----:B------:R0:W-:Y:S04]  /*2e150*/  @P2 STG.E.U8 desc[UR20][R16.64], R10 ;  /* 0x0000000a10002986 */ /* 0x0001e8000c101114 */
[----:B0-----:R-:W4:Y:S04]  /*2e160*/  LDL R16, [R1+0x28] ;  /* 0x0000280001107983 */ /* 0x001f280000100800 */
[----:B------:R-:W4:Y:S01]  /*2e170*/  LDL R17, [R1+0x10bc] ;  /* 0x0010bc0001117983 */ /* 0x000f220000100800 */
[----:B------:R-:W-:Y:S01]  /*2e180*/  ISETP.LT.AND P4, PT, R11, UR6, !P1 ;  /* 0x000000060b007c0c */ /* 0x000fe2000cf81270 */
[----:B------:R-:W-:Y:S01]  /*2e190*/  ULDC UR6, c[0x0][0x228] ;  /* 0x00008a0000067ab9 */ /* 0x000fe20000000800 */
[----:B------:R-:W-:Y:S01]  /*2e1a0*/  SHF.R.S32.HI R10, RZ, 0x1f, R18 ;  /* 0x0000001fff0a7819 */ /* 0x000fe20000011412 */
[----:B------:R2:W-:Y:S01]  /*2e1b0*/  @P3 STG.E.U8 desc[UR20][R14.64], R9 ;  /* 0x000000090e003986 */ /* 0x0005e2000c101114 */
[----:B------:R-:W-:Y:S01]  /*2e1c0*/  ISETP.LT.AND P3, PT, R24, UR6, !P1 ;  /* 0x0000000618007c0c */ /* 0x000fe2000cf61270 */
[----:B------:R-:W-:Y:S01]  /*2e1d0*/  ULDC UR6, c[0x0][0x228] ;  /* 0x00008a0000067ab9 */ /* 0x000fe20000000800 */
[----:B--2---:R-:W-:-:S02]  /*2e1e0*/  PRMT R14, R22, 0x7770, RZ ;  /* 0x00007770160e7816 */ /* 0x004fc400000000ff */
[----:B---3--:R-:W-:-:S05]  /*2e1f0*/  IADD3 R8, P2, R18, R8, RZ ;  /* 0x0000000812087210 */ /* 0x008fca0007f5e0ff */
[----:B----4-:R-:W-:Y:S01]  /*2e200*/  IMAD.X R9, R10, 0x1, R16, P2 ;  /* 0x000000010a097824 */ /* 0x010fe200010e0610 */
[----:B------:R-:W-:-:S04]  /*2e210*/  ISETP.LT.AND P2, PT, R17, UR4, !P1 ;  /* 0x0000000411007c0c */ /* 0x000fc8000cf41270 */
[----:B------:R0:W-:Y:S01]  /*2e220*/  @P4 STG.E.U8 desc[UR20][R8.64], R14 ;  /* 0x0000000e08004986 */ /* 0x0001e2000c101114 */
[----:B------:R-:W-:Y:S01]  /*2e230*/  PRMT R17, R22, 0x7771, RZ ;  /* 0x0000777116117816 */ /* 0x000fe200000000ff */
[----:B------:R-:W-:Y:S01]  /*2e240*/  ULDC UR4, c[0x0][0x228] ;  /* 0x00008a0000047ab9 */ /* 0x000fe20000000800 */
[C---:B0-----:R-:W-:Y:S02]  /*2e250*/  IADD3 R8, P5, R18.reuse, R3, RZ ;  /* 0x0000000312087210 */ /* 0x041fe40007fbe0ff */
[----:B------:R-:W-:-:S03]  /*2e260*/  IADD3 R14, P6, R18, R2, RZ ;  /* 0x00000002120e7210 */ /* 0x000fc60007fde0ff */
[C---:B------:R-:W-:Y:S01]  /*2e270*/  IMAD.X R9, R10.reuse, 0x1, R20, P5 ;  /* 0x000000010a097824 */ /* 0x040fe200028e0614 */
[----:B------:R-:W-:Y:S01]  /*2e280*/  ISETP.LT.AND P4, PT, R19, UR4, !P1 ;  /* 0x0000000413007c0c */ /* 0x000fe2000cf81270 */
[----:B------:R-:W-:-:S03]  /*2e290*/  IMAD.X R15, R10, 0x1, R0, P6 ;  /* 0x000000010a0f7824 */ /* 0x000fc600030e0600 */
[----:B------:R0:W-:Y:S01]  /*2e2a0*/  @P2 STG.E.U8 desc[UR20][R8.64], R17 ;  /* 0x0000001108002986 */ /* 0x0001e2000c101114 */
[C---:B------:R-:W-:Y:S01]  /*2e2b0*/  PRMT R19, R22.reuse, 0x7772, RZ ;  /* 0x0000777216137816 */ /* 0x040fe200000000ff */
[----:B------:R-:W-:Y:S02]  /*2e2c0*/  ULDC UR4, c[0x0][0x228] ;  /* 0x00008a0000047ab9 */ /* 0x000fe40000000800 */
[----:B0-----:R-:W2:Y:S01]  /*2e2d0*/  LDL R9, [R1+0x10c8] ;  /* 0x0010c80001097983 */ /* 0x001ea20000100800 */
[----:B------:R-:W-:-:S03]  /*2e2e0*/  PRMT R8, R22, 0x7773, RZ ;  /* 0x0000777316087816 */ /* 0x000fc600000000ff */
[----:B------:R-:W3:Y:S04]  /*2e2f0*/  LDL R22, [R1+0x10b8] ;  /* 0x0010b80001167983 */ /* 0x000ee80000100800 */
[----:B------:R0:W-:Y:S04]  /*2e300*/  @P3 STG.E.U8 desc[UR20][R14.64], R19 ;  /* 0x000000130e003986 */ /* 0x0001e8000c101114 */
[----:B0-----:R-:W4:Y:S01]  /*2e310*/  LDL R19, [R1+0x8] ;  /* 0x0000080001137983 */ /* 0x001f220000100800 */
[----:B------:R-:W-:-:S05]  /*2e320*/  IADD3 R16, P5, R18, R27, RZ ;  /* 0x0000001b12107210 */ /* 0x000fca0007fbe0ff */
[----:B------:R-:W-:Y:S01]  /*2e330*/  IMAD.X R17, R10, 0x1, R28, P5 ;  /* 0x000000010a117824 */ /* 0x000fe200028e061c */
[----:B------:R-:W-:Y:S01]  /*2e340*/  ISETP.LT.AND P5, PT, R23, UR6, !P1 ;  /* 0x0000000617007c0c */ /* 0x000fe2000cfa1270 */
[----:B------:R-:W-:-:S03]  /*2e350*/  ULDC UR6, c[0x0][0x228] ;  /* 0x00008a0000067ab9 */ /* 0x000fc60000000800 */
[----:B------:R0:W-:Y:S01]  /*2e360*/  @P4 STG.E.U8 desc[UR20][R16.64], R8 ;  /* 0x0000000810004986 */ /* 0x0001e2000c101114 */
[C---:B------:R-:W-:Y:S02]  /*2e370*/  IADD3 R14, P4, R18.reuse, R13, RZ ;  /* 0x0000000d120e7210 */ /* 0x040fe40007f9e0ff */
[----:B0-----:R-:W-:Y:S02]  /*2e380*/  IADD3 R8, P2, R18, R21, RZ ;  /* 0x0000001512087210 */ /* 0x001fe40007f5e0ff */
[----:B--2---:R-:W-:Y:S01]  /*2e390*/  ISETP.LT.AND P3, PT, R9, UR4, !P1 ;  /* 0x0000000409007c0c */ /* 0x004fe2000cf61270 */
[----:B------:R-:W-:Y:S01]  /*2e3a0*/  ULDC UR4, c[0x0][0x22c] ;  /* 0x00008b0000047ab9 */ /* 0x000fe20000000800 */
[----:B---3--:R-:W-:Y:S02]  /*2e3b0*/  VIADD R15, R22, 0x6 ;  /* 0x00000006160f7836 */ /* 0x008fe40000000000 */
[----:B------:R-:W-:-:S03]  /*2e3c0*/  IMAD.X R9, R10, 0x1, R26, P2 ;  /* 0x000000010a097824 */ /* 0x000fc600010e061a */
[----:B------:R-:W-:Y:S01]  /*2e3d0*/  ISETP.GE.AND P2, PT, R15, UR4, PT ;  /* 0x000000040f007c0c */ /* 0x000fe2000bf46270 */
[----:B------:R-:W-:Y:S01]  /*2e3e0*/  IMAD.X R15, R10, 0x1, R5, P4 ;  /* 0x000000010a0f7824 */ /* 0x000fe200020e0605 */
[----:B------:R-:W-:Y:S01]  /*2e3f0*/  ULDC UR4, c[0x0][0x228] ;  /* 0x00008a0000047ab9 */ /* 0x000fe20000000800 */
[C---:B----4-:R-:W-:Y:S02]  /*2e400*/  PRMT R16, R19.reuse, 0x7770, RZ ;  /* 0x0000777013107816 */ /* 0x050fe400000000ff */
[----:B------:R-:W-:-:S03]  /*2e410*/  PRMT R17, R19, 0x7771, RZ ;  /* 0x0000777113117816 */ /* 0x000fc600000000ff */
[----:B------:R-:W-:Y:S01]  /*2e420*/  @P3 STG.E.U8 desc[UR20][R8.64], R16 ;  /* 0x0000001008003986 */ /* 0x000fe2000c101114 */
[----:B------:R-:W-:Y:S01]  /*2e430*/  ISETP.LT.AND P3, PT, R25, UR4, !P1 ;  /* 0x0000000419007c0c */ /* 0x000fe2000cf61270 */
[----:B------:R-:W-:Y:S02]  /*2e440*/  ULDC UR4, c[0x0][0x248] ;  /* 0x0000920000047ab9 */ /* 0x000fe40000000800 */
[----:B------:R0:W-:Y:S01]  /*2e450*/  @P5 STG.E.U8 desc[UR20][R14.64], R17 ;  /* 0x000000110e005986 */ /* 0x0001e2000c101114 */
[----:B------:R-:W-:Y:S01]  /*2e460*/  ISETP.LT.AND P4, PT, R11, UR8, !P2 ;  /* 0x000000080b007c0c */ /* 0x000fe2000d781270 */
[----:B------:R-:W-:Y:S01]  /*2e470*/  ULDC UR8, c[0x0][0x228] ;  /* 0x00008a0000087ab9 */ /* 0x000fe20000000800 */
[----:B------:R-:W-:Y:S01]  /*2e480*/  PRMT R19, R19, 0x7772, RZ ;  /* 0x0000777213137816 */ /* 0x000fe200000000ff */
[----:B------:R-:W2:Y:S01]  /*2e490*/  LDL.LU R11, [R1+0x10ec] ;  /* 0x0010ec00010b7983 */ /* 0x000ea20000300800 */
[C---:B0-----:R-:W-:Y:S01]  /*2e4a0*/  IADD3 R14, P5, R18.reuse, R12, RZ ;  /* 0x0000000c120e7210 */ /* 0x041fe20007fbe0ff */
[----:B------:R-:W-:Y:S01]  /*2e4b0*/  VIADD R8, R18, UR4 ;  /* 0x0000000412087c36 */ /* 0x000fe20008000000 */
[----:B------:R-:W-:Y:S01]  /*2e4c0*/  ISETP.LT.AND P1, PT, R29, UR6, !P1 ;  /* 0x000000061d007c0c */ /* 0x000fe2000cf21270 */
[----:B------:R-:W-:Y:S01]  /*2e4d0*/  ULDC UR4, c[0x0][0x228] ;  /* 0x00008a0000047ab9 */ /* 0x000fe20000000800 */
[----:B------:R-:W-:Y:S01]  /*2e4e0*/  ULDC UR6, c[0x0][0x228] ;  /* 0x00008a0000067ab9 */ /* 0x000fe20000000800 */
[----:B------:R-:W-:Y:S01]  /*2e4f0*/  IMAD.X R15, R10, 0x1, R7, P5 ;  /* 0x000000010a0f7824 */ /* 0x000fe200028e0607 */
[----:B------:R-:W-:-:S02]  /*2e500*/  IADD3 R16, P5, R18, R6, RZ ;  /* 0x0000000612107210 */ /* 0x000fc40007fbe0ff */
[----:B------:R-:W3:Y:S03]  /*2e510*/  LDL R18, [R1+0x1c] ;  /* 0x00001c0001127983 */ /* 0x000ee60000100800 */
[----:B------:R-:W-:Y:S01]  /*2e520*/  IMAD.X R17, R10, 0x1, R4, P5 ;  /* 0x000000010a117824 */ /* 0x000fe200028e0604 */
[----:B------:R0:W-:Y:S04]  /*2e530*/  @P3 STG.E.U8 desc[UR20][R14.64], R19 ;  /* 0x000000130e003986 */ /* 0x0001e8000c101114 */
[----:B------:R-:W4:Y:S04]  /*2e540*/  LDL.LU R10, [R1+0x8] ;  /* 0x00000800010a7983 */ /* 0x000f280000300800 */
[----:B0-----:R-:W2:Y:S04]  /*2e550*/  LDL R14, [R1+0x28] ;  /* 0x00002800010e7983 */ /* 0x001ea80000100800 */
[----:B------:R-:W2:Y:S01]  /*2e560*/  LDL R15, [R1+0x10bc] ;  /* 0x0010bc00010f7983 */ /* 0x000ea20000100800 */
[----:B------:R-:W-:-:S02]  /*2e570*/  SHF.R.S32.HI R9, RZ, 0x1f, R8 ;  /* 0x0000001fff097819 */ /* 0x000fc40000011408 */
[----:B---3--:R-:W-:Y:S02]  /*2e580*/  IADD3 R18, P6, R8, R18, RZ ;  /* 0x0000001208127210 */ /* 0x008fe40007fde0ff */
[----:B----4-:R-:W-:-:S03]  /*2e590*/  PRMT R10, R10, 0x7773, RZ ;  /* 0x000077730a0a7816 */ /* 0x010fc600000000ff */
[----:B--2---:R-:W-:Y:S01]  /*2e5a0*/  IMAD.X R19, R9, 0x1, R14, P6 ;  /* 0x0000000109137824 */ /* 0x004fe200030e060e */
[----:B------:R-:W-:Y:S01]  /*2e5b0*/  PRMT R14, R11, 0x7770, RZ ;  /* 0x000077700b0e7816 */ /* 0x000fe200000000ff */
[----:B------:R0:W-:Y:S04]  /*2e5c0*/  @P1 STG.E.U8 desc[UR20][R16.64], R10 ;  /* 0x0000000a10001986 */ /* 0x0001e8000c101114 */
[----:B------:R1:W-:Y:S01]  /*2e5d0*/  @P4 STG.E.U8 desc[UR20][R18.64], R14 ;  /* 0x0000000e12004986 */ /* 0x0003e2000c101114 */
[----:B------:R-:W-:Y:S01]  /*2e5e0*/  ISETP.LT.AND P4, PT, R15, UR4, !P2 ;  /* 0x000000040f007c0c */ /* 0x000fe2000d781270 */
[----:B------:R-:W-:Y:S02]  /*2e5f0*/  ULDC UR4, c[0x0][0x228] ;  /* 0x00008a0000047ab9 */ /* 0x000fe40000000800 */
[----:B0-----:R-:W2:Y:S01]  /*2e600*/  LDL R17, [R1+0x10c4] ;  /* 0x0010c40001117983 */ /* 0x001ea20000100800 */
[----:B-1----:R-:W-:-:S02]  /*2e610*/  IADD3 R14, P6, R8, R3, RZ ;  /* 0x00000003080e7210 */ /* 0x002fc40007fde0ff */
[----:B------:R-:W-:-:S03]  /*2e620*/  PRMT R19, R11, 0x7771, RZ ;  /* 0x000077710b137816 */ /* 0x000fc600000000ff */
[----:B------:R-:W-:Y:S01]  /*2e630*/  IMAD.X R15, R9, 0x1, R20, P6 ;  /* 0x00000001090f7824 */ /* 0x000fe200030e0614 */
[----:B------:R-:W-:Y:S02]  /*2e640*/  IADD3 R10, P6, R8, R27, RZ ;  /* 0x0000001b080a7210 */ /* 0x000fe40007fde0ff */
[----:B------:R-:W3:Y:S04]  /*2e650*/  LDL.LU R27, [R1+0x10e8] ;  /* 0x0010e800011b7983 */ /* 0x000ee80000300800 */
[----:B------:R0:W-:Y:S04]  /*2e660*/  @P4 STG.E.U8 desc[UR20][R14.64], R19 ;  /* 0x000000130e004986 */ /* 0x0001e8000c101114 */
[----:B0-----:R-:W4:Y:S01]  /*2e670*/  LDL R14, [R1+0x10c8] ;  /* 0x0010c800010e7983 */ /* 0x001f220000100800 */
[----:B------:R-:W-:Y:S01]  /*2e680*/  ISETP.LT.AND P3, PT, R24, UR6, !P2 ;  /* 0x0000000618007c0c */ /* 0x000fe2000d761270 */
[----:B------:R-:W-:Y:S01]  /*2e690*/  ULDC UR6, c[0x0][0x228] ;  /* 0x00008a0000067ab9 */ /* 0x000fe20000000800 */
[----:B------:R-:W-:-:S02]  /*2e6a0*/  IADD3 R16, P5, R8, R2, RZ ;  /* 0x0000000208107210 */ /* 0x000fc40007fbe0ff */
[C---:B------:R-:W-:Y:S02]  /*2e6b0*/  PRMT R18, R11.reuse, 0x7773, RZ ;  /* 0x000077730b127816 */ /* 0x040fe400000000ff */
[----:B------:R-:W-:Y:S01]  /*2e6c0*/  PRMT R20, R11, 0x7772, RZ ;  /* 0x000077720b147816 */ /* 0x000fe200000000ff */
[----:B------:R-:W-:Y:S01]  /*2e6d0*/  IMAD.X R11, R9, 0x1, R28, P6 ;  /* 0x00000001090b7824 */ /* 0x000fe200030e061c */
[----:B------:R-:W-:Y:S02]  /*2e6e0*/  ISETP.LT.AND P4, PT, R23, UR8, !P2 ;  /* 0x0000000817007c0c */ /* 0x000fe4000d781270 */
[----:B--2---:R-:W-:Y:S01]  /*2e6f0*/  ISETP.LT.AND P1, PT, R17, UR4, !P2 ;  /* 0x0000000411007c0c */ /* 0x004fe2000d721270 */
[----:B------:R-:W-:Y:S01]  /*2e700*/  IMAD.X R17, R9, 0x1, R0, P5 ;  /* 0x0000000109117824 */ /* 0x000fe200028e0600 */
[----:B------:R-:W2:Y:S01]  /*2e710*/  LDL.LU R23, [R1+0x10e4] ;  /* 0x0010e40001177983 */ /* 0x000ea20000300800 */
[----:B---3--:R-:W-:-:S03]  /*2e720*/  PRMT R19, R27, 0x7770, RZ ;  /* 0x000077701b137816 */ /* 0x008fc600000000ff */
[----:B------:R-:W-:Y:S01]  /*2e730*/  @P3 STG.E.U8 desc[UR20][R16.64], R20 ;  /* 0x0000001410003986 */ /* 0x000fe2000c101114 */
[----:B------:R-:W-:Y:S01]  /*2e740*/  VIADD R15, R22, 0x7 ;  /* 0x00000007160f7836 */ /* 0x000fe20000000000 */
[----:B------:R-:W-:Y:S01]  /*2e750*/  ULDC UR4, c[0x0][0x22c] ;  /* 0x00008b0000047ab9 */ /* 0x000fe20000000800 */
[----:B------:R-:W-:-:S04]  /*2e760*/  ISETP.LT.AND P6, PT, R25, UR10, !P2 ;  /* 0x0000000a19007c0c */ /* 0x000fc8000d7c1270 */
[----:B------:R0:W-:Y:S01]  /*2e770*/  @P1 STG.E.U8 desc[UR20][R10.64], R18 ;  /* 0x000000120a001986 */ /* 0x0001e2000c101114 */
[----:B------:R-:W-:Y:S01]  /*2e780*/  ULDC UR10, c[0x0][0x228] ;  /* 0x00008a00000a7ab9 */ /* 0x000fe20000000800 */
[----:B------:R-:W-:Y:S01]  /*2e790*/  ULDC UR8, c[0x0][0x228] ;  /* 0x00008a0000087ab9 */ /* 0x000fe20000000800 */
[----:B----4-:R-:W-:Y:S01]  /*2e7a0*/  ISETP.LT.AND P1, PT, R14, UR6, !P2 ;  /* 0x000000060e007c0c */ /* 0x010fe2000d721270 */
[----:B------:R-:W-:Y:S01]  /*2e7b0*/  ULDC UR6, c[0x0][0x228] ;  /* 0x00008a0000067ab9 */ /* 0x000fe20000000800 */
[----:B0-----:R-:W-:-:S05]  /*2e7c0*/  IADD3 R10, P3, R8, R21, RZ ;  /* 0x00000015080a7210 */ /* 0x001fca0007f7e0ff */
[----:B------:R-:W-:Y:S01]  /*2e7d0*/  IMAD.X R11, R9, 0x1, R26, P3 ;  /* 0x00000001090b7824 */ /* 0x000fe200018e061a */
[C---:B------:R-:W-:Y:S02]  /*2e7e0*/  PRMT R20, R27.reuse, 0x7773, RZ ;  /* 0x000077731b147816 */ /* 0x040fe400000000ff */
[C---:B------:R-:W-:Y:S02]  /*2e7f0*/  PRMT R18, R27.reuse, 0x7772, RZ ;  /* 0x000077721b127816 */ /* 0x040fe400000000ff */
[----:B------:R-:W-:Y:S01]  /*2e800*/  PRMT R21, R27, 0x7771, RZ ;  /* 0x000077711b157816 */ /* 0x000fe200000000ff */
[----:B------:R0:W-:Y:S04]  /*2e810*/  @P1 STG.E.U8 desc[UR20][R10.64], R19 ;  /* 0x000000130a001986 */ /* 0x0001e8000c101114 */
[----:B------:R-:W3:Y:S04]  /*2e820*/  LDL.LU R27, [R1+0x18] ;  /* 0x00001800011b7983 */ /* 0x000ee80000300800 */
[----:B0-----:R-:W4:Y:S04]  /*2e830*/  LDL R10, [R1+0x10bc] ;  /* 0x0010bc00010a7983 */ /* 0x001f280000100800 */
[----:B------:R-:W2:Y:S01]  /*2e840*/  LDL R11, [R1+0x1c] ;  /* 0x00001c00010b7983 */ /* 0x000ea20000100800 */
[----:B------:R-:W-:-:S02]  /*2e850*/  IADD3 R14, P5, R8, R13, RZ ;  /* 0x0000000d080e7210 */ /* 0x000fc40007fbe0ff */
[----:B------:R-:W-:Y:S01]  /*2e860*/  ISETP.GE.AND P3, PT, R15, UR4, PT ;  /* 0x000000040f007c0c */ /* 0x000fe2000bf66270 */
[----:B------:R-:W3:Y:S01]  /*2e870*/  LDL R19, [R1+0x10b4] ;  /* 0x0010b40001137983 */ /* 0x000ee20000100800 */
[----:B------:R-:W-:Y:S01]  /*2e880*/  ULDC UR4, c[0x0][0x248] ;  /* 0x0000920000047ab9 */ /* 0x000fe20000000800 */
[----:B------:R-:W-:Y:S01]  /*2e890*/  IMAD.X R15, R9, 0x1, R5, P5 ;  /* 0x00000001090f7824 */ /* 0x000fe200028e0605 */
[----:B------:R-:W-:-:S04]  /*2e8a0*/  IADD3 R16, P5, R8, R12, RZ ;  /* 0x0000000c08107210 */ /* 0x000fc80007fbe0ff */
[----:B------:R0:W-:Y:S01]  /*2e8b0*/  @P4 STG.E.U8 desc[UR20][R14.64], R21 ;  /* 0x000000150e004986 */ /* 0x0001e2000c101114 */
[----:B------:R-:W-:Y:S02]  /*2e8c0*/  IMAD.X R17, R9, 0x1, R7, P5 ;  /* 0x0000000109117824 */ /* 0x000fe400028e0607 */
[----:B0-----:R-:W-:-:S03]  /*2e8d0*/  VIADD R14, R8, UR4 ;  /* 0x00000004080e7c36 */ /* 0x001fc60008000000 */
[----:B------:R0:W-:Y:S01]  /*2e8e0*/  @P6 STG.E.U8 desc[UR20][R16.64], R18 ;  /* 0x0000001210006986 */ /* 0x0001e2000c101114 */
[----:B------:R-:W-:Y:S01]  /*2e8f0*/  ISETP.LT.AND P2, PT, R29, UR6, !P2 ;  /* 0x000000061d007c0c */ /* 0x000fe2000d741270 */
[----:B------:R-:W-:Y:S02]  /*2e900*/  ULDC UR4, c[0x0][0x228] ;  /* 0x00008a0000047ab9 */ /* 0x000fe40000000800 */
[----:B0-----:R-:W3:Y:S01]  /*2e910*/  LDL R17, [R1+0x20] ;  /* 0x0000200001117983 */ /* 0x001ee20000100800 */
[----:B----4-:R-:W-:Y:S01]  /*2e920*/  ISETP.LT.AND P1, PT, R10, UR10, !P3 ;  /* 0x0000000a0a007c0c */ /* 0x010fe2000df21270 */
[----:B------:R-:W-:Y:S01]  /*2e930*/  ULDC UR6, c[0x0][0x228] ;  /* 0x00008a0000067ab9 */ /* 0x000fe20000000800 */
[----:B--2---:R-:W-:Y:S02]  /*2e940*/  IADD3 R10, P5, R14, R11, RZ ;  /* 0x0000000b0e0a7210 */ /* 0x004fe40007fbe0ff */
[----:B------:R-:W2:Y:S01]  /*2e950*/  LDL R11, [R1+0x28] ;  /* 0x00002800010b7983 */ /* 0x000ea20000100800 */
[----:B------:R-:W-:-:S02]  /*2e960*/  IADD3 R8, P6, R8, R6, RZ ;  /* 0x0000000608087210 */ /* 0x000fc40007fde0ff */
[----:B---3--:R-:W-:Y:S01]  /*2e970*/  ISETP.LT.AND P4, PT, R19, UR8, !P3 ;  /* 0x0000000813007c0c */ /* 0x008fe2000df81270 */
[----:B------:R-:W-:Y:S01]  /*2e980*/  ULDC UR8, c[0x0][0x228] ;  /* 0x00008a0000087ab9 */ /* 0x000fe20000000800 */
[----:B------:R-:W-:Y:S01]  /*2e990*/  SHF.R.S32.HI R15, RZ, 0x1f, R14 ;  /* 0x0000001fff0f7819 */ /* 0x000fe2000001140e */
[----:B------:R-:W-:Y:S01]  /*2e9a0*/  IMAD.X R9, R9, 0x1, R4, P6 ;  /* 0x0000000109097824 */ /* 0x000fe200030e0604 */
[----:B------:R-:W-:Y:S02]  /*2e9b0*/  IADD3 R16, P6, R14, R3, RZ ;  /* 0x000000030e107210 */ /* 0x000fe40007fde0ff */
[C---:B------:R-:W-:Y:S02]  /*2e9c0*/  PRMT R18, R23.reuse, 0x7773, RZ ;  /* 0x0000777317127816 */ /* 0x040fe400000000ff */
[C---:B------:R-:W-:Y:S02]  /*2e9d0*/  PRMT R19, R23.reuse, 0x7772, RZ ;  /* 0x0000777217137816 */ /* 0x040fe400000000ff */
[----:B------:R-:W-:-:S02]  /*2e9e0*/  PRMT R21, R23, 0x7771, RZ ;  /* 0x0000777117157816 */ /* 0x000fc400000000ff */
[----:B------:R-:W-:Y:S01]  /*2e9f0*/  PRMT R23, R23, 0x7770, RZ ;  /* 0x0000777017177816 */ /* 0x000fe200000000ff */
[----:B------:R0:W-:Y:S04]  /*2ea00*/  @P2 STG.E.U8 desc[UR20][R8.64], R20 ;  /* 0x0000001408002986 */ /* 0x0001e8000c101114 */
[----:B0-----:R-:W3:Y:S01]  /*2ea10*/  LDL R20, [R1+0x10cc] ;  /* 0x0010cc0001147983 */ /* 0x001ee20000100800 */
[C---:B------:R-:W-:Y:S02]  /*2ea20*/  IMAD.X R17, R15.reuse, 0x1, R17, P6 ;  /* 0x000000010f117824 */ /* 0x040fe400030e0611 */
[----:B--2---:R-:W-:-:S05]  /*2ea30*/  IMAD.X R11, R15, 0x1, R11, P5 ;  /* 0x000000010f0b7824 */ /* 0x004fca00028e060b */
[----:B------:R0:W-:Y:S04]  /*2ea40*/  @P4 STG.E.U8 desc[UR20][R10.64], R23 ;  /* 0x000000170a004986 */ /* 0x0001e8000c101114 */
[----:B------:R1:W-:Y:S04]  /*2ea50*/  @P1 STG.E.U8 desc[UR20][R16.64], R21 ;  /* 0x0000001510001986 */ /* 0x0003e8000c101114 */
[----:B0-----:R-:W2:Y:S04]  /*2ea60*/  LDL R10, [R1+0x10c8] ;  /* 0x0010c800010a7983 */ /* 0x001ea80000100800 */
[----:B------:R-:W4:Y:S04]  /*2ea70*/  LDL R11, [R1+0x10] ;  /* 0x00001000010b7983 */ /* 0x000f280000100800 */
[----:B------:R-:W3:Y:S04]  /*2ea80*/  LDL.LU R23, [R1+0x28] ;  /* 0x0000280001177983 */ /* 0x000ee80000300800 */
[----:B-1----:R-:W3:Y:S01]  /*2ea90*/  LDL R17, [R1+0x10c4] ;  /* 0x0010c40001117983 */ /* 0x002ee20000100800 */
[----:B------:R-:W-:Y:S01]  /*2eaa0*/  ISETP.LT.AND P2, PT, R24, UR4, !P3 ;  /* 0x0000000418007c0c */ /* 0x000fe2000df41270 */
[----:B------:R-:W-:Y:S01]  /*2eab0*/  ULDC UR4, c[0x0][0x228] ;  /* 0x00008a0000047ab9 */ /* 0x000fe20000000800 */
[----:B------:R-:W-:Y:S01]  /*2eac0*/  IADD3 R8, P5, R14, R2, RZ ;  /* 0x000000020e087210 */ /* 0x000fe20007fbe0ff */
[----:B------:R-:W3:Y:S04]  /*2ead0*/  LDL R21, [R1+0x10b4] ;  /* 0x0010b40001157983 */ /* 0x000ee80000100800 */
[----:B------:R-:W-:-:S06]  /*2eae0*/  IMAD.X R9, R15, 0x1, R0, P5 ;  /* 0x000000010f097824 */ /* 0x000fcc00028e0600 */
[----:B------:R0:W-:Y:S04]  /*2eaf0*/  @P2 STG.E.U8 desc[UR20][R8.64], R19 ;  /* 0x0000001308002986 */ /* 0x0001e8000c101114 */
[----:B0-----:R-:W3:Y:S04]  /*2eb00*/  LDL R9, [R1+0xc] ;  /* 0x00000c0001097983 */ /* 0x001ee80000100800 */
[----:B------:R-:W3:Y:S01]  /*2eb10*/  LDL R19, [R1+0x1c] ;  /* 0x00001c0001137983 */ /* 0x000ee20000100800 */
[----:B--2---:R-:W-:Y:S01]  /*2eb20*/  ISETP.LT.AND P1, PT, R10, UR6, !P3 ;  /* 0x000000060a007c0c */ /* 0x004fe2000df21270 */
[----:B------:R-:W-:Y:S01]  /*2eb30*/  ULDC UR6, c[0x0][0x228] ;  /* 0x00008a0000067ab9 */ /* 0x000fe20000000800 */
[----:B----4-:R-:W-:-:S02]  /*2eb40*/  IADD3 R10, P6, R14, R11, RZ ;  /* 0x0000000b0e0a7210 */ /* 0x010fc40007fde0ff */
[----:B---3--:R-:W-:-:S03]  /*2eb50*/  ISETP.LT.AND P4, PT, R17, UR4, !P3 ;  /* 0x0000000411007c0c */ /* 0x008fc6000df81270 */
[----:B------:R-:W-:Y:S01]  /*2eb60*/  IMAD.X R11, R15, 0x1, R28, P6 ;  /* 0x000000010f0b7824 */ /* 0x000fe200030e061c */
[----:B------:R-:W-:Y:S01]  /*2eb70*/  IADD3 R16, P5, R14, R27, RZ ;  /* 0x0000001b0e107210 */ /* 0x000fe20007fbe0ff */
[----:B------:R-:W-:Y:S01]  /*2eb80*/  VIADD R17, R22, 0x8 ;  /* 0x0000000816117836 */ /* 0x000fe20000000000 */
[----:B------:R-:W-:-:S07]  /*2eb90*/  ULDC UR4, c[0x0][0x22c] ;  /* 0x00008b0000047ab9 */ /* 0x000fce0000000800 */
[----:B------:R0:W-:Y:S04]  /*2eba0*/  @P4 STG.E.U8 desc[UR20][R10.64], R18 ;  /* 0x000000120a004986 */ /* 0x0001e8000c101114 */
[----:B0-----:R-:W2:Y:S01]  /*2ebb0*/  LDL.LU R18, [R1+0xc] ;  /* 0x00000c0001127983 */ /* 0x001ea20000300800 */
[----:B------:R-:W-:Y:S01]  /*2ebc0*/  ISETP.GE.AND P2, PT, R17, UR4, PT ;  /* 0x0000000411007c0c */ /* 0x000fe2000bf46270 */
[----:B------:R-:W-:Y:S01]  /*2ebd0*/  IMAD.X R17, R15, 0x1, R26, P5 ;  /* 0x000000010f117824 */ /* 0x000fe200028e061a */
[----:B------:R-:W-:Y:S01]  /*2ebe0*/  PRMT R8, R9, 0x7770, RZ ;  /* 0x0000777009087816 */ /* 0x000fe200000000ff */
[----:B------:R-:W-:Y:S01]  /*2ebf0*/  ULDC UR4, c[0x0][0x228] ;  /* 0x00008a0000047ab9 */ /* 0x000fe20000000800 */
[----:B------:R-:W-:-:S03]  /*2ec00*/  IADD3 R10, P6, R14, R13, RZ ;  /* 0x0000000d0e0a7210 */ /* 0x000fc60007fde0ff */
[----:B------:R0:W-:Y:S01]  /*2ec10*/  @P1 STG.E.U8 desc[UR20][R16.64], R8 ;  /* 0x0000000810001986 */ /* 0x0001e2000c101114 */
[----:B------:R-:W-:Y:S01]  /*2ec20*/  ISETP.LT.AND P5, PT, R20, UR4, !P3 ;  /* 0x0000000414007c0c */ /* 0x000fe2000dfa1270 */
[----:B------:R-:W-:Y:S01]  /*2ec30*/  ULDC UR4, c[0x0][0x22c] ;  /* 0x00008b0000047ab9 */ /* 0x000fe20000000800 */
[----:B------:R-:W-:Y:S01]  /*2ec40*/  ISETP.LT.AND P4, PT, R25, UR6, !P3 ;  /* 0x0000000619007c0c */ /* 0x000fe2000df81270 */
[----:B------:R-:W-:Y:S01]  /*2ec50*/  IMAD.X R11, R15, 0x1, R5, P6 ;  /* 0x000000010f0b7824 */ /* 0x000fe200030e0605 */
[----:B------:R-:W-:Y:S01]  /*2ec60*/  ULDC UR6, c[0x0][0x228] ;  /* 0x00008a0000067ab9 */ /* 0x000fe20000000800 */
[----:B0-----:R-:W-:-:S05]  /*2ec70*/  VIADD R8, R22, 0x9 ;  /* 0x0000000916087836 */ /* 0x001fca0000000000 */
[----:B------:R-:W-:Y:S01]  /*2ec80*/  ISETP.GE.AND P1, PT, R8, UR4, PT ;  /* 0x0000000408007c0c */ /* 0x000fe2000bf26270 */
[----:B------:R-:W-:Y:S01]  /*2ec90*/  ULDC UR4, c[0x0][0x228] ;  /* 0x00008a0000047ab9 */ /* 0x000fe20000000800 */
[----:B------:R-:W-:-:S05]  /*2eca0*/  IADD3 R8, P6, R14, R12, RZ ;  /* 0x0000000c0e087210 */ /* 0x000fca0007fde0ff */
[----:B------:R-:W-:Y:S01]  /*2ecb0*/  IMAD.X R9, R15, 0x1, R7, P6 ;  /* 0x000000010f097824 */ /* 0x000fe200030e0607 */
[C---:B--2---:R-:W-:Y:S02]  /*2ecc0*/  PRMT R17, R18.reuse, 0x7771, RZ ;  /* 0x0000777112117816 */ /* 0x044fe400000000ff */
[----:B------:R-:W-:-:S03]  /*2ecd0*/  PRMT R16, R18, 0x7772, RZ ;  /* 0x0000777212107816 */ /* 0x000fc600000000ff */
[----:B------:R0:W-:Y:S04]  /*2ece0*/  @P5 STG.E.U8 desc[UR20][R10.64], R17 ;  /* 0x000000110a005986 */ /* 0x0001e8000c101114 */
[----:B------:R1:W-:Y:S01]  /*2ecf0*/  @P4 STG.E.U8 desc[UR20][R8.64], R16 ;  /* 0x0000001008004986 */ /* 0x0003e2000c101114 */
[----:B0-----:R-:W-:-:S03]  /*2ed00*/  PRMT R17, R18, 0x7773, RZ ;  /* 0x0000777312117816 */ /* 0x001fc600000000ff */
[----:B------:R-:W2:Y:S04]  /*2ed10*/  LDL.LU R18, [R1+0x30] ;  /* 0x0000300001127983 */ /* 0x000ea80000300800 */
[----:B-1----:R-:W3:Y:S01]  /*2ed20*/  LDL R16, [R1+0x40] ;  /* 0x0000400001107983 */ /* 0x002ee20000100800 */
[----:B------:R-:W-:Y:S01]  /*2ed30*/  ISETP.LT.AND P3, PT, R29, UR4, !P3 ;  /* 0x000000041d007c0c */ /* 0x000fe2000df61270 */
[----:B------:R-:W-:Y:S01]  /*2ed40*/  ULDC UR4, c[0x0][0x248] ;  /* 0x0000920000047ab9 */ /* 0x000fe20000000800 */
[C---:B------:R-:W-:Y:S01]  /*2ed50*/  IADD3 R10, P5, R14.reuse, R6, RZ ;  /* 0x000000060e0a7210 */ /* 0x040fe20007fbe0ff */
[----:B------:R-:W-:Y:S01]  /*2ed60*/  VIADD R8, R14, UR4 ;  /* 0x000000040e087c36 */ /* 0x000fe20008000000 */
[----:B------:R-:W-:Y:S01]  /*2ed70*/  ISETP.LT.AND P4, PT, R21, UR6, !P2 ;  /* 0x0000000615007c0c */ /* 0x000fe2000d781270 */
[----:B------:R-:W-:Y:S01]  /*2ed80*/  ULDC UR4, c[0x0][0x228] ;  /* 0x00008a0000047ab9 */ /* 0x000fe20000000800 */
[----:B------:R-:W-:Y:S01]  /*2ed90*/  ULDC UR6, c[0x0][0x228] ;  /* 0x00008a0000067ab9 */ /* 0x000fe20000000800 */
[----:B------:R-:W-:Y:S01]  /*2eda0*/  IMAD.X R11, R15, 0x1, R4, P5 ;  /* 0x000000010f0b7824 */ /* 0x000fe200028e0604 */
[----:B------:R-:W-:-:S02]  /*2edb0*/  SHF.R.S32.HI R9, RZ, 0x1f, R8 ;  /* 0x0000001fff097819 */ /* 0x000fc40000011408 */
[----:B------:R-:W-:-:S03]  /*2edc0*/  IADD3 R14, P5, R8, R19, RZ ;  /* 0x00000013080e7210 */ /* 0x000fc60007fbe0ff */
[----:B------:R0:W-:Y:S02]  /*2edd0*/  @P3 STG.E.U8 desc[UR20][R10.64], R17 ;  /* 0x000000110a003986 */ /* 0x0001e4000c101114 */
[----:B------:R-:W-:Y:S02]  /*2ede0*/  IMAD.X R15, R9, 0x1, R23, P5 ;  /* 0x00000001090f7824 */ /* 0x000fe400028e0617 */
[----:B0-----:R-:W4:Y:S01]  /*2edf0*/  LDL R11, [R1+0x10bc] ;  /* 0x0010bc00010b7983 */ /* 0x001f220000100800 */
[----:B---3--:R-:W-:-:S05]  /*2ee00*/  PRMT R17, R16, 0x7770, RZ ;  /* 0x0000777010117816 */ /* 0x008fca00000000ff */
[----:B------:R0:W-:Y:S04]  /*2ee10*/  @P4 STG.E.U8 desc[UR20][R14.64], R17 ;  /* 0x000000110e004986 */ /* 0x0001e8000c101114 */
[----:B0-----:R-:W3:Y:S01]  /*2ee20*/  LDL R15, [R1+0x10c4] ;  /* 0x0010c400010f7983 */ /* 0x001ee20000100800 */
[----:B----4-:R-:W-:Y:S01]  /*2ee30*/  ISETP.LT.AND P3, PT, R11, UR4, !P2 ;  /* 0x000000040b007c0c */ /* 0x010fe2000d761270 */
[----:B------:R-:W-:Y:S02]  /*2ee40*/  ULDC UR4, c[0x0][0x228] ;  /* 0x00008a0000047ab9 */ /* 0x000fe40000000800 */
[----:B------:R-:W4:Y:S04]  /*2ee50*/  LDL R11, [R1+0x20] ;  /* 0x00002000010b7983 */ /* 0x000f280000100800 */
[----:B------:R-:W2:Y:S01]  /*2ee60*/  LDL.LU R17, [R1+0x40] ;  /* 0x0000400001117983 */ /* 0x000ea20000300800 */
[----:B---3--:R-:W-:Y:S01]  /*2ee70*/  ISETP.LT.AND P4, PT, R15, UR6, !P2 ;  /* 0x000000060f007c0c */ /* 0x008fe2000d781270 */
[----:B------:R-:W-:-:S02]  /*2ee80*/  ULDC UR6, c[0x0][0x228] ;  /* 0x00008a0000067ab9 */ /* 0x000fc40000000800 */
[----:B------:R-:W3:Y:S01]  /*2ee90*/  LDL R15, [R1+0x10] ;  /* 0x00001000010f7983 */ /* 0x000ee20000100800 */
[----:B------:R-:W-:Y:S02]  /*2eea0*/  IADD3 R10, P6, R8, R3, RZ ;  /* 0x00000003080a7210 */ /* 0x000fe40007fde0ff */
[----:B------:R-:W-:Y:S01]  /*2eeb0*/  ISETP.LT.AND P5, PT, R24, UR4, !P2 ;  /* 0x0000000418007c0c */ /* 0x000fe2000d7a1270 */
[----:B------:R-:W-:Y:S01]  /*2eec0*/  ULDC UR4, c[0x0][0x228] ;  /* 0x00008a0000047ab9 */ /* 0x000fe20000000800 */
[----:B------:R-:W-:Y:S01]  /*2eed0*/  PRMT R16, R16, 0x7771, RZ ;  /* 0x0000777110107816 */ /* 0x000fe200000000ff */
[----:B----4-:R-:W-:Y:S01]  /*2eee0*/  IMAD.X R11, R9, 0x1, R11, P6 ;  /* 0x00000001090b7824 */ /* 0x010fe200030e060b */
[----:B------:R-:W-:-:S04]  /*2eef0*/  IADD3 R14, P6, R8, R2, RZ ;  /* 0x00000002080e7210 */ /* 0x000fc80007fde0ff */
[----:B------:R2:W-:Y:S02]  /*2ef00*/  @P3 STG.E.U8 desc[UR20][R10.64], R16 ;  /* 0x000000100a003986 */ /* 0x0005e4000c101114 */
[----:B--2---:R-:W-:Y:S02]  /*2ef10*/  PRMT R16, R17, 0x7772, RZ ;  /* 0x0000777211107816 */ /* 0x004fe400000000ff */
[----:B---3--:R-:W-:Y:S01]  /*2ef20*/  IADD3 R10, P3, R8, R15, RZ ;  /* 0x0000000f080a7210 */ /* 0x008fe20007f7e0ff */
[----:B------:R-:W-:-:S05]  /*2ef30*/  IMAD.X R15, R9, 0x1, R0, P6 ;  /* 0x00000001090f7824 */ /* 0x000fca00030e0600 */
[----:B------:R0:W-:Y:S04]  /*2ef40*/  @P5 STG.E.U8 desc[UR20][R14.64], R16 ;  /* 0x000000100e005986 */ /* 0x0001e8000c101114 */
[----:B0-----:R-:W2:Y:S01]  /*2ef50*/  LDL R15, [R1+0x10c8] ;  /* 0x0010c800010f7983 */ /* 0x001ea20000100800 */
[----:B------:R-:W-:Y:S01]  /*2ef60*/  IMAD.X R11, R9, 0x1, R28, P3 ;  /* 0x00000001090b7824 */ /* 0x000fe200018e061c */
[----:B------:R-:W-:-:S05]  /*2ef70*/  PRMT R17, R17, 0x7773, RZ ;  /* 0x0000777311117816 */ /* 0x000fca00000000ff */
[----:B------:R0:W-:Y:S01]  /*2ef80*/  @P4 STG.E.U8 desc[UR20][R10.64], R17 ;  /* 0x000000110a004986 */ /* 0x0001e2000c101114 */
[----:B------:R-:W-:Y:S02]  /*2ef90*/  IADD3 R14, P4, R8, R27, RZ ;  /* 0x0000001b080e7210 */ /* 0x000fe40007f9e0ff */
[----:B------:R-:W-:Y:S02]  /*2efa0*/  PRMT R16, R18, 0x7770, RZ ;  /* 0x0000777012107816 */ /* 0x000fe400000000ff */
[----:B------:R-:W-:Y:S01]  /*2efb0*/  ISETP.LT.AND P5, PT, R20, UR6, !P2 ;  /* 0x0000000614007c0c */ /* 0x000fe2000d7a1270 */
[----:B------:R-:W-:Y:S01]  /*2efc0*/  ULDC UR6, c[0x0][0x228] ;  /* 0x00008a0000067ab9 */ /* 0x000fe20000000800 */
[----:B0-----:R-:W-:Y:S01]  /*2efd0*/  VIADD R11, R22, 0xa ;  /* 0x0000000a160b7836 */ /* 0x001fe20000000000 */
[----:B------:R-:W-:Y:S02]  /*2efe0*/  IADD3 R10, P6, R8, R13, RZ ;  /* 0x0000000d080a7210 */ /* 0x000fe40007fde0ff */
[----:B------:R-:W-:-:S02]  /*2eff0*/  PRMT R17, R18, 0x7771, RZ ;  /* 0x0000777112117816 */ /* 0x000fc400000000ff */
[----:B--2---:R-:W-:Y:S01]  /*2f000*/  ISETP.LT.AND P3, PT, R15, UR4, !P2 ;  /* 0x000000040f007c0c */ /* 0x004fe2000d761270 */
[----:B------:R-:W-:Y:S01]  /*2f010*/  IMAD.X R15, R9, 0x1, R26, P4 ;  /* 0x00000001090f7824 */ /* 0x000fe200020e061a */
[----:B------:R-:W-:Y:S01]  /*2f020*/  ULDC UR4, c[0x0][0x22c] ;  /* 0x00008b0000047ab9 */ /* 0x000fe20000000800 */
[----:B------:R-:W-:Y:S01]  /*2f030*/  ISETP.LT.AND P4, PT, R25, UR8, !P2 ;  /* 0x0000000819007c0c */ /* 0x000fe2000d781270 */
[----:B------:R-:W-:-:S09]  /*2f040*/  ULDC UR8, c[0x0][0x228] ;  /* 0x00008a0000087ab9 */ /* 0x000fd20000000800 */
[----:B------:R0:W-:Y:S01]  /*2f050*/  @P3 STG.E.U8 desc[UR20][R14.64], R16 ;  /* 0x000000100e003986 */ /* 0x0001e2000c101114 */
[----:B------:R-:W-:Y:S01]  /*2f060*/  ISETP.GE.AND P3, PT, R11, UR4, PT ;  /* 0x000000040b007c0c */ /* 0x000fe2000bf66270 */
[----:B------:R-:W-:Y:S01]  /*2f070*/  IMAD.X R11, R9, 0x1, R5, P6 ;  /* 0x00000001090b7824 */ /* 0x000fe200030e0605 */
[----:B------:R-:W-:Y:S01]  /*2f080*/  ULDC UR4, c[0x0][0x228] ;  /* 0x00008a0000047ab9 */ /* 0x000fe20000000800 */
[----:B0-----:R-:W-:Y:S02]  /*2f090*/  IADD3 R14, P6, R8, R12, RZ ;  /* 0x0000000c080e7210 */ /* 0x001fe40007fde0ff */
[----:B------:R-:W-:-:S03]  /*2f0a0*/  PRMT R16, R18, 0x7772, RZ ;  /* 0x0000777212107816 */ /* 0x000fc600000000ff */
[----:B------:R-:W-:Y:S01]  /*2f0b0*/  IMAD.X R15, R9, 0x1, R7, P6 ;  /* 0x00000001090f7824 */ /* 0x000fe200030e0607 */
[----:B------:R0:W-:Y:S04]  /*2f0c0*/  @P5 STG.E.U8 desc[UR20][R10.64], R17 ;  /* 0x000000110a005986 */ /* 0x0001e8000c101114 */
[----:B------:R1:W-:Y:S04]  /*2f0d0*/  @P4 STG.E.U8 desc[UR20][R14.64], R16 ;  /* 0x000000100e004986 */ /* 0x0003e8000c101114 */
[----:B0-----:R-:W2:Y:S04]  /*2f0e0*/  LDL R17, [R1+0x10bc] ;  /* 0x0010bc0001117983 */ /* 0x001ea80000100800 */
        /* <DEDUP_REMOVED lines=9> */
[----:B------:R-:W-:-:S02]  /*2f180*/  PRMT R9, R18, 0x7773, RZ ;  /* 0x0000777312097816 */ /* 0x000fc400000000ff */
[----:B------:R-:W-:Y:S01]  /*2f190*/  IADD3 R14, P5, R8, R19, RZ ;  /* 0x00000013080e7210 */ /* 0x000fe20007fbe0ff */
[----:B------:R-:W4:Y:S04]  /*2f1a0*/  LDL.LU R18, [R1+0x60] ;  /* 0x0000600001127983 */ /* 0x000f280000300800 */
[----:B------:R0:W-:Y:S02]  /*2f1b0*/  @P2 STG.E.U8 desc[UR20][R10.64], R9 ;  /* 0x000000090a002986 */ /* 0x0001e4000c101114 */
[----:B0-----:R-:W-:Y:S02]  /*2f1c0*/  SHF.R.S32.HI R9, RZ, 0x1f, R8 ;  /* 0x0000001fff097819 */ /* 0x001fe40000011408 */
[----:B------:R-:W4:Y:S03]  /*2f1d0*/  LDL R11, [R1+0x20] ;  /* 0x00002000010b7983 */ /* 0x000f260000100800 */
[----:B------:R-:W-:Y:S01]  /*2f1e0*/  IMAD.X R15, R9, 0x1, R23, P5 ;  /* 0x00000001090f7824 */ /* 0x000fe200028e0617 */
[----:B--2---:R-:W-:Y:S01]  /*2f1f0*/  ISETP.LT.AND P2, PT, R17, UR4, !P1 ;  /* 0x0000000411007c0c */ /* 0x004fe2000cf41270 */
[----:B------:R-:W-:Y:S01]  /*2f200*/  ULDC UR4, c[0x0][0x228] ;  /* 0x00008a0000047ab9 */ /* 0x000fe20000000800 */
[----:B---3--:R-:W-:-:S05]  /*2f210*/  PRMT R17, R16, 0x7770, RZ ;  /* 0x0000777010117816 */ /* 0x008fca00000000ff */
[----:B------:R0:W-:Y:S04]  /*2f220*/  @P4 STG.E.U8 desc[UR20][R14.64], R17 ;  /* 0x000000110e004986 */ /* 0x0001e8000c101114 */
[----:B0-----:R-:W2:Y:S04]  /*2f230*/  LDL R15, [R1+0x10c4] ;  /* 0x0010c400010f7983 */ /* 0x001ea80000100800 */
[----:B------:R-:W3:Y:S01]  /*2f240*/  LDL.LU R17, [R1+0x50] ;  /* 0x0000500001117983 */ /* 0x000ee20000300800 */
[----:B------:R-:W-:Y:S02]  /*2f250*/  IADD3 R10, P6, R8, R3, RZ ;  /* 0x00000003080a7210 */ /* 0x000fe40007fde0ff */
[----:B--2---:R-:W-:-:S03]  /*2f260*/  ISETP.LT.AND P4, PT, R15, UR6, !P1 ;  /* 0x000000060f007c0c */ /* 0x004fc6000cf81270 */
[----:B----4-:R-:W-:Y:S01]  /*2f270*/  IMAD.X R11, R9, 0x1, R11, P6 ;  /* 0x00000001090b7824 */ /* 0x010fe200030e060b */
[----:B------:R-:W2:Y:S01]  /*2f280*/  LDL R15, [R1+0x10] ;  /* 0x00001000010f7983 */ /* 0x000ea20000100800 */
[----:B------:R-:W-:Y:S01]  /*2f290*/  ISETP.LT.AND P5, PT, R24, UR4, !P1 ;  /* 0x0000000418007c0c */ /* 0x000fe2000cfa1270 */
[----:B------:R-:W-:Y:S01]  /*2f2a0*/  ULDC UR4, c[0x0][0x228] ;  /* 0x00008a0000047ab9 */ /* 0x000fe20000000800 */
[----:B------:R-:W-:Y:S01]  /*2f2b0*/  PRMT R16, R16, 0x7771, RZ ;  /* 0x0000777110107816 */ /* 0x000fe200000000ff */
[----:B------:R-:W-:Y:S01]  /*2f2c0*/  ULDC UR6, c[0x0][0x228] ;  /* 0x00008a0000067ab9 */ /* 0x000fe20000000800 */
[----:B------:R-:W-:-:S03]  /*2f2d0*/  IADD3 R14, P6, R8, R2, RZ ;  /* 0x00000002080e7210 */ /* 0x000fc60007fde0ff */
[----:B------:R3:W-:Y:S02]  /*2f2e0*/  @P2 STG.E.U8 desc[UR20][R10.64], R16 ;  /* 0x000000100a002986 */ /* 0x0007e4000c101114 */
[----:B---3--:R-:W-:Y:S02]  /*2f2f0*/  PRMT R16, R17, 0x7772, RZ ;  /* 0x0000777211107816 */ /* 0x008fe400000000ff */
[----:B--2---:R-:W-:Y:S01]  /*2f300*/  IADD3 R10, P2, R8, R15, RZ ;  /* 0x0000000f080a7210 */ /* 0x004fe20007f5e0ff */
        /* <DEDUP_REMOVED lines=68> */
[----:B------:R-:W-:Y:S01]  /*2f750*/  ISETP.LT.AND P5, PT, R20, UR6, !P3 ;  /* 0x0000000614007c0c */ /* 0x000fe2000dfa1270 */
[----:B------:R-:W-:Y:S01]  /*2f760*/  ULDC UR6, c[0x0][0x228] ;  /* 0x00008a0000067ab9 */ /* 0x000fe20000000800 */
[----:B------:R-:W-:Y:S02]  /*2f770*/  PRMT R16, R18, 0x7770, RZ ;  /* 0x0000777012107816 */ /* 0x000fe400000000ff */
[C---:B------:R-:W-:Y:S02]  /*2f780*/  IADD3 R14, P6, R8.reuse, R13, RZ ;  /* 0x0000000d080e7210 */ /* 0x040fe40007fde0ff */
[----:B0-----:R-:W-:-:S05]  /*2f790*/  IADD3 R10, P4, R8, R27, RZ ;  /* 0x0000001b080a7210 */ /* 0x001fca0007f9e0ff */
[----:B------:R-:W-:Y:S01]  /*2f7a0*/  IMAD.X R11, R9, 0x1, R26, P4 ;  /* 0x00000001090b7824 */ /* 0x000fe200020e061a */
[----:B------:R-:W-:Y:S02]  /*2f7b0*/  PRMT R17, R18, 0x7771, RZ ;  /* 0x0000777112117816 */ /* 0x000fe400000000ff */
[----:B------:R-:W-:Y:S01]  /*2f7c0*/  ISETP.LT.AND P4, PT, R25, UR8, !P3 ;  /* 0x0000000819007c0c */ /* 0x000fe2000df81270 */
[----:B------:R-:W-:Y:S01]  /*2f7d0*/  ULDC UR8, c[0x0][0x228] ;  /* 0x00008a0000087ab9 */ /* 0x000fe20000000800 */
[----:B--2---:R-:W-:Y:S01]  /*2f7e0*/  ISETP.LT.AND P1, PT, R15, UR4, !P3 ;  /* 0x000000040f007c0c */ /* 0x004fe2000df21270 */
[----:B------:R-:W-:Y:S01]  /*2f7f0*/  VIADD R15, R22, 0xc ;  /* 0x0000000c160f7836 */ /* 0x000fe20000000000 */
[----:B------:R-:W-:-:S11]  /*2f800*/  ULDC UR4, c[0x0][0x22c] ;  /* 0x00008b0000047ab9 */ /* 0x000fd60000000800 */
[----:B------:R0:W-:Y:S01]  /*2f810*/  @P1 STG.E.U8 desc[UR20][R10.64], R16 ;  /* 0x000000100a001986 */ /* 0x0001e2000c101114 */
[----:B------:R-:W-:Y:S01]  /*2f820*/  ISETP.GE.AND P1, PT, R15, UR4, PT ;  /* 0x000000040f007c0c */ /* 0x000fe2000bf26270 */
[----:B------:R-:W-:Y:S01]  /*2f830*/  IMAD.X R15, R9, 0x1, R5, P6 ;  /* 0x00000001090f7824 */ /* 0x000fe200030e0605 */
[----:B------:R-:W-:Y:S02]  /*2f840*/  ULDC UR4, c[0x0][0x228] ;  /* 0x00008a0000047ab9 */ /* 0x000fe40000000800 */
[----:B------:R-:W-:Y:S01]  /*2f850*/  ISETP.LT.AND P3, PT, R29, UR4, !P3 ;  /* 0x000000041d007c0c */ /* 0x000fe2000df61270 */
[----:B------:R-:W-:Y:S01]  /*2f860*/  ULDC UR4, c[0x0][0x248] ;  /* 0x0000920000047ab9 */ /* 0x000fe20000000800 */
[----:B------:R1:W-:Y:S01]  /*2f870*/  @P5 STG.E.U8 desc[UR20][R14.64], R17 ;  /* 0x000000110e005986 */ /* 0x0003e2000c101114 */
[----:B0-----:R-:W-:Y:S02]  /*2f880*/  IADD3 R10, P6, R8, R12, RZ ;  /* 0x0000000c080a7210 */ /* 0x001fe40007fde0ff */
[----:B------:R-:W-:-:S02]  /*2f890*/  PRMT R16, R18, 0x7772, RZ ;  /* 0x0000777212107816 */ /* 0x000fc400000000ff */
[----:B-1----:R-:W-:Y:S01]  /*2f8a0*/  IADD3 R14, P5, R8, R6, RZ ;  /* 0x00000006080e7210 */ /* 0x002fe20007fbe0ff */
[C---:B------:R-:W-:Y:S01]  /*2f8b0*/  IMAD.X R11, R9.reuse, 0x1, R7, P6 ;  /* 0x00000001090b7824 */ /* 0x040fe200030e0607 */
[----:B------:R-:W2:Y:S03]  /*2f8c0*/  LDL R17, [R1+0x10bc] ;  /* 0x0010bc0001117983 */ /* 0x000ea60000100800 */
[----:B------:R-:W-:Y:S01]  /*2f8d0*/  IMAD.X R15, R9, 0x1, R4, P5 ;  /* 0x00000001090f7824 */ /* 0x000fe200028e0604 */
[----:B------:R-:W-:Y:S01]  /*2f8e0*/  PRMT R9, R18, 0x7773, RZ ;  /* 0x0000777312097816 */ /* 0x000fe200000000ff */
[----:B------:R0:W-:Y:S04]  /*2f8f0*/  @P4 STG.E.U8 desc[UR20][R10.64], R16 ;  /* 0x000000100a004986 */ /* 0x0001e8000c101114 */
[----:B------:R1:W-:Y:S01]  /*2f900*/  @P3 STG.E.U8 desc[UR20][R14.64], R9 ;  /* 0x000000090e003986 */ /* 0x0003e2000c101114 */
[----:B------:R-:W-:Y:S01]  /*2f910*/  ISETP.LT.AND P5, PT, R21, UR6, !P2 ;  /* 0x0000000615007c0c */ /* 0x000fe2000d7a1270 */
[----:B------:R-:W-:-:S02]  /*2f920*/  ULDC UR6, c[0x0][0x228] ;  /* 0x00008a0000067ab9 */ /* 0x000fc40000000800 */
[----:B------:R-:W3:Y:S04]  /*2f930*/  LDL R18, [R1+0x64] ;  /* 0x0000640001127983 */ /* 0x000ee80000100800 */
[----:B0-----:R-:W4:Y:S04]  /*2f940*/  LDL R16, [R1+0x54] ;  /* 0x0000540001107983 */ /* 0x001f280000100800 */
[----:B-1----:R-:W3:Y:S01]  /*2f950*/  LDL R15, [R1+0x20] ;  /* 0x00002000010f7983 */ /* 0x002ee20000100800 */
[----:B------:R-:W-:Y:S01]  /*2f960*/  VIADD R10, R8, UR4 ;  /* 0x00000004080a7c36 */ /* 0x000fe20008000000 */
[----:B------:R-:W-:-:S04]  /*2f970*/  ULDC UR4, c[0x0][0x228] ;  /* 0x00008a0000047ab9 */ /* 0x000fc80000000800 */
[----:B------:R-:W-:Y:S02]  /*2f980*/  SHF.R.S32.HI R11, RZ, 0x1f, R10 ;  /* 0x0000001fff0b7819 */ /* 0x000fe4000001140a */
[C---:B------:R-:W-:Y:S02]  /*2f990*/  IADD3 R8, P4, R10.reuse, R19, RZ ;  /* 0x000000130a087210 */ /* 0x040fe40007f9e0ff */
[----:B------:R-:W-:-:S03]  /*2f9a0*/  IADD3 R14, P3, R10, R3, RZ ;  /* 0x000000030a0e7210 */ /* 0x000fc60007f7e0ff */
[----:B------:R-:W-:Y:S01]  /*2f9b0*/  IMAD.X R9, R11, 0x1, R23, P4 ;  /* 0x000000010b097824 */ /* 0x000fe200020e0617 */
[----:B--2---:R-:W-:Y:S01]  /*2f9c0*/  ISETP.LT.AND P6, PT, R17, UR4, !P2 ;  /* 0x0000000411007c0c */ /* 0x004fe2000d7c1270 */
[----:B------:R-:W-:Y:S01]  /*2f9d0*/  ULDC UR4, c[0x0][0x228] ;  /* 0x00008a0000047ab9 */ /* 0x000fe20000000800 */
[C---:B----4-:R-:W-:Y:S02]  /*2f9e0*/  PRMT R17, R16.reuse, 0x7770, RZ ;  /* 0x0000777010117816 */ /* 0x050fe400000000ff */
[----:B------:R-:W-:Y:S01]  /*2f9f0*/  PRMT R16, R16, 0x7771, RZ ;  /* 0x0000777110107816 */ /* 0x000fe200000000ff */
[----:B---3--:R-:W-:Y:S02]  /*2fa00*/  IMAD.X R15, R11, 0x1, R15, P3 ;  /* 0x000000010b0f7824 */ /* 0x008fe400018e060f */
[----:B------:R0:W-:Y:S06]  /*2fa10*/  @P5 STG.E.U8 desc[UR20][R8.64], R17 ;  /* 0x0000001108005986 */ /* 0x0001ec000c101114 */
[----:B------:R1:W-:Y:S04]  /*2fa20*/  @P6 STG.E.U8 desc[UR20][R14.64], R16 ;  /* 0x000000100e006986 */ /* 0x0003e8000c101114 */
[----:B0-----:R-:W2:Y:S04]  /*2fa30*/  LDL R9, [R1+0x10c4] ;  /* 0x0010c40001097983 */ /* 0x001ea80000100800 */
[----:B------:R-:W3:Y:S04]  /*2fa40*/  LDL R17, [R1+0x10] ;  /* 0x0000100001117983 */ /* 0x000ee80000100800 */
[----:B-1----:R-:W4:Y:S04]  /*2fa50*/  LDL.LU R16, [R1+0x54] ;  /* 0x0000540001107983 */ /* 0x002f280000300800 */
[----:B------:R-:W4:Y:S01]  /*2fa60*/  LDL R15, [R1+0x10c8] ;  /* 0x0010c800010f7983 */ /* 0x000f220000100800 */
[----:B------:R-:W-:Y:S01]  /*2fa70*/  ISETP.LT.AND P4, PT, R24, UR4, !P2 ;  /* 0x0000000418007c0c */ /* 0x000fe2000d781270 */
[----:B------:R-:W-:Y:S01]  /*2fa80*/  ULDC UR4, c[0x0][0x228] ;  /* 0x00008a0000047ab9 */ /* 0x000fe20000000800 */
[----:B------:R-:W-:-:S02]  /*2fa90*/  IADD3 R8, P5, R10, R2, RZ ;  /* 0x000000020a087210 */ /* 0x000fc40007fbe0ff */
[----:B--2---:R-:W-:-:S03]  /*2faa0*/  ISETP.LT.AND P3, PT, R9, UR6, !P2 ;  /* 0x0000000609007c0c */ /* 0x004fc6000d761270 */
[----:B------:R-:W-:Y:S01]  /*2fab0*/  IMAD.X R9, R11, 0x1, R0, P5 ;  /* 0x000000010b097824 */ /* 0x000fe200028e0600 */
[----:B------:R-:W-:Y:S01]  /*2fac0*/  ULDC UR6, c[0x0][0x228] ;  /* 0x00008a0000067ab9 */ /* 0x000fe20000000800 */
[----:B---3--:R-:W-:Y:S02]  /*2fad0*/  IADD3 R14, P6, R10, R17, RZ ;  /* 0x000000110a0e7210 */ /* 0x008fe40007fde0ff */
[C---:B----4-:R-:W-:Y:S02]  /*2fae0*/  PRMT R17, R16.reuse, 0x7772, RZ ;  /* 0x0000777210117816 */ /* 0x050fe400000000ff */
[----:B------:R-:W-:Y:S02]  /*2faf0*/  PRMT R16, R16, 0x7773, RZ ;  /* 0x0000777310107816 */ /* 0x000fe400000000ff */
[----:B------:R-:W-:Y:S01]  /*2fb00*/  ISETP.LT.AND P5, PT, R15, UR4, !P2 ;  /* 0x000000040f007c0c */ /* 0x000fe2000d7a1270 */
[----:B------:R-:W-:Y:S01]  /*2fb10*/  IMAD.X R15, R11, 0x1, R28, P6 ;  /* 0x000000010b0f7824 */ /* 0x000fe200030e061c */
[----:B------:R0:W-:Y:S01]  /*2fb20*/  @P4 STG.E.U8 desc[UR20][R8.64], R17 ;  /* 0x0000001108004986 */ /* 0x0001e2000c101114 */
[----:B------:R-:W-:-:S03]  /*2fb30*/  ULDC UR4, c[0x0][0x228] ;  /* 0x00008a0000047ab9 */ /* 0x000fc60000000800 */
[----:B------:R1:W-:Y:S01]  /*2fb40*/  @P3 STG.E.U8 desc[UR20][R14.64], R16 ;  /* 0x000000100e003986 */ /* 0x0003e2000c101114 */
[----:B0-----:R-:W-:Y:S02]  /*2fb50*/  IADD3 R8, P4, R10, R27, RZ ;  /* 0x0000001b0a087210 */ /* 0x001fe40007f9e0ff */
[----:B-1----:R-:W-:-:S03]  /*2fb60*/  PRMT R14, R18, 0x7770, RZ ;  /* 0x00007770120e7816 */ /* 0x002fc600000000ff */
[----:B------:R-:W-:Y:S01]  /*2fb70*/  IMAD.X R9, R11, 0x1, R26, P4 ;  /* 0x000000010b097824 */ /* 0x000fe200020e061a */
[----:B------:R-:W-:Y:S01]  /*2fb80*/  ISETP.LT.AND P4, PT, R20, UR4, !P2 ;  /* 0x0000000414007c0c */ /* 0x000fe2000d781270 */
[----:B------:R-:W-:Y:S01]  /*2fb90*/  VIADD R16, R22, 0xd ;  /* 0x0000000d16107836 */ /* 0x000fe20000000000 */
[----:B------:R-:W-:Y:S01]  /*2fba0*/  PRMT R17, R18, 0x7771, RZ ;  /* 0x0000777112117816 */ /* 0x000fe200000000ff */
[----:B------:R-:W-:Y:S01]  /*2fbb0*/  ULDC UR4, c[0x0][0x22c] ;  /* 0x00008b0000047ab9 */ /* 0x000fe20000000800 */
[----:B------:R0:W-:Y:S02]  /*2fbc0*/  @P5 STG.E.U8 desc[UR20][R8.64], R14 ;  /* 0x0000000e08005986 */ /* 0x0001e4000c101114 */
[----:B0-----:R-:W-:-:S05]  /*2fbd0*/  IADD3 R8, P3, R10, R13, RZ ;  /* 0x0000000d0a087210 */ /* 0x001fca0007f7e0ff */
[----:B------:R-:W-:Y:S01]  /*2fbe0*/  IMAD.X R9, R11, 0x1, R5, P3 ;  /* 0x000000010b097824 */ /* 0x000fe200018e0605 */
[----:B------:R-:W-:Y:S01]  /*2fbf0*/  ISETP.GE.AND P3, PT, R16, UR4, PT ;  /* 0x0000000410007c0c */ /* 0x000fe2000bf66270 */
[----:B------:R-:W-:Y:S01]  /*2fc00*/  ULDC UR4, c[0x0][0x248] ;  /* 0x0000920000047ab9 */ /* 0x000fe20000000800 */
[----:B------:R-:W2:Y:S04]  /*2fc10*/  LDL R16, [R1+0x48] ;  /* 0x0000480001107983 */ /* 0x000ea80000100800 */
[----:B------:R0:W-:Y:S04]  /*2fc20*/  @P4 STG.E.U8 desc[UR20][R8.64], R17 ;  /* 0x0000001108004986 */ /* 0x0001e8000c101114 */
[----:B0-----:R-:W3:Y:S01]  /*2fc30*/  LDL.LU R17, [R1+0x64] ;  /* 0x0000640001117983 */ /* 0x001ee20000300800 */
[----:B------:R-:W-:Y:S01]  /*2fc40*/  ISETP.LT.AND P6, PT, R25, UR6, !P2 ;  /* 0x0000000619007c0c */ /* 0x000fe2000d7c1270 */
[----:B------:R-:W-:Y:S01]  /*2fc50*/  ULDC UR6, c[0x0][0x228] ;  /* 0x00008a0000067ab9 */ /* 0x000fe20000000800 */
[----:B------:R-:W-:-:S02]  /*2fc60*/  IADD3 R14, P5, R10, R12, RZ ;  /* 0x0000000c0a0e7210 */ /* 0x000fc40007fbe0ff */
[----:B------:R-:W-:-:S03]  /*2fc70*/  PRMT R18, R18, 0x7772, RZ ;  /* 0x0000777212127816 */ /* 0x000fc600000000ff */
[----:B------:R-:W-:Y:S01]  /*2fc80*/  IMAD.X R15, R11, 0x1, R7, P5 ;  /* 0x000000010b0f7824 */ /* 0x000fe200028e0607 */
[----:B------:R-:W-:Y:S01]  /*2fc90*/  ISETP.LT.AND P2, PT, R29, UR6, !P2 ;  /* 0x000000061d007c0c */ /* 0x000fe2000d741270 */
[----:B------:R-:W-:-:S04]  /*2fca0*/  ULDC UR6, c[0x0][0x228] ;  /* 0x00008a0000067ab9 */ /* 0x000fc80000000800 */
[----:B------:R0:W-:Y:S02]  /*2fcb0*/  @P6 STG.E.U8 desc[UR20][R14.64], R18 ;  /* 0x000000120e006986 */ /* 0x0001e4000c101114 */
[C---:B0-----:R-:W-:Y:S01]  /*2fcc0*/  IADD3 R14, P5, R10.reuse, R6, RZ ;  /* 0x000000060a0e7210 */ /* 0x041fe20007fbe0ff */
[----:B------:R-:W-:Y:S01]  /*2fcd0*/  VIADD R8, R10, UR4 ;  /* 0x000000040a087c36 */ /* 0x000fe20008000000 */
[----:B---3--:R-:W-:-:S03]  /*2fce0*/  PRMT R17, R17, 0x7773, RZ ;  /* 0x0000777311117816 */ /* 0x008fc600000000ff */
[----:B------:R-:W-:Y:S01]  /*2fcf0*/  IMAD.X R15, R11, 0x1, R4, P5 ;  /* 0x000000010b0f7824 */ /* 0x000fe200028e0604 */
[----:B------:R-:W-:Y:S01]  /*2fd00*/  ISETP.LT.AND P4, PT, R21, UR6, !P1 ;  /* 0x0000000615007c0c */ /* 0x000fe2000cf81270 */
[----:B------:R-:W3:Y:S01]  /*2fd10*/  LDL R11, [R1+0x10bc] ;  /* 0x0010bc00010b7983 */ /* 0x000ee20000100800 */
[----:B------:R-:W-:Y:S01]  /*2fd20*/  SHF.R.S32.HI R9, RZ, 0x1f, R8 ;  /* 0x0000001fff097819 */ /* 0x000fe20000011408 */
[----:B------:R-:W-:Y:S01]  /*2fd30*/  ULDC UR4, c[0x0][0x228] ;  /* 0x00008a0000047ab9 */ /* 0x000fe20000000800 */
[----:B------:R-:W-:Y:S01]  /*2fd40*/  IADD3 R10, P6, R8, R19, RZ ;  /* 0x00000013080a7210 */ /* 0x000fe20007fde0ff */
[----:B------:R0:W-:Y:S01]  /*2fd50*/  @P2 STG.E.U8 desc[UR20][R14.64], R17 ;  /* 0x000000110e002986 */ /* 0x0001e2000c101114 */
[----:B--2---:R-:W-:Y:S01]  /*2fd60*/  PRMT R16, R16, 0x7770, RZ ;  /* 0x0000777010107816 */ /* 0x004fe200000000ff */
[----:B------:R-:W-:Y:S02]  /*2fd70*/  ULDC UR6, c[0x0][0x228] ;  /* 0x00008a0000067ab9 */ /* 0x000fe40000000800 */
[----:B------:R-:W2:Y:S04]  /*2fd80*/  LDL R18, [R1+0x10c4] ;  /* 0x0010c40001127983 */ /* 0x000ea80000100800 */
[----:B0-----:R-:W4:Y:S04]  /*2fd90*/  LDL R17, [R1+0x48] ;  /* 0x0000480001117983 */ /* 0x001f280000100800 */
[----:B------:R-:W2:Y:S01]  /*2fda0*/  LDL R15, [R1+0x20] ;  /* 0x00002000010f7983 */ /* 0x000ea20000100800 */
[----:B------:R-:W-:Y:S01]  /*2fdb0*/  ISETP.LT.AND P2, PT, R24, UR6, !P1 ;  /* 0x0000000618007c0c */ /* 0x000fe2000cf41270 */
[----:B------:R-:W-:Y:S01]  /*2fdc0*/  ULDC UR6, c[0x0][0x228] ;  /* 0x00008a0000067ab9 */ /* 0x000fe20000000800 */
[----:B---3--:R-:W-:Y:S01]  /*2fdd0*/  ISETP.LT.AND P5, PT, R11, UR4, !P1 ;  /* 0x000000040b007c0c */ /* 0x008fe2000cfa1270 */
[----:B------:R-:W-:Y:S01]  /*2fde0*/  IMAD.X R11, R9, 0x1, R23, P6 ;  /* 0x00000001090b7824 */ /* 0x000fe200030e0617 */
[----:B------:R-:W-:Y:S01]  /*2fdf0*/  IADD3 R14, P6, R8, R3, RZ ;  /* 0x00000003080e7210 */ /* 0x000fe20007fde0ff */
[----:B------:R-:W-:-:S03]  /*2fe00*/  ULDC UR4, c[0x0][0x228] ;  /* 0x00008a0000047ab9 */ /* 0x000fc60000000800 */
[----:B------:R0:W-:Y:S02]  /*2fe10*/  @P4 STG.E.U8 desc[UR20][R10.64], R16 ;  /* 0x000000100a004986 */ /* 0x0001e4000c101114 */
[----:B0-----:R-:W-:Y:S01]  /*2fe20*/  IADD3 R10, P4, R8, R2, RZ ;  /* 0x00000002080a7210 */ /* 0x001fe20007f9e0ff */
[----:B--2---:R-:W-:Y:S01]  /*2fe30*/  IMAD.X R15, R9, 0x1, R15, P6 ;  /* 0x00000001090f7824 */ /* 0x004fe200030e060f */
[----:B----4-:R-:W-:-:S03]  /*2fe40*/  PRMT R16, R17, 0x7771, RZ ;  /* 0x0000777111107816 */ /* 0x010fc600000000ff */
[----:B------:R-:W-:Y:S01]  /*2fe50*/  IMAD.X R11, R9, 0x1, R0, P4 ;  /* 0x00000001090b7824 */ /* 0x000fe200020e0600 */
[----:B------:R-:W-:Y:S01]  /*2fe60*/  PRMT R17, R17, 0x7772, RZ ;  /* 0x0000777211117816 */ /* 0x000fe200000000ff */
[----:B------:R0:W-:Y:S04]  /*2fe70*/  @P5 STG.E.U8 desc[UR20][R14.64], R16 ;  /* 0x000000100e005986 */ /* 0x0001e8000c101114 */
[----:B------:R1:W-:Y:S04]  /*2fe80*/  @P2 STG.E.U8 desc[UR20][R10.64], R17 ;  /* 0x000000110a002986 */ /* 0x0003e8000c101114 */
[----:B0-----:R-:W2:Y:S04]  /*2fe90*/  LDL R15, [R1+0x10] ;  /* 0x00001000010f7983 */ /* 0x001ea80000100800 */
[----:B------:R-:W3:Y:S04]  /*2fea0*/  LDL R16, [R1+0x38] ;  /* 0x0000380001107983 */ /* 0x000ee80000100800 */
[----:B-1----:R-:W4:Y:S04]  /*2feb0*/  LDL R11, [R1+0x10c8] ;  /* 0x0010c800010b7983 */ /* 0x002f280000100800 */
[----:B------:R-:W3:Y:S01]  /*2fec0*/  LDL.LU R17, [R1+0x48] ;  /* 0x0000480001117983 */ /* 0x000ee20000300800 */
[----:B------:R-:W-:Y:S01]  /*2fed0*/  ISETP.LT.AND P4, PT, R18, UR4, !P1 ;  /* 0x0000000412007c0c */ /* 0x000fe2000cf81270 */
[----:B------:R-:W-:Y:S01]  /*2fee0*/  ULDC UR4, c[0x0][0x228] ;  /* 0x00008a0000047ab9 */ /* 0x000fe20000000800 */
[----:B--2---:R-:W-:-:S05]  /*2fef0*/  IADD3 R14, P5, R8, R15, RZ ;  /* 0x0000000f080e7210 */ /* 0x004fca0007fbe0ff */
[----:B------:R-:W-:Y:S01]  /*2ff00*/  IMAD.X R15, R9, 0x1, R28, P5 ;  /* 0x00000001090f7824 */ /* 0x000fe200028e061c */
[----:B---3--:R-:W-:-:S05]  /*2ff10*/  PRMT R17, R17, 0x7773, RZ ;  /* 0x0000777311117816 */ /* 0x008fca00000000ff */
[----:B------:R0:W-:Y:S04]  /*2ff20*/  @P4 STG.E.U8 desc[UR20][R14.64], R17 ;  /* 0x000000110e004986 */ /* 0x0001e8000c101114 */
[----:B0-----:R-:W2:Y:S01]  /*2ff30*/  LDL R17, [R1+0x38] ;  /* 0x0000380001117983 */ /* 0x001ea20000100800 */
[----:B----4-:R-:W-:Y:S01]  /*2ff40*/  ISETP.LT.AND P2, PT, R11, UR4, !P1 ;  /* 0x000000040b007c0c */ /* 0x010fe2000cf41270 */
[----:B------:R-:W-:Y:S01]  /*2ff50*/  ULDC UR4, c[0x0][0x228] ;  /* 0x00008a0000047ab9 */ /* 0x000fe20000000800 */
[----:B------:R-:W-:Y:S02]  /*2ff60*/  IADD3 R10, P6, R8, R27, RZ ;  /* 0x0000001b080a7210 */ /* 0x000fe40007fde0ff */
[----:B------:R-:W-:Y:S01]  /*2ff70*/  ISETP.LT.AND P5, PT, R20, UR4, !P1 ;  /* 0x0000000414007c0c */ /* 0x000fe2000cfa1270 */
[----:B------:R-:W-:Y:S01]  /*2ff80*/  ULDC UR4, c[0x0][0x228] ;  /* 0x00008a0000047ab9 */ /* 0x000fe20000000800 */
[----:B------:R-:W-:Y:S01]  /*2ff90*/  PRMT R16, R16, 0x7770, RZ ;  /* 0x0000777010107816 */ /* 0x000fe200000000ff */
[----:B------:R-:W-:Y:S01]  /*2ffa0*/  IMAD.X R11, R9, 0x1, R26, P6 ;  /* 0x00000001090b7824 */ /* 0x000fe200030e061a */
[----:B------:R-:W-:-:S05]  /*2ffb0*/  IADD3 R14, P6, R8, R13, RZ ;  /* 0x0000000d080e7210 */ /* 0x000fca0007fde0ff */
[----:B------:R0:W-:Y:S01]  /*2ffc0*/  @P2 STG.E.U8 desc[UR20][R10.64], R16 ;  /* 0x000000100a002986 */ /* 0x0001e2000c101114 */
[----:B------:R-:W-:Y:S01]  /*2ffd0*/  IMAD.X R15, R9, 0x1, R5, P6 ;  /* 0x00000001090f7824 */ /* 0x000fe200030e0605 */
[----:B------:R-:W-:Y:S01]  /*2ffe0*/  ISETP.LT.AND P4, PT, R25, UR6, !P1 ;  /* 0x0000000619007c0c */ /* 0x000fe2000cf81270 */
[----:B------:R-:W-:Y:S01]  /*2fff0*/  ULDC UR6, c[0x0][0x228] ;  /* 0x00008a0000067ab9 */ /* 0x000fe20000000800 */
[----:B0-----:R-:W-:-:S05]  /*30000*/  IADD3 R10, P2, R8, R12, RZ ;  /* 0x0000000c080a7210 */ /* 0x001fca0007f5e0ff */
[----:B------:R-:W-:Y:S01]  /*30010*/  IMAD.X R11, R9, 0x1, R7, P2 ;  /* 0x00000001090b7824 */ /* 0x000fe200010e0607 */
[----:B--2---:R-:W-:-:S05]  /*30020*/  PRMT R16, R17, 0x7771, RZ ;  /* 0x0000777111107816 */ /* 0x004fca00000000ff */
[----:B------:R0:W-:Y:S01]  /*30030*/  @P5 STG.E.U8 desc[UR20][R14.64], R16 ;  /* 0x000000100e005986 */ /* 0x0001e2000c101114 */
[----:B------:R-:W-:-:S03]  /*30040*/  PRMT R17, R17, 0x7772, RZ ;  /* 0x0000777211117816 */ /* 0x000fc600000000ff */
[----:B0-----:R-:W2:Y:S04]  /*30050*/  LDL.LU R15, [R1+0x38] ;  /* 0x00003800010f7983 */ /* 0x001ea80000300800 */
[----:B------:R-:W3:Y:S04]  /*30060*/  LDL R14, [R1+0x10bc] ;  /* 0x0010bc00010e7983 */ /* 0x000ee80000100800 */
[----:B------:R0:W-:Y:S04]  /*30070*/  @P4 STG.E.U8 desc[UR20][R10.64], R17 ;  /* 0x000000110a004986 */ /* 0x0001e8000c101114 */
[----:B0-----:R-:W4:Y:S01]  /*30080*/  LDL R17, [R1+0x58] ;  /* 0x0000580001117983 */ /* 0x001f220000100800 */
        /* <DEDUP_REMOVED lines=9> */
[----:B--2---:R-:W-:Y:S02]  /*30120*/  PRMT R15, R15, 0x7773, RZ ;  /* 0x000077730f0f7816 */ /* 0x004fe400000000ff */
[----:B---3--:R-:W-:-:S03]  /*30130*/  ISETP.LT.AND P4, PT, R14, UR8, !P3 ;  /* 0x000000080e007c0c */ /* 0x008fc6000df81270 */
[----:B------:R0:W-:Y:S01]  /*30140*/  @P1 STG.E.U8 desc[UR20][R10.64], R15 ;  /* 0x0000000f0a001986 */ /* 0x0001e2000c101114 */
[----:B------:R-:W-:Y:S01]  /*30150*/  IADD3 R14, P5, R8, R19, RZ ;  /* 0x00000013080e7210 */ /* 0x000fe20007fbe0ff */
[----:B------:R-:W-:Y:S02]  /*30160*/  ULDC UR8, c[0x0][0x228] ;  /* 0x00008a0000087ab9 */ /* 0x000fe40000000800 */
[----:B------:R-:W2:Y:S04]  /*30170*/  LDL.LU R19, [R1+0x68] ;  /* 0x0000680001137983 */ /* 0x000ea80000300800 */
[----:B0-----:R-:W3:Y:S01]  /*30180*/  LDL R11, [R1+0x20] ;  /* 0x00002000010b7983 */ /* 0x001ee20000100800 */
[----:B------:R-:W-:Y:S01]  /*30190*/  IMAD.X R15, R9, 0x1, R23, P5 ;  /* 0x00000001090f7824 */ /* 0x000fe200028e0617 */
[----:B----4-:R-:W-:-:S05]  /*301a0*/  PRMT R16, R17, 0x7770, RZ ;  /* 0x0000777011107816 */ /* 0x010fca00000000ff */
[----:B------:R0:W-:Y:S04]  /*301b0*/  @P2 STG.E.U8 desc[UR20][R14.64], R16 ;  /* 0x000000100e002986 */ /* 0x0001e8000c101114 */
[----:B0-----:R-:W4:Y:S01]  /*301c0*/  LDL R16, [R1+0x58] ;  /* 0x0000580001107983 */ /* 0x001f220000100800 */
[----:B------:R-:W-:Y:S02]  /*301d0*/  IADD3 R10, P1, R8, R3, RZ ;  /* 0x00000003080a7210 */ /* 0x000fe40007f3e0ff */
[----:B------:R-:W-:Y:S01]  /*301e0*/  PRMT R17, R17, 0x7771, RZ ;  /* 0x0000777111117816 */ /* 0x000fe200000000ff */
[----:B------:R-:W2:Y:S01]  /*301f0*/  LDL R14, [R1+0x10] ;  /* 0x00001000010e7983 */ /* 0x000ea20000100800 */
[----:B------:R-:W-:Y:S01]  /*30200*/  ISETP.LT.AND P5, PT, R24, UR4, !P3 ;  /* 0x0000000418007c0c */ /* 0x000fe2000dfa1270 */
[----:B------:R-:W-:Y:S01]  /*30210*/  ULDC UR4, c[0x0][0x228] ;  /* 0x00008a0000047ab9 */ /* 0x000fe20000000800 */
[----:B---3--:R-:W-:-:S05]  /*30220*/  IMAD.X R11, R9, 0x1, R11, P1 ;  /* 0x00000001090b7824 */ /* 0x008fca00008e060b */
[----:B------:R0:W-:Y:S02]  /*30230*/  @P4 STG.E.U8 desc[UR20][R10.64], R17 ;  /* 0x000000110a004986 */ /* 0x0001e4000c101114 */
[----:B0-----:R-:W-:Y:S02]  /*30240*/  IADD3 R10, P1, R8, R2, RZ ;  /* 0x00000002080a7210 */ /* 0x001fe40007f3e0ff */
[----:B------:R-:W3:Y:S01]  /*30250*/  LDL R17, [R1+0x10c8] ;  /* 0x0010c80001117983 */ /* 0x000ee20000100800 */
[----:B----4-:R-:W-:Y:S02]  /*30260*/  PRMT R16, R16, 0x7772, RZ ;  /* 0x0000777210107816 */ /* 0x010fe400000000ff */
[----:B------:R-:W-:-:S05]  /*30270*/  IMAD.X R11, R9, 0x1, R0, P1 ;  /* 0x00000001090b7824 */ /* 0x000fca00008e0600 */
[----:B------:R0:W-:Y:S04]  /*30280*/  @P5 STG.E.U8 desc[UR20][R10.64], R16 ;  /* 0x000000100a005986 */ /* 0x0001e8000c101114 */
[----:B0-----:R-:W4:Y:S01]  /*30290*/  LDL.LU R11, [R1+0x58] ;  /* 0x00005800010b7983 */ /* 0x001f220000300800 */
[----:B------:R-:W-:Y:S01]  /*302a0*/  ISETP.LT.AND P2, PT, R18, UR4, !P3 ;  /* 0x0000000412007c0c */ /* 0x000fe2000df41270 */
[----:B------:R-:W-:Y:S01]  /*302b0*/  VIADD R15, R22, 0xe ;  /* 0x0000000e160f7836 */ /* 0x000fe20000000000 */
[----:B--2---:R-:W-:Y:S01]  /*302c0*/  IADD3 R14, P4, R8, R14, RZ ;  /* 0x0000000e080e7210 */ /* 0x004fe20007f9e0ff */
[----:B------:R-:W-:-:S03]  /*302d0*/  ULDC UR4, c[0x0][0x22c] ;  /* 0x00008b0000047ab9 */ /* 0x000fc60000000800 */
[----:B------:R-:W-:Y:S01]  /*302e0*/  ISETP.GE.AND P1, PT, R15, UR4, PT ;  /* 0x000000040f007c0c */ /* 0x000fe2000bf26270 */
[----:B------:R-:W-:Y:S01]  /*302f0*/  IMAD.X R15, R9, 0x1, R28, P4 ;  /* 0x00000001090f7824 */ /* 0x000fe200020e061c */
[----:B------:R-:W-:Y:S01]  /*30300*/  ULDC UR4, c[0x0][0x228] ;  /* 0x00008a0000047ab9 */ /* 0x000fe20000000800 */
[----:B------:R-:W-:Y:S01]  /*30310*/  ISETP.LT.AND P5, PT, R20, UR6, !P3 ;  /* 0x0000000614007c0c */ /* 0x000fe2000dfa1270 */
[----:B------:R-:W-:Y:S01]  /*30320*/  ULDC UR6, c[0x0][0x228] ;  /* 0x00008a0000067ab9 */ /* 0x000fe20000000800 */
[----:B------:R-:W-:Y:S02]  /*30330*/  PRMT R16, R19, 0x7770, RZ ;  /* 0x0000777013107816 */ /* 0x000fe400000000ff */
[----:B---3--:R-:W-:Y:S01]  /*30340*/  ISETP.LT.AND P4, PT, R17, UR4, !P3 ;  /* 0x0000000411007c0c */ /* 0x008fe2000df81270 */
[----:B------:R-:W-:Y:S01]  /*30350*/  ULDC UR4, c[0x0][0x22c] ;  /* 0x00008b0000047ab9 */ /* 0x000fe20000000800 */
[----:B------:R-:W-:Y:S02]  /*30360*/  PRMT R17, R19, 0x7771, RZ ;  /* 0x0000777113117816 */ /* 0x000fe400000000ff */
[----:B----4-:R-:W-:-:S05]  /*30370*/  PRMT R10, R11, 0x7773, RZ ;  /* 0x000077730b0a7816 */ /* 0x010fca00000000ff */
[----:B------:R0:W-:Y:S02]  /*30380*/  @P2 STG.E.U8 desc[UR20][R14.64], R10 ;  /* 0x0000000a0e002986 */ /* 0x0001e4000c101114 */
[----:B0-----:R-:W-:Y:S01]  /*30390*/  IADD3 R10, P2, R8, R27, RZ ;  /* 0x0000001b080a7210 */ /* 0x001fe20007f5e0ff */
[----:B------:R-:W-:Y:S01]  /*303a0*/  VIADD R15, R22, 0xf ;  /* 0x0000000f160f7836 */ /* 0x000fe20000000000 */
[----:B------:R-:W-:-:S03]  /*303b0*/  IADD3 R14, P6, R8, R13, RZ ;  /* 0x0000000d080e7210 */ /* 0x000fc60007fde0ff */
[----:B------:R-:W-:Y:S01]  /*303c0*/  IMAD.X R11, R9, 0x1, R26, P2 ;  /* 0x00000001090b7824 */ /* 0x000fe200010e061a */
[----:B------:R-:W-:Y:S01]  /*303d0*/  ISETP.GE.AND P2, PT, R15, UR4, PT ;  /* 0x000000040f007c0c */ /* 0x000fe2000bf46270 */
[----:B------:R-:W-:Y:S01]  /*303e0*/  IMAD.X R15, R9, 0x1, R5, P6 ;  /* 0x00000001090f7824 */ /* 0x000fe200030e0605 */
[----:B------:R-:W-:Y:S02]  /*303f0*/  ULDC UR4, c[0x0][0x228] ;  /* 0x00008a0000047ab9 */ /* 0x000fe40000000800 */
[----:B------:R-:W-:Y:S01]  /*30400*/  @P4 STG.E.U8 desc[UR20][R10.64], R16 ;  /* 0x000000100a004986 */ /* 0x000fe2000c101114 */
[----:B------:R-:W-:Y:S01]  /*30410*/  ISETP.LT.AND P4, PT, R25, UR4, !P3 ;  /* 0x0000000419007c0c */ /* 0x000fe2000df81270 */
[----:B------:R-:W-:Y:S02]  /*30420*/  ULDC UR4, c[0x0][0x228] ;  /* 0x00008a0000047ab9 */ /* 0x000fe40000000800 */
[----:B------:R0:W-:Y:S01]  /*30430*/  @P5 STG.E.U8 desc[UR20][R14.64], R17 ;  /* 0x000000110e005986 */ /* 0x0001e2000c101114 */
[----:B------:R-:W-:Y:S01]  /*30440*/  ISETP.LT.AND P3, PT, R29, UR4, !P3 ;  /* 0x000000041d007c0c */ /* 0x000fe2000df61270 */
[----:B------:R-:W-:Y:S01]  /*30450*/  ULDC UR4, c[0x0][0x248] ;  /* 0x0000920000047ab9 */ /* 0x000fe20000000800 */
[----:B0-----:R-:W-:-:S02]  /*30460*/  IADD3 R14, P5, R8, R12, RZ ;  /* 0x0000000c080e7210 */ /* 0x001fc40007fbe0ff */
[----:B------:R-:W-:Y:S02]  /*30470*/  PRMT R17, R19, 0x7772, RZ ;  /* 0x0000777213117816 */ /* 0x000fe400000000ff */
[----:B------:R-:W-:Y:S01]  /*30480*/  IADD3 R10, P6, R8, R6, RZ ;  /* 0x00000006080a7210 */ /* 0x000fe20007fde0ff */
[----:B------:R-:W-:Y:S01]  /*30490*/  IMAD.X R15, R9, 0x1, R7, P5 ;  /* 0x00000001090f7824 */ /* 0x000fe200028e0607 */
[----:B------:R-:W-:Y:S02]  /*304a0*/  PRMT R16, R19, 0x7773, RZ ;  /* 0x0000777313107816 */ /* 0x000fe400000000ff */
[----:B------:R-:W2:Y:S01]  /*304b0*/  LDL.LU R19, [R1+0x3c] ;  /* 0x00003c0001137983 */ /* 0x000ea20000300800 */
[----:B------:R-:W-:-:S03]  /*304c0*/  IMAD.X R11, R9, 0x1, R4, P6 ;  /* 0x00000001090b7824 */ /* 0x000fc600030e0604 */
[----:B------:R0:W-:Y:S04]  /*304d0*/  @P4 STG.E.U8 desc[UR20][R14.64], R17 ;  /* 0x000000110e004986 */ /* 0x0001e8000c101114 */
[----:B------:R1:W-:Y:S04]  /*304e0*/  @P3 STG.E.U8 desc[UR20][R10.64], R16 ;  /* 0x000000100a003986 */ /* 0x0003e8000c101114 */
[----:B0-----:R-:W3:Y:S04]  /*304f0*/  LDL R15, [R1+0x1c] ;  /* 0x00001c00010f7983 */ /* 0x001ee80000100800 */
[----:B------:R-:W4:Y:S04]  /*30500*/  LDL.LU R17, [R1+0x4c] ;  /* 0x00004c0001117983 */ /* 0x000f280000300800 */
[----:B-1----:R-:W2:Y:S04]  /*30510*/  LDL R10, [R1+0x10bc] ;  /* 0x0010bc00010a7983 */ /* 0x002ea80000100800 */
[----:B------:R-:W2:Y:S01]  /*30520*/  LDL R16, [R1+0x20] ;  /* 0x0000200001107983 */ /* 0x000ea20000100800 */
[----:B------:R-:W-:Y:S01]  /*30530*/  VIADD R8, R8, UR4 ;  /* 0x0000000408087c36 */ /* 0x000fe20008000000 */
[----:B------:R-:W-:Y:S01]  /*30540*/  ISETP.LT.AND P5, PT, R21, UR6, !P1 ;  /* 0x0000000615007c0c */ /* 0x000fe2000cfa1270 */
[----:B------:R-:W-:Y:S01]  /*30550*/  ULDC UR4, c[0x0][0x228] ;  /* 0x00008a0000047ab9 */ /* 0x000fe20000000800 */
[----:B------:R-:W-:-:S02]  /*30560*/  ULDC UR6, c[0x0][0x228] ;  /* 0x00008a0000067ab9 */ /* 0x000fc40000000800 */
[----:B------:R-:W-:Y:S02]  /*30570*/  SHF.R.S32.HI R9, RZ, 0x1f, R8 ;  /* 0x0000001fff097819 */ /* 0x000fe40000011408 */
[----:B---3--:R-:W-:Y:S02]  /*30580*/  IADD3 R14, P4, R8, R15, RZ ;  /* 0x0000000f080e7210 */ /* 0x008fe40007f9e0ff */
[----:B----4-:R-:W-:-:S03]  /*30590*/  PRMT R11, R17, 0x7770, RZ ;  /* 0x00007770110b7816 */ /* 0x010fc600000000ff */
[C---:B------:R-:W-:Y:S01]  /*305a0*/  IMAD.X R15, R9.reuse, 0x1, R23, P4 ;  /* 0x00000001090f7824 */ /* 0x040fe200020e0617 */
[----:B--2---:R-:W-:Y:S01]  /*305b0*/  ISETP.LT.AND P4, PT, R10, UR4, !P1 ;  /* 0x000000040a007c0c */ /* 0x004fe2000cf81270 */
[----:B------:R-:W-:Y:S01]  /*305c0*/  ULDC UR4, c[0x0][0x228] ;  /* 0x00008a0000047ab9 */ /* 0x000fe20000000800 */
[----:B------:R-:W-:Y:S02]  /*305d0*/  IADD3 R10, P6, R8, R3, RZ ;  /* 0x00000003080a7210 */ /* 0x000fe40007fde0ff */
[----:B------:R0:W-:Y:S03]  /*305e0*/  @P5 STG.E.U8 desc[UR20][R14.64], R11 ;  /* 0x0000000b0e005986 */ /* 0x0001e6000c101114 */
[----:B0-----:R-:W-:Y:S01]  /*305f0*/  IMAD.X R11, R9, 0x1, R16, P6 ;  /* 0x00000001090b7824 */ /* 0x001fe200030e0610 */
[----:B------:R-:W-:Y:S01]  /*30600*/  ISETP.LT.AND P6, PT, R18, UR4, !P1 ;  /* 0x0000000412007c0c */ /* 0x000fe2000cfc1270 */
[----:B------:R-:W-:Y:S01]  /*30610*/  ULDC UR4, c[0x0][0x228] ;  /* 0x00008a0000047ab9 */ /* 0x000fe20000000800 */
[----:B------:R-:W-:-:S05]  /*30620*/  PRMT R18, R17, 0x7771, RZ ;  /* 0x0000777111127816 */ /* 0x000fca00000000ff */
[----:B------:R0:W-:Y:S04]  /*30630*/  @P4 STG.E.U8 desc[UR20][R10.64], R18 ;  /* 0x000000120a004986 */ /* 0x0001e8000c101114 */
[----:B0-----:R-:W2:Y:S04]  /*30640*/  LDL R11, [R1+0x10] ;  /* 0x00001000010b7983 */ /* 0x001ea80000100800 */
[----:B------:R-:W3:Y:S01]  /*30650*/  LDL R18, [R1+0x10c8] ;  /* 0x0010c80001127983 */ /* 0x000ee20000100800 */
[----:B------:R-:W-:Y:S01]  /*30660*/  ISETP.LT.AND P3, PT, R24, UR6, !P1 ;  /* 0x0000000618007c0c */ /* 0x000fe2000cf61270 */
[----:B------:R-:W-:Y:S01]  /*30670*/  ULDC UR6, c[0x0][0x228] ;  /* 0x00008a0000067ab9 */ /* 0x000fe20000000800 */
[----:B------:R-:W-:-:S02]  /*30680*/  IADD3 R14, P5, R8, R2, RZ ;  /* 0x00000002080e7210 */ /* 0x000fc40007fbe0ff */
[C---:B------:R-:W-:Y:S02]  /*30690*/  PRMT R16, R17.reuse, 0x7773, RZ ;  /* 0x0000777311107816 */ /* 0x040fe400000000ff */
[----:B------:R-:W-:Y:S01]  /*306a0*/  PRMT R17, R17, 0x7772, RZ ;  /* 0x0000777211117816 */ /* 0x000fe200000000ff */
[----:B------:R-:W-:-:S06]  /*306b0*/  IMAD.X R15, R9, 0x1, R0, P5 ;  /* 0x00000001090f7824 */ /* 0x000fcc00028e0600 */
[----:B------:R0:W-:Y:S01]  /*306c0*/  @P3 STG.E.U8 desc[UR20][R14.64], R17 ;  /* 0x000000110e003986 */ /* 0x0001e2000c101114 */
[----:B------:R-:W-:Y:S01]  /*306d0*/  ISETP.LT.AND P3, PT, R20, UR6, !P1 ;  /* 0x0000000614007c0c */ /* 0x000fe2000cf61270 */
[----:B------:R-:W-:Y:S01]  /*306e0*/  ULDC UR6, c[0x0][0x228] ;  /* 0x00008a0000067ab9 */ /* 0x000fe20000000800 */
[----:B0-----:R-:W-:Y:S02]  /*306f0*/  IADD3 R14, P5, R8, R27, RZ ;  /* 0x0000001b080e7210 */ /* 0x001fe40007fbe0ff */
[----:B------:R-:W-:-:S03]  /*30700*/  PRMT R17, R19, 0x7772, RZ ;  /* 0x0000777213117816 */ /* 0x000fc600000000ff */
[----:B------:R-:W-:Y:S01]  /*30710*/  IMAD.X R15, R9, 0x1, R26, P5 ;  /* 0x00000001090f7824 */ /* 0x000fe200028e061a */
[----:B--2---:R-:W-:-:S05]  /*30720*/  IADD3 R10, P4, R8, R11, RZ ;  /* 0x0000000b080a7210 */ /* 0x004fca0007f9e0ff */
[----:B------:R-:W-:Y:S01]  /*30730*/  IMAD.X R11, R9, 0x1, R28, P4 ;  /* 0x00000001090b7824 */ /* 0x000fe200020e061c */
[----:B---3--:R-:W-:Y:S01]  /*30740*/  ISETP.LT.AND P4, PT, R18, UR4, !P1 ;  /* 0x0000000412007c0c */ /* 0x008fe2000cf81270 */
[----:B------:R-:W-:-:S03]  /*30750*/  ULDC UR4, c[0x0][0x228] ;  /* 0x00008a0000047ab9 */ /* 0x000fc60000000800 */
[----:B------:R0:W-:Y:S01]  /*30760*/  @P6 STG.E.U8 desc[UR20][R10.64], R16 ;  /* 0x000000100a006986 */ /* 0x0001e2000c101114 */
[C---:B------:R-:W-:Y:S02]  /*30770*/  PRMT R18, R19.reuse, 0x7770, RZ ;  /* 0x0000777013127816 */ /* 0x040fe400000000ff */
[----:B0-----:R-:W-:Y:S02]  /*30780*/  IADD3 R10, P6, R8, R13, RZ ;  /* 0x0000000d080a7210 */ /* 0x001fe40007fde0ff */
[C---:B------:R-:W-:Y:S02]  /*30790*/  PRMT R16, R19.reuse, 0x7773, RZ ;  /* 0x0000777313107816 */ /* 0x040fe400000000ff */
[----:B------:R-:W-:Y:S01]  /*307a0*/  PRMT R19, R19, 0x7771, RZ ;  /* 0x0000777113137816 */ /* 0x000fe200000000ff */
[----:B------:R-:W-:Y:S01]  /*307b0*/  IMAD.X R11, R9, 0x1, R5, P6 ;  /* 0x00000001090b7824 */ /* 0x000fe200030e0605 */
[----:B------:R0:W-:Y:S01]  /*307c0*/  @P4 STG.E.U8 desc[UR20][R14.64], R18 ;  /* 0x000000120e004986 */ /* 0x0001e2000c101114 */
[----:B------:R-:W-:Y:S01]  /*307d0*/  ISETP.LT.AND P4, PT, R25, UR4, !P1 ;  /* 0x0000000419007c0c */ /* 0x000fe2000cf81270 */
[----:B------:R-:W-:-:S02]  /*307e0*/  ULDC UR4, c[0x0][0x228] ;  /* 0x00008a0000047ab9 */ /* 0x000fc40000000800 */
[----:B------:R1:W-:Y:S01]  /*307f0*/  @P3 STG.E.U8 desc[UR20][R10.64], R19 ;  /* 0x000000130a003986 */ /* 0x0003e2000c101114 */
[----:B0-----:R-:W-:-:S03]  /*30800*/  IADD3 R14, P3, R8, R12, RZ ;  /* 0x0000000c080e7210 */ /* 0x001fc60007f7e0ff */
[----:B------:R-:W2:Y:S01]  /*30810*/  LDL R18, [R1+0x10] ;  /* 0x0000100001127983 */ /* 0x000ea20000100800 */
[----:B-1----:R-:W-:Y:S01]  /*30820*/  IADD3 R10, P5, R8, R6, RZ ;  /* 0x00000006080a7210 */ /* 0x002fe20007fbe0ff */
[C---:B------:R-:W-:Y:S02]  /*30830*/  IMAD.X R15, R9.reuse, 0x1, R7, P3 ;  /* 0x00000001090f7824 */ /* 0x040fe400018e0607 */
[----:B------:R-:W3:Y:S02]  /*30840*/  LDL.LU R19, [R1+0x5c] ;  /* 0x00005c0001137983 */ /* 0x000ee40000300800 */
[----:B------:R-:W-:Y:S02]  /*30850*/  IMAD.X R11, R9, 0x1, R4, P5 ;  /* 0x00000001090b7824 */ /* 0x000fe400028e0604 */
[----:B------:R0:W-:Y:S04]  /*30860*/  @P4 STG.E.U8 desc[UR20][R14.64], R17 ;  /* 0x000000110e004986 */ /* 0x0001e8000c101114 */
[----:B------:R-:W4:Y:S04]  /*30870*/  LDL R9, [R1+0x10bc] ;  /* 0x0010bc0001097983 */ /* 0x000f280000100800 */
[----:B0-----:R-:W2:Y:S01]  /*30880*/  LDL R15, [R1+0x1c] ;  /* 0x00001c00010f7983 */ /* 0x001ea20000100800 */
[----:B------:R-:W-:Y:S01]  /*30890*/  ISETP.LT.AND P1, PT, R29, UR4, !P1 ;  /* 0x000000041d007c0c */ /* 0x000fe2000cf21270 */
[----:B------:R-:W-:-:S02]  /*308a0*/  ULDC UR4, c[0x0][0x248] ;  /* 0x0000920000047ab9 */ /* 0x000fc40000000800 */
[----:B------:R-:W2:Y:S01]  /*308b0*/  LDL R17, [R1+0x20] ;  /* 0x0000200001117983 */ /* 0x000ea20000100800 */
[----:B------:R-:W-:Y:S01]  /*308c0*/  VIADD R8, R8, UR4 ;  /* 0x0000000408087c36 */ /* 0x000fe20008000000 */
[----:B------:R-:W-:Y:S01]  /*308d0*/  ISETP.LT.AND P3, PT, R21, UR6, !P2 ;  /* 0x0000000615007c0c */ /* 0x000fe2000d761270 */
[----:B------:R-:W-:Y:S01]  /*308e0*/  ULDC UR4, c[0x0][0x228] ;  /* 0x00008a0000047ab9 */ /* 0x000fe20000000800 */
[----:B------:R-:W-:-:S06]  /*308f0*/  ULDC UR6, c[0x0][0x228] ;  /* 0x00008a0000067ab9 */ /* 0x000fcc0000000800 */
[----:B------:R3:W-:Y:S02]  /*30900*/  @P1 STG.E.U8 desc[UR20][R10.64], R16 ;  /* 0x000000100a001986 */ /* 0x0007e4000c101114 */
[----:B---3--:R-:W-:Y:S02]  /*30910*/  PRMT R16, R19, 0x7770, RZ ;  /* 0x0000777013107816 */ /* 0x008fe400000000ff */
[----:B----4-:R-:W-:Y:S02]  /*30920*/  ISETP.LT.AND P4, PT, R9, UR8, !P2 ;  /* 0x0000000809007c0c */ /* 0x010fe4000d781270 */
[----:B------:R-:W-:Y:S02]  /*30930*/  SHF.R.S32.HI R9, RZ, 0x1f, R8 ;  /* 0x0000001fff097819 */ /* 0x000fe40000011408 */
[----:B--2---:R-:W-:-:S05]  /*30940*/  IADD3 R14, P5, R8, R15, RZ ;  /* 0x0000000f080e7210 */ /* 0x004fca0007fbe0ff */
[----:B------:R-:W-:-:S05]  /*30950*/  IMAD.X R15, R9, 0x1, R23, P5 ;  /* 0x00000001090f7824 */ /* 0x000fca00028e0617 */
[----:B------:R0:W-:Y:S04]  /*30960*/  @P3 STG.E.U8 desc[UR20][R14.64], R16 ;  /* 0x000000100e003986 */ /* 0x0001e8000c101114 */
[----:B0-----:R-:W2:Y:S04]  /*30970*/  LDL R14, [R1+0x10c4] ;  /* 0x0010c400010e7983 */ /* 0x001ea80000100800 */
[----:B------:R-:W3:Y:S01]  /*30980*/  LDL R15, [R1+0x10c8] ;  /* 0x0010c800010f7983 */ /* 0x000ee20000100800 */
[----:B------:R-:W-:-:S05]  /*30990*/  IADD3 R10, P1, R8, R3, RZ ;  /* 0x00000003080a7210 */ /* 0x000fca0007f3e0ff */
[----:B------:R-:W-:Y:S01]  /*309a0*/  IMAD.X R11, R9, 0x1, R17, P1 ;  /* 0x00000001090b7824 */ /* 0x000fe200008e0611 */
[C---:B------:R-:W-:Y:S02]  /*309b0*/  PRMT R17, R19.reuse, 0x7771, RZ ;  /* 0x0000777113117816 */ /* 0x040fe400000000ff */
[----:B------:R-:W-:Y:S01]  /*309c0*/  ISETP.LT.AND P1, PT, R24, UR4, !P2 ;  /* 0x0000000418007c0c */ /* 0x000fe2000d721270 */
[----:B------:R-:W-:Y:S02]  /*309d0*/  ULDC UR4, c[0x0][0x228] ;  /* 0x00008a0000047ab9 */ /* 0x000fe40000000800 */
[----:B------:R0:W-:Y:S02]  /*309e0*/  @P4 STG.E.U8 desc[UR20][R10.64], R17 ;  /* 0x000000110a004986 */ /* 0x0001e4000c101114 */
[----:B0-----:R-:W-:Y:S02]  /*309f0*/  IADD3 R10, P5, R8, R2, RZ ;  /* 0x00000002080a7210 */ /* 0x001fe40007fbe0ff */
[----:B------:R-:W-:-:S03]  /*30a00*/  PRMT R17, R19, 0x7772, RZ ;  /* 0x0000777213117816 */ /* 0x000fc600000000ff */
[----:B------:R-:W-:-:S05]  /*30a10*/  IMAD.X R11, R9, 0x1, R0, P5 ;  /* 0x00000001090b7824 */ /* 0x000fca00028e0600 */
[----:B------:R0:W-:Y:S04]  /*30a20*/  @P1 STG.E.U8 desc[UR20][R10.64], R17 ;  /* 0x000000110a001986 */ /* 0x0001e8000c101114 */
[----:B0-----:R-:W4:Y:S01]  /*30a30*/  LDL R11, [R1+0x6c] ;  /* 0x00006c00010b7983 */ /* 0x001f220000100800 */
[----:B--2---:R-:W-:Y:S01]  /*30a40*/  ISETP.LT.AND P4, PT, R14, UR4, !P2 ;  /* 0x000000040e007c0c */ /* 0x004fe2000d781270 */
[----:B------:R-:W-:Y:S01]  /*30a50*/  ULDC UR4, c[0x0][0x228] ;  /* 0x00008a0000047ab9 */ /* 0x000fe20000000800 */
[----:B------:R-:W-:Y:S02]  /*30a60*/  IADD3 R14, P6, R8, R18, RZ ;  /* 0x00000012080e7210 */ /* 0x000fe40007fde0ff */
[----:B------:R-:W-:Y:S01]  /*30a70*/  PRMT R18, R19, 0x7773, RZ ;  /* 0x0000777313127816 */ /* 0x000fe200000000ff */
[----:B------:R-:W-:Y:S01]  /*30a80*/  VIADD R19, R22, 0x16 ;  /* 0x0000001616137836 */ /* 0x000fe20000000000 */
[----:B---3--:R-:W-:Y:S01]  /*30a90*/  ISETP.LT.AND P3, PT, R15, UR6, !P2 ;  /* 0x000000060f007c0c */ /* 0x008fe2000d761270 */
[----:B------:R-:W-:Y:S01]  /*30aa0*/  IMAD.X R15, R9, 0x1, R28, P6 ;  /* 0x00000001090f7824 */ /* 0x000fe200030e061c */
[C---:B------:R-:W-:Y:S01]  /*30ab0*/  IADD3 R16, P5, R8.reuse, R27, RZ ;  /* 0x0000001b08107210 */ /* 0x040fe20007fbe0ff */
[----:B------:R-:W-:Y:S01]  /*30ac0*/  ULDC UR6, c[0x0][0x228] ;  /* 0x00008a0000067ab9 */ /* 0x000fe20000000800 */
[----:B------:R-:W-:Y:S01]  /*30ad0*/  ISETP.GE.AND P1, PT, R19, UR5, PT ;  /* 0x0000000513007c0c */ /* 0x000fe2000bf26270 */
[----:B------:R-:W-:Y:S01]  /*30ae0*/  ULDC UR5, c[0x0][0x228] ;  /* 0x00008a0000057ab9 */ /* 0x000fe20000000800 */
[----:B------:R-:W2:Y:S04]  /*30af0*/  LDL R19, [R1+0x1c] ;  /* 0x00001c0001137983 */ /* 0x000ea80000100800 */
[----:B------:R0:W-:Y:S04]  /*30b00*/  @P4 STG.E.U8 desc[UR20][R14.64], R18 ;  /* 0x000000120e004986 */ /* 0x0001e8000c101114 */
[----:B0-----:R-:W3:Y:S01]  /*30b10*/  LDL.LU R18, [R1+0x6c] ;  /* 0x00006c0001127983 */ /* 0x001ee20000300800 */
[----:B------:R-:W-:Y:S01]  /*30b20*/  IMAD.X R17, R9, 0x1, R26, P5 ;  /* 0x0000000109117824 */ /* 0x000fe200028e061a */
[----:B------:R-:W-:-:S02]  /*30b30*/  IADD3 R14, P6, R8, R13, RZ ;  /* 0x0000000d080e7210 */ /* 0x000fc40007fde0ff */
[----:B------:R-:W-:Y:S01]  /*30b40*/  ISETP.LT.AND P5, PT, R20, UR4, !P2 ;  /* 0x0000000414007c0c */ /* 0x000fe2000d7a1270 */
[----:B------:R-:W-:Y:S01]  /*30b50*/  ULDC UR4, c[0x0][0x22c] ;  /* 0x00008b0000047ab9 */ /* 0x000fe20000000800 */
[----:B------:R-:W-:Y:S01]  /*30b60*/  ISETP.LT.AND P4, PT, R25, UR5, !P2 ;  /* 0x0000000519007c0c */ /* 0x000fe2000d781270 */
[----:B------:R-:W-:Y:S01]  /*30b70*/  IMAD.X R15, R9, 0x1, R5, P6 ;  /* 0x00000001090f7824 */ /* 0x000fe200030e0605 */
[----:B------:R-:W-:Y:S01]  /*30b80*/  ULDC UR5, c[0x0][0x228] ;  /* 0x00008a0000057ab9 */ /* 0x000fe20000000800 */
[----:B----4-:R-:W-:-:S05]  /*30b90*/  PRMT R10, R11, 0x7770, RZ ;  /* 0x000077700b0a7816 */ /* 0x010fca00000000ff */
[----:B------:R0:W-:Y:S02]  /*30ba0*/  @P3 STG.E.U8 desc[UR20][R16.64], R10 ;  /* 0x0000000a10003986 */ /* 0x0001e4000c101114 */
[----:B0-----:R-:W-:-:S05]  /*30bb0*/  VIADD R10, R22, 0x10 ;  /* 0x00000010160a7836 */ /* 0x001fca0000000000 */
[----:B------:R-:W-:Y:S01]  /*30bc0*/  ISETP.GE.AND P3, PT, R10, UR4, PT ;  /* 0x000000040a007c0c */ /* 0x000fe2000bf66270 */
[----:B------:R-:W-:Y:S01]  /*30bd0*/  ULDC UR4, c[0x0][0x228] ;  /* 0x00008a0000047ab9 */ /* 0x000fe20000000800 */
[----:B------:R-:W-:-:S05]  /*30be0*/  IADD3 R10, P6, R8, R12, RZ ;  /* 0x0000000c080a7210 */ /* 0x000fca0007fde0ff */
[----:B------:R-:W-:Y:S01]  /*30bf0*/  IMAD.X R11, R9, 0x1, R7, P6 ;  /* 0x00000001090b7824 */ /* 0x000fe200030e0607 */
[C---:B---3--:R-:W-:Y:S02]  /*30c00*/  PRMT R17, R18.reuse, 0x7771, RZ ;  /* 0x0000777112117816 */ /* 0x048fe400000000ff */
[----:B------:R-:W-:-:S03]  /*30c10*/  PRMT R16, R18, 0x7772, RZ ;  /* 0x0000777212107816 */ /* 0x000fc600000000ff */
[----:B------:R-:W-:Y:S04]  /*30c20*/  @P5 STG.E.U8 desc[UR20][R14.64], R17 ;  /* 0x000000110e005986 */ /* 0x000fe8000c101114 */
[----:B------:R0:W-:Y:S04]  /*30c30*/  @P4 STG.E.U8 desc[UR20][R10.64], R16 ;  /* 0x000000100a004986 */ /* 0x0001e8000c101114 */
[----:B0-----:R-:W3:Y:S01]  /*30c40*/  LDL R16, [R1+0x80] ;  /* 0x0000800001107983 */ /* 0x001ee20000100800 */
[----:B------:R-:W-:Y:S01]  /*30c50*/  ISETP.LT.AND P2, PT, R29, UR4, !P2 ;  /* 0x000000041d007c0c */ /* 0x000fe2000d741270 */
[----:B------:R-:W-:Y:S01]  /*30c60*/  ULDC UR4, c[0x0][0x248] ;  /* 0x0000920000047ab9 */ /* 0x000fe20000000800 */
[C---:B------:R-:W-:Y:S01]  /*30c70*/  IADD3 R14, P5, R8.reuse, R6, RZ ;  /* 0x00000006080e7210 */ /* 0x040fe20007fbe0ff */
[----:B------:R-:W-:Y:S01]  /*30c80*/  VIADD R8, R8, UR4 ;  /* 0x0000000408087c36 */ /* 0x000fe20008000000 */
[----:B------:R-:W-:Y:S01]  /*30c90*/  PRMT R17, R18, 0x7773, RZ ;  /* 0x0000777312117816 */ /* 0x000fe200000000ff */
[----:B------:R-:W4:Y:S01]  /*30ca0*/  LDL R11, [R1+0x10bc] ;  /* 0x0010bc00010b7983 */ /* 0x000f220000100800 */
[----:B------:R-:W-:Y:S01]  /*30cb0*/  ISETP.LT.AND P4, PT, R21, UR5, !P3 ;  /* 0x0000000515007c0c */ /* 0x000fe2000df81270 */
[----:B------:R-:W-:Y:S01]  /*30cc0*/  IMAD.X R15, R9, 0x1, R4, P5 ;  /* 0x00000001090f7824 */ /* 0x000fe200028e0604 */
[----:B------:R-:W-:Y:S01]  /*30cd0*/  SHF.R.S32.HI R9, RZ, 0x1f, R8 ;  /* 0x0000001fff097819 */ /* 0x000fe20000011408 */
[----:B------:R-:W-:Y:S01]  /*30ce0*/  ULDC UR4, c[0x0][0x228] ;  /* 0x00008a0000047ab9 */ /* 0x000fe20000000800 */
[----:B------:R-:W-:Y:S01]  /*30cf0*/  ULDC UR5, c[0x0][0x228] ;  /* 0x00008a0000057ab9 */ /* 0x000fe20000000800 */
[----:B------:R-:W4:Y:S04]  /*30d00*/  LDL R18, [R1+0x10c8] ;  /* 0x0010c80001127983 */ /* 0x000f280000100800 */
[----:B------:R2:W-:Y:S02]  /*30d10*/  @P2 STG.E.U8 desc[UR20][R14.64], R17 ;  /* 0x000000110e002986 */ /* 0x0005e4000c101114 */
[----:B--2---:R-:W-:-:S05]  /*30d20*/  IADD3 R14, P5, R8, R19, RZ ;  /* 0x00000013080e7210 */ /* 0x004fca0007fbe0ff */
[----:B------:R-:W-:Y:S01]  /*30d30*/  IMAD.X R15, R9, 0x1, R23, P5 ;  /* 0x00000001090f7824 */ /* 0x000fe200028e0617 */
[----:B---3--:R-:W-:-:S05]  /*30d40*/  PRMT R17, R16, 0x7770, RZ ;  /* 0x0000777010117816 */ /* 0x008fca00000000ff */
[----:B------:R0:W-:Y:S04]  /*30d50*/  @P4 STG.E.U8 desc[UR20][R14.64], R17 ;  /* 0x000000110e004986 */ /* 0x0001e8000c101114 */
[----:B0-----:R-:W2:Y:S01]  /*30d60*/  LDL R15, [R1+0x10c4] ;  /* 0x0010c400010f7983 */ /* 0x001ea20000100800 */
[----:B----4-:R-:W-:Y:S01]  /*30d70*/  ISETP.LT.AND P2, PT, R11, UR4, !P3 ;  /* 0x000000040b007c0c */ /* 0x010fe2000df41270 */
[----:B------:R-:W-:Y:S02]  /*30d80*/  ULDC UR4, c[0x0][0x228] ;  /* 0x00008a0000047ab9 */ /* 0x000fe40000000800 */
[----:B------:R-:W3:Y:S04]  /*30d90*/  LDL R11, [R1+0x20] ;  /* 0x00002000010b7983 */ /* 0x000ee80000100800 */
[----:B------:R-:W4:Y:S01]  /*30da0*/  LDL.LU R17, [R1+0x80] ;  /* 0x0000800001117983 */ /* 0x000f220000300800 */
[----:B------:R-:W-:-:S02]  /*30db0*/  IADD3 R10, P6, R8, R3, RZ ;  /* 0x00000003080a7210 */ /* 0x000fc40007fde0ff */
[----:B--2---:R-:W-:Y:S01]  /*30dc0*/  ISETP.LT.AND P4, PT, R15, UR5, !P3 ;  /* 0x000000050f007c0c */ /* 0x004fe2000df81270 */
[----:B------:R-:W-:Y:S01]  /*30dd0*/  ULDC UR5, c[0x0][0x228] ;  /* 0x00008a0000057ab9 */ /* 0x000fe20000000800 */
[----:B------:R-:W2:Y:S01]  /*30de0*/  LDL R15, [R1+0x10] ;  /* 0x00001000010f7983 */ /* 0x000ea20000100800 */
[----:B------:R-:W-:Y:S01]  /*30df0*/  ISETP.LT.AND P5, PT, R24, UR4, !P3 ;  /* 0x0000000418007c0c */ /* 0x000fe2000dfa1270 */
[----:B---3--:R-:W-:Y:S01]  /*30e00*/  IMAD.X R11, R9, 0x1, R11, P6 ;  /* 0x00000001090b7824 */ /* 0x008fe200030e060b */
[----:B------:R-:W-:Y:S01]  /*30e10*/  PRMT R16, R16, 0x7771, RZ ;  /* 0x0000777110107816 */ /* 0x000fe200000000ff */
[----:B------:R-:W-:Y:S01]  /*30e20*/  ULDC UR4, c[0x0][0x228] ;  /* 0x00008a0000047ab9 */ /* 0x000fe20000000800 */
[----:B------:R-:W-:-:S03]  /*30e30*/  IADD3 R14, P6, R8, R2, RZ ;  /* 0x00000002080e7210 */ /* 0x000fc60007fde0ff */
[----:B------:R4:W-:Y:S02]  /*30e40*/  @P2 STG.E.U8 desc[UR20][R10.64], R16 ;  /* 0x000000100a002986 */ /* 0x0009e4000c101114 */
[----:B----4-:R-:W-:Y:S02]  /*30e50*/  PRMT R16, R17, 0x7772, RZ ;  /* 0x0000777211107816 */ /* 0x010fe400000000ff */
[----:B--2---:R-:W-:Y:S01]  /*30e60*/  IADD3 R10, P2, R8, R15, RZ ;  /* 0x0000000f080a7210 */ /* 0x004fe20007f5e0ff */
[----:B------:R-:W-:-:S05]  /*30e70*/  IMAD.X R15, R9, 0x1, R0, P6 ;  /* 0x00000001090f7824 */ /* 0x000fca00030e0600 */
[----:B------:R0:W-:Y:S04]  /*30e80*/  @P5 STG.E.U8 desc[UR20][R14.64], R16 ;  /* 0x000000100e005986 */ /* 0x0001e8000c101114 */
[----:B0-----:R-:W2:Y:S01]  /*30e90*/  LDL R16, [R1+0x70] ;  /* 0x0000700001107983 */ /* 0x001ea20000100800 */
[----:B------:R-:W-:Y:S01]  /*30ea0*/  IMAD.X R11, R9, 0x1, R28, P2 ;  /* 0x00000001090b7824 */ /* 0x000fe200010e061c */
[----:B------:R-:W-:Y:S02]  /*30eb0*/  PRMT R17, R17, 0x7773, RZ ;  /* 0x0000777311117816 */ /* 0x000fe400000000ff */
[----:B------:R-:W-:Y:S01]  /*30ec0*/  ISETP.LT.AND P2, PT, R18, UR4, !P3 ;  /* 0x0000000412007c0c */ /* 0x000fe2000df41270 */
[----:B------:R-:W-:Y:S02]  /*30ed0*/  ULDC UR4, c[0x0][0x22c] ;  /* 0x00008b0000047ab9 */ /* 0x000fe40000000800 */
[----:B------:R-:W-:Y:S01]  /*30ee0*/  @P4 STG.E.U8 desc[UR20][R10.64], R17 ;  /* 0x000000110a004986 */ /* 0x000fe2000c101114 */
[----:B------:R-:W-:-:S05]  /*30ef0*/  IADD3 R14, P4, R8, R27, RZ ;  /* 0x0000001b080e7210 */ /* 0x000fca0007f9e0ff */
[----:B------:R-:W-:Y:S01]  /*30f00*/  IMAD.X R15, R9, 0x1, R26, P4 ;  /* 0x00000001090f7824 */ /* 0x000fe200020e061a */
[----:B--2---:R-:W-:-:S05]  /*30f10*/  PRMT R16, R16, 0x7770, RZ ;  /* 0x0000777010107816 */ /* 0x004fca00000000ff */
[----:B------:R0:W-:Y:S04]  /*30f20*/  @P2 STG.E.U8 desc[UR20][R14.64], R16 ;  /* 0x000000100e002986 */ /* 0x0001e8000c101114 */
[----:B0-----:R-:W2:Y:S01]  /*30f30*/  LDL R16, [R1+0x70] ;  /* 0x0000700001107983 */ /* 0x001ea20000100800 */
[----:B------:R-:W-:Y:S01]  /*30f40*/  VIADD R11, R22, 0x11 ;  /* 0x00000011160b7836 */ /* 0x000fe20000000000 */
[----:B------:R-:W-:Y:S02]  /*30f50*/  IADD3 R10, P6, R8, R13, RZ ;  /* 0x0000000d080a7210 */ /* 0x000fe40007fde0ff */
[----:B------:R-:W-:Y:S01]  /*30f60*/  ISETP.LT.AND P5, PT, R20, UR5, !P3 ;  /* 0x0000000514007c0c */ /* 0x000fe2000dfa1270 */
[----:B------:R-:W-:Y:S01]  /*30f70*/  ULDC UR5, c[0x0][0x228] ;  /* 0x00008a0000057ab9 */ /* 0x000fe20000000800 */
[----:B------:R-:W-:Y:S01]  /*30f80*/  ISETP.LT.AND P4, PT, R25, UR6, !P3 ;  /* 0x0000000619007c0c */ /* 0x000fe2000df81270 */
[----:B------:R-:W-:Y:S01]  /*30f90*/  ULDC UR6, c[0x0][0x228] ;  /* 0x00008a0000067ab9 */ /* 0x000fe20000000800 */
[----:B------:R-:W-:Y:S01]  /*30fa0*/  ISETP.GE.AND P2, PT, R11, UR4, PT ;  /* 0x000000040b007c0c */ /* 0x000fe2000bf46270 */
[----:B------:R-:W-:Y:S01]  /*30fb0*/  IMAD.X R11, R9, 0x1, R5, P6 ;  /* 0x00000001090b7824 */ /* 0x000fe200030e0605 */
[----:B------:R-:W-:Y:S01]  /*30fc0*/  IADD3 R14, P6, R8, R12, RZ ;  /* 0x0000000c080e7210 */ /* 0x000fe20007fde0ff */
[----:B------:R-:W-:-:S04]  /*30fd0*/  ULDC UR4, c[0x0][0x228] ;  /* 0x00008a0000047ab9 */ /* 0x000fc80000000800 */
[----:B------:R-:W-:Y:S01]  /*30fe0*/  IMAD.X R15, R9, 0x1, R7, P6 ;  /* 0x00000001090f7824 */ /* 0x000fe200030e0607 */
[C---:B--2---:R-:W-:Y:S02]  /*30ff0*/  PRMT R17, R16.reuse, 0x7771, RZ ;  /* 0x0000777110117816 */ /* 0x044fe400000000ff */
[----:B------:R-:W-:-:S03]  /*31000*/  PRMT R16, R16, 0x7772, RZ ;  /* 0x0000777210107816 */ /* 0x000fc600000000ff */
[----:B------:R0:W-:Y:S04]  /*31010*/  @P5 STG.E.U8 desc[UR20][R10.64], R17 ;  /* 0x000000110a005986 */ /* 0x0001e8000c101114 */
[----:B------:R1:W-:Y:S04]  /*31020*/  @P4 STG.E.U8 desc[UR20][R14.64], R16 ;  /* 0x000000100e004986 */ /* 0x0003e8000c101114 */
[----:B0-----:R-:W2:Y:S04]  /*31030*/  LDL R17, [R1+0x10bc] ;  /* 0x0010bc0001117983 */ /* 0x001ea80000100800 */
[----:B-1----:R-:W3:Y:S04]  /*31040*/  LDL.LU R15, [R1+0x70] ;  /* 0x00007000010f7983 */ /* 0x002ee80000300800 */
[----:B------:R-:W4:Y:S01]  /*31050*/  LDL R16, [R1+0x90] ;  /* 0x0000900001107983 */ /* 0x000f220000100800 */
        /* <DEDUP_REMOVED lines=8> */
[----:B------:R-:W-:-:S02]  /*310e0*/  IADD3 R14, P5, R8, R19, RZ ;  /* 0x00000013080e7210 */ /* 0x000fc40007fbe0ff */
[----:B---3--:R-:W-:-:S05]  /*310f0*/  PRMT R9, R15, 0x7773, RZ ;  /* 0x000077730f097816 */ /* 0x008fca00000000ff */
[----:B------:R0:W-:Y:S01]  /*31100*/  @P3 STG.E.U8 desc[UR20][R10.64], R9 ;  /* 0x000000090a003986 */ /* 0x0001e2000c101114 */
[----:B--2---:R-:W-:Y:S01]  /*31110*/  ISETP.LT.AND P3, PT, R17, UR4, !P2 ;  /* 0x0000000411007c0c */ /* 0x004fe2000d761270 */
[----:B------:R-:W-:Y:S01]  /*31120*/  ULDC UR4, c[0x0][0x228] ;  /* 0x00008a0000047ab9 */ /* 0x000fe20000000800 */
[----:B----4-:R-:W-:Y:S02]  /*31130*/  PRMT R17, R16, 0x7770, RZ ;  /* 0x0000777010117816 */ /* 0x010fe400000000ff */
[----:B0-----:R-:W-:Y:S01]  /*31140*/  SHF.R.S32.HI R9, RZ, 0x1f, R8 ;  /* 0x0000001fff097819 */ /* 0x001fe20000011408 */
[----:B------:R-:W2:Y:S04]  /*31150*/  LDL R11, [R1+0x20] ;  /* 0x00002000010b7983 */ /* 0x000ea80000100800 */
[----:B------:R-:W-:-:S05]  /*31160*/  IMAD.X R15, R9, 0x1, R23, P5 ;  /* 0x00000001090f7824 */ /* 0x000fca00028e0617 */
[----:B------:R0:W-:Y:S04]  /*31170*/  @P4 STG.E.U8 desc[UR20][R14.64], R17 ;  /* 0x000000110e004986 */ /* 0x0001e8000c101114 */
[----:B0-----:R-:W3:Y:S04]  /*31180*/  LDL R15, [R1+0x10c4] ;  /* 0x0010c400010f7983 */ /* 0x001ee80000100800 */
[----:B------:R-:W4:Y:S01]  /*31190*/  LDL.LU R17, [R1+0x90] ;  /* 0x0000900001117983 */ /* 0x000f220000300800 */
[----:B------:R-:W-:Y:S02]  /*311a0*/  IADD3 R10, P6, R8, R3, RZ ;  /* 0x00000003080a7210 */ /* 0x000fe40007fde0ff */
[----:B---3--:R-:W-:-:S03]  /*311b0*/  ISETP.LT.AND P4, PT, R15, UR5, !P2 ;  /* 0x000000050f007c0c */ /* 0x008fc6000d781270 */
[----:B--2---:R-:W-:Y:S01]  /*311c0*/  IMAD.X R11, R9, 0x1, R11, P6 ;  /* 0x00000001090b7824 */ /* 0x004fe200030e060b */
[----:B------:R-:W2:Y:S01]  /*311d0*/  LDL R15, [R1+0x10] ;  /* 0x00001000010f7983 */ /* 0x000ea20000100800 */
[----:B------:R-:W-:Y:S01]  /*311e0*/  ISETP.LT.AND P5, PT, R24, UR4, !P2 ;  /* 0x0000000418007c0c */ /* 0x000fe2000d7a1270 */
[----:B------:R-:W-:Y:S01]  /*311f0*/  ULDC UR4, c[0x0][0x228] ;  /* 0x00008a0000047ab9 */ /* 0x000fe20000000800 */
        /* <DEDUP_REMOVED lines=167> */
[----:B------:R-:W-:-:S03]  /*31c70*/  ULDC UR4, c[0x0][0x228] ;  /* 0x00008a0000047ab9 */ /* 0x000fc60000000800 */
[----:B------:R-:W-:Y:S01]  /*31c80*/  IMAD.X R11, R9, 0x1, R4, P5 ;  /* 0x00000001090b7824 */ /* 0x000fe200028e0604 */
[----:B------:R-:W-:Y:S01]  /*31c90*/  ISETP.LT.AND P5, PT, R21, UR5, !P3 ;  /* 0x0000000515007c0c */ /* 0x000fe2000dfa1270 */
[----:B------:R-:W-:Y:S01]  /*31ca0*/  ULDC UR5, c[0x0][0x228] ;  /* 0x00008a0000057ab9 */ /* 0x000fe20000000800 */
[----:B------:R-:W-:Y:S02]  /*31cb0*/  IADD3 R14, P4, R8, R19, RZ ;  /* 0x00000013080e7210 */ /* 0x000fe40007f9e0ff */
        /* <DEDUP_REMOVED lines=27> */
[----:B------:R-:W-:Y:S01]  /*31e70*/  ISETP.LT.AND P2, PT, R18, UR4, !P3 ;  /* 0x0000000412007c0c */ /* 0x000fe2000df41270 */
[----:B------:R-:W-:Y:S01]  /*31e80*/  ULDC UR4, c[0x0][0x228] ;  /* 0x00008a0000047ab9 */ /* 0x000fe20000000800 */
[----:B------:R-:W-:Y:S02]  /*31e90*/  IADD3 R14, P4, R8, R27, RZ ;  /* 0x0000001b080e7210 */ /* 0x000fe40007f9e0ff */
[----:B------:R-:W-:-:S03]  /*31ea0*/  PRMT R17, R17, 0x7773, RZ ;  /* 0x0000777311117816 */ /* 0x000fc600000000ff */
[----:B------:R-:W-:Y:S02]  /*31eb0*/  IMAD.X R15, R9, 0x1, R26, P4 ;  /* 0x00000001090f7824 */ /* 0x000fe400020e061a */
[----:B------:R-:W-:Y:S01]  /*31ec0*/  @P5 STG.E.U8 desc[UR20][R10.64], R17 ;  /* 0x000000110a005986 */ /* 0x000fe2000c101114 */
        /* <DEDUP_REMOVED lines=11> */
[----:B------:R-:W-:-:S05]  /*31f80*/  IADD3 R14, P6, R8, R12, RZ ;  /* 0x0000000c080e7210 */ /* 0x000fca0007fde0ff */
        /* <DEDUP_REMOVED lines=78> */
[----:B---3--:R-:W-:-:S05]  /*32470*/  PRMT R9, R15, 0x7773, RZ ;  /* 0x000077730f097816 */ /* 0x008fca00000000ff */
[----:B------:R0:W-:Y:S01]  /*32480*/  @P0 STG.E.U8 desc[UR20][R10.64], R9 ;  /* 0x000000090a000986 */ /* 0x0001e2000c101114 */
[----:B------:R-:W-:Y:S02]  /*32490*/  IADD3 R14, P0, R8, R19, RZ ;  /* 0x00000013080e7210 */ /* 0x000fe40007f1e0ff */
        /* <DEDUP_REMOVED lines=13> */
[----:B------:R-:W-:Y:S01]  /*32570*/  PRMT R16, R16, 0x7771, RZ ;  /* 0x0000777110107816 */ /* 0x000fe200000000ff */
[----:B------:R-:W-:Y:S01]  /*32580*/  ULDC UR5, c[0x0][0x228] ;  /* 0x00008a0000057ab9 */ /* 0x000fe20000000800 */
[----:B------:R-:W-:Y:S01]  /*32590*/  ISETP.LT.AND P0, PT, R24, UR4, !P1 ;  /* 0x0000000418007c0c */ /* 0x000fe2000cf01270 */
[----:B------:R-:W-:Y:S01]  /*325a0*/  ULDC UR4, c[0x0][0x228] ;  /* 0x00008a0000047ab9 */ /* 0x000fe20000000800 */
[----:B------:R-:W-:Y:S01]  /*325b0*/  IADD3 R14, P6, R8, R2, RZ ;  /* 0x00000002080e7210 */ /* 0x000fe20007fde0ff */
[----:B------:R4:W-:Y:S02]  /*325c0*/  @P4 STG.E.U8 desc[UR20][R10.64], R16 ;  /* 0x000000100a004986 */ /* 0x0009e4000c101114 */
[C---:B----4-:R-:W-:Y:S02]  /*325d0*/  PRMT R16, R17.reuse, 0x7773, RZ ;  /* 0x0000777311107816 */ /* 0x050fe400000000ff */
[----:B------:R-:W-:-:S02]  /*325e0*/  PRMT R17, R17, 0x7772, RZ ;  /* 0x0000777211117816 */ /* 0x000fc400000000ff */
[----:B--2---:R-:W-:Y:S01]  /*325f0*/  IADD3 R10, P4, R8, R15, RZ ;  /* 0x0000000f080a7210 */ /* 0x004fe20007f9e0ff */
[----:B------:R-:W-:-:S04]  /*32600*/  IMAD.X R15, R9, 0x1, R0, P6 ;  /* 0x00000001090f7824 */ /* 0x000fc800030e0600 */
[----:B------:R-:W-:Y:S01]  /*32610*/  IMAD.X R11, R9, 0x1, R28, P4 ;  /* 0x00000001090b7824 */ /* 0x000fe200020e061c */
[----:B------:R0:W-:Y:S04]  /*32620*/  @P0 STG.E.U8 desc[UR20][R14.64], R17 ;  /* 0x000000110e000986 */ /* 0x0001e8000c101114 */
[----:B------:R1:W-:Y:S01]  /*32630*/  @P5 STG.E.U8 desc[UR20][R10.64], R16 ;  /* 0x000000100a005986 */ /* 0x0003e2000c101114 */
[----:B0-----:R-:W-:-:S03]  /*32640*/  IADD3 R14, P0, R8, R27, RZ ;  /* 0x0000001b080e7210 */ /* 0x001fc60007f1e0ff */
[----:B------:R-:W2:Y:S01]  /*32650*/  LDL R17, [R1+0x7c] ;  /* 0x00007c0001117983 */ /* 0x000ea20000100800 */
[----:B-1----:R-:W-:Y:S02]  /*32660*/  VIADD R16, R22, 0x19 ;  /* 0x0000001916107836 */ /* 0x002fe40000000000 */
[----:B------:R-:W-:-:S03]  /*32670*/  IMAD.X R15, R9, 0x1, R26, P0 ;  /* 0x00000001090f7824 */ /* 0x000fc600000e061a */
[----:B------:R-:W-:Y:S02]  /*32680*/  ISETP.GE.AND P0, PT, R16, UR13, PT ;  /* 0x0000000d10007c0c */ /* 0x000fe4000bf06270 */
[----:B------:R-:W3:Y:S01]  /*32690*/  LDL R16, [R1+0x7c] ;  /* 0x00007c0001107983 */ /* 0x000ee20000100800 */
[----:B------:R-:W-:Y:S01]  /*326a0*/  ISETP.LT.AND P4, PT, R18, UR4, !P1 ;  /* 0x0000000412007c0c */ /* 0x000fe2000cf81270 */
[----:B------:R-:W-:Y:S02]  /*326b0*/  ULDC UR4, c[0x0][0x228] ;  /* 0x00008a0000047ab9 */ /* 0x000fe40000000800 */
[----:B------:R-:W-:Y:S01]  /*326c0*/  ISETP.LT.AND P5, PT, R20, UR4, !P1 ;  /* 0x0000000414007c0c */ /* 0x000fe2000cfa1270 */
[----:B------:R-:W-:Y:S01]  /*326d0*/  ULDC UR4, c[0x0][0x228] ;  /* 0x00008a0000047ab9 */ /* 0x000fe20000000800 */
[----:B------:R-:W-:Y:S02]  /*326e0*/  IADD3 R10, P6, R8, R13, RZ ;  /* 0x0000000d080a7210 */ /* 0x000fe40007fde0ff */
[----:B--2---:R-:W-:-:S06]  /*326f0*/  PRMT R11, R17, 0x7770, RZ ;  /* 0x00007770110b7816 */ /* 0x004fcc00000000ff */
[----:B------:R0:W-:Y:S01]  /*32700*/  @P4 STG.E.U8 desc[UR20][R14.64], R11 ;  /* 0x0000000b0e004986 */ /* 0x0001e2000c101114 */
[----:B------:R-:W-:Y:S01]  /*32710*/  ISETP.LT.AND P4, PT, R25, UR5, !P1 ;  /* 0x0000000519007c0c */ /* 0x000fe2000cf81270 */
[----:B------:R-:W-:Y:S01]  /*32720*/  ULDC UR5, c[0x0][0x228] ;  /* 0x00008a0000057ab9 */ /* 0x000fe20000000800 */
[----:B---3--:R-:W-:Y:S01]  /*32730*/  PRMT R17, R16, 0x7771, RZ ;  /* 0x0000777110117816 */ /* 0x008fe200000000ff */
[----:B0-----:R-:W-:Y:S01]  /*32740*/  IMAD.X R11, R9, 0x1, R5, P6 ;  /* 0x00000001090b7824 */ /* 0x001fe200030e0605 */
[----:B------:R-:W-:-:S04]  /*32750*/  IADD3 R14, P6, R8, R12, RZ ;  /* 0x0000000c080e7210 */ /* 0x000fc80007fde0ff */
[----:B------:R0:W-:Y:S01]  /*32760*/  @P5 STG.E.U8 desc[UR20][R10.64], R17 ;  /* 0x000000110a005986 */ /* 0x0001e2000c101114 */
[----:B------:R-:W-:Y:S01]  /*32770*/  IMAD.X R15, R9, 0x1, R7, P6 ;  /* 0x00000001090f7824 */ /* 0x000fe200030e0607 */
[----:B------:R-:W-:Y:S02]  /*32780*/  PRMT R16, R16, 0x7772, RZ ;  /* 0x0000777210107816 */ /* 0x000fe400000000ff */
[----:B0-----:R-:W2:Y:S04]  /*32790*/  LDL.LU R17, [R1+0x7c] ;  /* 0x00007c0001117983 */ /* 0x001ea80000300800 */
[----:B------:R0:W-:Y:S04]  /*327a0*/  @P4 STG.E.U8 desc[UR20][R14.64], R16 ;  /* 0x000000100e004986 */ /* 0x0001e8000c101114 */
[----:B0-----:R-:W3:Y:S01]  /*327b0*/  LDL R16, [R1+0x9c] ;  /* 0x00009c0001107983 */ /* 0x001ee20000100800 */
        /* <DEDUP_REMOVED lines=8> */
[----:B------:R-:W-:Y:S01]  /*32840*/  SHF.R.S32.HI R9, RZ, 0x1f, R8 ;  /* 0x0000001fff097819 */ /* 0x000fe20000011408 */
[----:B------:R-:W4:Y:S01]  /*32850*/  LDL.LU R21, [R1+0xac] ;  /* 0x0000ac0001157983 */ /* 0x000f220000300800 */
[----:B--2---:R-:W-:-:S05]  /*32860*/  PRMT R17, R17, 0x7773, RZ ;  /* 0x0000777311117816 */ /* 0x004fca00000000ff */
[----:B------:R0:W-:Y:S01]  /*32870*/  @P1 STG.E.U8 desc[UR20][R10.64], R17 ;  /* 0x000000110a001986 */ /* 0x0001e2000c101114 */
[----:B------:R-:W-:-:S05]  /*32880*/  IADD3 R14, P1, R8, R19, RZ ;  /* 0x00000013080e7210 */ /* 0x000fca0007f3e0ff */
[----:B------:R-:W-:Y:S01]  /*32890*/  IMAD.X R15, R9, 0x1, R23, P1 ;  /* 0x00000001090f7824 */ /* 0x000fe200008e0617 */
[----:B0-----:R-:W2:Y:S01]  /*328a0*/  LDL R11, [R1+0x10bc] ;  /* 0x0010bc00010b7983 */ /* 0x001ea20000100800 */
[----:B---3--:R-:W-:-:S05]  /*328b0*/  PRMT R17, R16, 0x7770, RZ ;  /* 0x0000777010117816 */ /* 0x008fca00000000ff */
[----:B------:R0:W-:Y:S04]  /*328c0*/  @P5 STG.E.U8 desc[UR20][R14.64], R17 ;  /* 0x000000110e005986 */ /* 0x0001e8000c101114 */
[----:B0-----:R-:W3:Y:S01]  /*328d0*/  LDL R15, [R1+0x10c4] ;  /* 0x0010c400010f7983 */ /* 0x001ee20000100800 */
[----:B--2---:R-:W-:Y:S01]  /*328e0*/  ISETP.LT.AND P4, PT, R11, UR4, !P2 ;  /* 0x000000040b007c0c */ /* 0x004fe2000d781270 */
[----:B------:R-:W-:Y:S02]  /*328f0*/  ULDC UR4, c[0x0][0x228] ;  /* 0x00008a0000047ab9 */ /* 0x000fe40000000800 */
[----:B------:R-:W2:Y:S04]  /*32900*/  LDL R11, [R1+0x20] ;  /* 0x00002000010b7983 */ /* 0x000ea80000100800 */
[----:B------:R-:W4:Y:S01]  /*32910*/  LDL.LU R17, [R1+0x9c] ;  /* 0x00009c0001117983 */ /* 0x000f220000300800 */
[----:B---3--:R-:W-:Y:S01]  /*32920*/  ISETP.LT.AND P5, PT, R15, UR5, !P2 ;  /* 0x000000050f007c0c */ /* 0x008fe2000d7a1270 */
[----:B------:R-:W-:-:S02]  /*32930*/  ULDC UR5, c[0x0][0x228] ;  /* 0x00008a0000057ab9 */ /* 0x000fc40000000800 */
[----:B------:R-:W3:Y:S01]  /*32940*/  LDL R15, [R1+0x10] ;  /* 0x00001000010f7983 */ /* 0x000ee20000100800 */
[----:B------:R-:W-:Y:S02]  /*32950*/  IADD3 R10, P6, R8, R3, RZ ;  /* 0x00000003080a7210 */ /* 0x000fe40007fde0ff */
[----:B------:R-:W-:Y:S02]  /*32960*/  PRMT R16, R16, 0x7771, RZ ;  /* 0x0000777110107816 */ /* 0x000fe400000000ff */
[----:B------:R-:W-:Y:S01]  /*32970*/  ISETP.LT.AND P1, PT, R24, UR4, !P2 ;  /* 0x0000000418007c0c */ /* 0x000fe2000d721270 */
[----:B------:R-:W-:Y:S01]  /*32980*/  ULDC UR4, c[0x0][0x228] ;  /* 0x00008a0000047ab9 */ /* 0x000fe20000000800 */
[----:B--2---:R-:W-:Y:S01]  /*32990*/  IMAD.X R11, R9, 0x1, R11, P6 ;  /* 0x00000001090b7824 */ /* 0x004fe200030e060b */
[----:B------:R-:W-:-:S04]  /*329a0*/  IADD3 R14, P6, R8, R2, RZ ;  /* 0x00000002080e7210 */ /* 0x000fc80007fde0ff */
[----:B------:R3:W-:Y:S02]  /*329b0*/  @P4 STG.E.U8 desc[UR20][R10.64], R16 ;  /* 0x000000100a004986 */ /* 0x0007e4000c101114 */
[----:B---3--:R-:W-:Y:S01]  /*329c0*/  IADD3 R10, P4, R8, R15, RZ ;  /* 0x0000000f080a7210 */ /* 0x008fe20007f9e0ff */
[----:B------:R-:W-:Y:S01]  /*329d0*/  IMAD.X R15, R9, 0x1, R0, P6 ;  /* 0x00000001090f7824 */ /* 0x000fe200030e0600 */
[C---:B----4-:R-:W-:Y:S02]  /*329e0*/  PRMT R16, R17.reuse, 0x7773, RZ ;  /* 0x0000777311107816 */ /* 0x050fe400000000ff */
[----:B------:R-:W-:Y:S01]  /*329f0*/  PRMT R17, R17, 0x7772, RZ ;  /* 0x0000777211117816 */ /* 0x000fe200000000ff */
[----:B------:R-:W-:Y:S01]  /*32a00*/  IMAD.X R11, R9, 0x1, R28, P4 ;  /* 0x00000001090b7824 */ /* 0x000fe200020e061c */
[----:B------:R-:W-:Y:S01]  /*32a10*/  ISETP.LT.AND P4, PT, R18, UR4, !P2 ;  /* 0x0000000412007c0c */ /* 0x000fe2000d781270 */
[----:B------:R-:W-:Y:S02]  /*32a20*/  ULDC UR4, c[0x0][0x228] ;  /* 0x00008a0000047ab9 */ /* 0x000fe40000000800 */
[----:B------:R0:W-:Y:S04]  /*32a30*/  @P1 STG.E.U8 desc[UR20][R14.64], R17 ;  /* 0x000000110e001986 */ /* 0x0001e8000c101114 */
[----:B------:R1:W-:Y:S01]  /*32a40*/  @P5 STG.E.U8 desc[UR20][R10.64], R16 ;  /* 0x000000100a005986 */ /* 0x0003e2000c101114 */
[----:B0-----:R-:W-:-:S02]  /*32a50*/  IADD3 R14, P1, R8, R27, RZ ;  /* 0x0000001b080e7210 */ /* 0x001fc40007f3e0ff */
[----:B-1----:R-:W-:-:S03]  /*32a60*/  PRMT R11, R21, 0x7770, RZ ;  /* 0x00007770150b7816 */ /* 0x002fc600000000ff */
[----:B------:R-:W-:Y:S01]  /*32a70*/  IMAD.X R15, R9, 0x1, R26, P1 ;  /* 0x00000001090f7824 */ /* 0x000fe200008e061a */
[----:B------:R-:W-:Y:S02]  /*32a80*/  IADD3 R10, P6, R8, R13, RZ ;  /* 0x0000000d080a7210 */ /* 0x000fe40007fde0ff */
[----:B------:R-:W-:Y:S01]  /*32a90*/  ISETP.LT.AND P5, PT, R20, UR4, !P2 ;  /* 0x0000000414007c0c */ /* 0x000fe2000d7a1270 */
[----:B------:R-:W-:Y:S01]  /*32aa0*/  VIADD R16, R22, 0x1a ;  /* 0x0000001a16107836 */ /* 0x000fe20000000000 */
[----:B------:R0:W-:Y:S01]  /*32ab0*/  @P4 STG.E.U8 desc[UR20][R14.64], R11 ;  /* 0x0000000b0e004986 */ /* 0x0001e2000c101114 */
[----:B------:R-:W-:Y:S01]  /*32ac0*/  ISETP.LT.AND P4, PT, R25, UR5, !P2 ;  /* 0x0000000519007c0c */ /* 0x000fe2000d781270 */
[----:B------:R-:W-:Y:S01]  /*32ad0*/  ULDC UR5, c[0x0][0x228] ;  /* 0x00008a0000057ab9 */ /* 0x000fe20000000800 */
[C---:B------:R-:W-:Y:S01]  /*32ae0*/  PRMT R17, R21.reuse, 0x7771, RZ ;  /* 0x0000777115117816 */ /* 0x040fe200000000ff */
[----:B------:R-:W-:Y:S01]  /*32af0*/  ULDC UR4, c[0x0][0x248] ;  /* 0x0000920000047ab9 */ /* 0x000fe20000000800 */
[----:B------:R-:W-:Y:S01]  /*32b00*/  PRMT R18, R21, 0x7772, RZ ;  /* 0x0000777215127816 */ /* 0x000fe200000000ff */
[----:B0-----:R-:W-:Y:S01]  /*32b10*/  IMAD.X R11, R9, 0x1, R5, P6 ;  /* 0x00000001090b7824 */ /* 0x001fe200030e0605 */
[----:B------:R-:W-:-:S02]  /*32b20*/  IADD3 R14, P6, R8, R12, RZ ;  /* 0x0000000c080e7210 */ /* 0x000fc40007fde0ff */
[----:B------:R-:W-:-:S03]  /*32b30*/  ISETP.GE.AND P1, PT, R16, UR11, PT ;  /* 0x0000000b10007c0c */ /* 0x000fc6000bf26270 */
[----:B------:R-:W-:Y:S01]  /*32b40*/  IMAD.X R15, R9, 0x1, R7, P6 ;  /* 0x00000001090f7824 */ /* 0x000fe200030e0607 */
[----:B------:R-:W-:Y:S01]  /*32b50*/  PRMT R16, R21, 0x7773, RZ ;  /* 0x0000777315107816 */ /* 0x000fe200000000ff */
[----:B------:R0:W-:Y:S01]  /*32b60*/  @P5 STG.E.U8 desc[UR20][R10.64], R17 ;  /* 0x000000110a005986 */ /* 0x0001e2000c101114 */
[----:B------:R-:W-:Y:S01]  /*32b70*/  ISETP.LT.AND P2, PT, R29, UR5, !P2 ;  /* 0x000000051d007c0c */ /* 0x000fe2000d741270 */
[----:B------:R-:W-:Y:S02]  /*32b80*/  ULDC UR5, c[0x0][0x228] ;  /* 0x00008a0000057ab9 */ /* 0x000fe40000000800 */
[----:B------:R-:W2:Y:S04]  /*32b90*/  LDL.LU R21, [R1+0xd0] ;  /* 0x0000d00001157983 */ /* 0x000ea80000300800 */
[----:B------:R1:W-:Y:S01]  /*32ba0*/  @P4 STG.E.U8 desc[UR20][R14.64], R18 ;  /* 0x000000120e004986 */ /* 0x0003e2000c101114 */
[----:B0-----:R-:W-:-:S03]  /*32bb0*/  IADD3 R10, P5, R8, R6, RZ ;  /* 0x00000006080a7210 */ /* 0x001fc60007fbe0ff */
[----:B------:R-:W3:Y:S04]  /*32bc0*/  LDL R17, [R1+0x10bc] ;  /* 0x0010bc0001117983 */ /* 0x000ee80000100800 */
[----:B-1----:R-:W4:Y:S01]  /*32bd0*/  LDL R15, [R1+0x10b4] ;  /* 0x0010b400010f7983 */ /* 0x002f220000100800 */
[----:B------:R-:W-:-:S03]  /*32be0*/  IMAD.X R11, R9, 0x1, R4, P5 ;  /* 0x00000001090b7824 */ /* 0x000fc600028e0604 */
[----:B------:R-:W2:Y:S04]  /*32bf0*/  LDL.LU R18, [R1+0xc0] ;  /* 0x0000c00001127983 */ /* 0x000ea80000300800 */
[----:B------:R0:W-:Y:S04]  /*32c00*/  @P2 STG.E.U8 desc[UR20][R10.64], R16 ;  /* 0x000000100a002986 */ /* 0x0001e8000c101114 */
[----:B0-----:R-:W2:Y:S01]  /*32c10*/  LDL R16, [R1+0x20] ;  /* 0x0000200001107983 */ /* 0x001ea20000100800 */
[----:B------:R-:W-:Y:S01]  /*32c20*/  VIADD R14, R8, UR4 ;  /* 0x00000004080e7c36 */ /* 0x000fe20008000000 */
[----:B------:R-:W-:-:S04]  /*32c30*/  ULDC UR4, c[0x0][0x228] ;  /* 0x00008a0000047ab9 */ /* 0x000fc80000000800 */
[C---:B------:R-:W-:Y:S02]  /*32c40*/  IADD3 R8, P6, R14.reuse, R19, RZ ;  /* 0x000000130e087210 */ /* 0x040fe40007fde0ff */
[----:B----4-:R-:W-:Y:S01]  /*32c50*/  ISETP.LT.AND P4, PT, R15, UR4, !P3 ;  /* 0x000000040f007c0c */ /* 0x010fe2000df81270 */
[----:B------:R-:W-:Y:S01]  /*32c60*/  ULDC UR4, c[0x0][0x228] ;  /* 0x00008a0000047ab9 */ /* 0x000fe20000000800 */
[----:B------:R-:W-:Y:S02]  /*32c70*/  SHF.R.S32.HI R15, RZ, 0x1f, R14 ;  /* 0x0000001fff0f7819 */ /* 0x000fe4000001140e */
[----:B---3--:R-:W-:Y:S01]  /*32c80*/  ISETP.LT.AND P5, PT, R17, UR4, !P3 ;  /* 0x0000000411007c0c */ /* 0x008fe2000dfa1270 */
[----:B------:R-:W-:Y:S02]  /*32c90*/  ULDC UR4, c[0x0][0x228] ;  /* 0x00008a0000047ab9 */ /* 0x000fe40000000800 */
[----:B------:R-:W-:Y:S01]  /*32ca0*/  IMAD.X R9, R15, 0x1, R23, P6 ;  /* 0x000000010f097824 */ /* 0x000fe200030e0617 */
[----:B------:R-:W-:-:S02]  /*32cb0*/  IADD3 R10, P6, R14, R3, RZ ;  /* 0x000000030e0a7210 */ /* 0x000fc40007fde0ff */
[----:B--2---:R-:W-:-:S05]  /*32cc0*/  PRMT R17, R18, 0x7770, RZ ;  /* 0x0000777012117816 */ /* 0x004fca00000000ff */
[----:B------:R-:W-:Y:S01]  /*32cd0*/  @P4 STG.E.U8 desc[UR20][R8.64], R17 ;  /* 0x0000001108004986 */ /* 0x000fe2000c101114 */
[----:B------:R-:W-:Y:S01]  /*32ce0*/  IMAD.X R11, R15, 0x1, R16, P6 ;  /* 0x000000010f0b7824 */ /* 0x000fe200030e0610 */
[----:B------:R-:W-:-:S05]  /*32cf0*/  PRMT R16, R18, 0x7771, RZ ;  /* 0x0000777112107816 */ /* 0x000fca00000000ff */
[----:B------:R0:W-:Y:S04]  /*32d00*/  @P5 STG.E.U8 desc[UR20][R10.64], R16 ;  /* 0x000000100a005986 */ /* 0x0001e8000c101114 */
[----:B0-----:R-:W2:Y:S04]  /*32d10*/  LDL R10, [R1+0x10c4] ;  /* 0x0010c400010a7983 */ /* 0x001ea80000100800 */
[----:B------:R-:W3:Y:S04]  /*32d20*/  LDL R11, [R1+0x10] ;  /* 0x00001000010b7983 */ /* 0x000ee80000100800 */
[----:B------:R-:W4:Y:S01]  /*32d30*/  LDL R16, [R1+0x10c8] ;  /* 0x0010c80001107983 */ /* 0x000f220000100800 */
[----:B------:R-:W-:Y:S01]  /*32d40*/  ISETP.LT.AND P2, PT, R24, UR5, !P3 ;  /* 0x0000000518007c0c */ /* 0x000fe2000df41270 */
[----:B------:R-:W-:Y:S01]  /*32d50*/  ULDC UR5, c[0x0][0x228] ;  /* 0x00008a0000057ab9 */ /* 0x000fe20000000800 */
[----:B------:R-:W-:-:S02]  /*32d60*/  IADD3 R8, P4, R14, R2, RZ ;  /* 0x000000020e087210 */ /* 0x000fc40007f9e0ff */
[----:B------:R-:W-:-:S03]  /*32d70*/  PRMT R17, R18, 0x7772, RZ ;  /* 0x0000777212117816 */ /* 0x000fc600000000ff */
[----:B------:R-:W-:-:S06]  /*32d80*/  IMAD.X R9, R15, 0x1, R0, P4 ;  /* 0x000000010f097824 */ /* 0x000fcc00020e0600 */
[----:B------:R0:W-:Y:S02]  /*32d90*/  @P2 STG.E.U8 desc[UR20][R8.64], R17 ;  /* 0x0000001108002986 */ /* 0x0001e4000c101114 */
[----:B0-----:R-:W-:Y:S02]  /*32da0*/  IADD3 R8, P6, R14, R27, RZ ;  /* 0x0000001b0e087210 */ /* 0x001fe40007fde0ff */
[----:B------:R-:W-:-:S03]  /*32db0*/  PRMT R17, R18, 0x7773, RZ ;  /* 0x0000777312117816 */ /* 0x000fc600000000ff */
[----:B------:R-:W-:Y:S01]  /*32dc0*/  IMAD.X R9, R15, 0x1, R26, P6 ;  /* 0x000000010f097824 */ /* 0x000fe200030e061a */
[----:B--2---:R-:W-:Y:S01]  /*32dd0*/  ISETP.LT.AND P5, PT, R10, UR4, !P3 ;  /* 0x000000040a007c0c */ /* 0x004fe2000dfa1270 */
[----:B------:R-:W-:Y:S01]  /*32de0*/  ULDC UR4, c[0x0][0x228] ;  /* 0x00008a0000047ab9 */ /* 0x000fe20000000800 */
[----:B---3--:R-:W-:Y:S02]  /*32df0*/  IADD3 R10, P4, R14, R11, RZ ;  /* 0x0000000b0e0a7210 */ /* 0x008fe40007f9e0ff */
[----:B----4-:R-:W-:-:S03]  /*32e00*/  ISETP.LT.AND P2, PT, R16, UR4, !P3 ;  /* 0x0000000410007c0c */ /* 0x010fc6000df41270 */
[----:B------:R-:W-:Y:S01]  /*32e10*/  IMAD.X R11, R15, 0x1, R28, P4 ;  /* 0x000000010f0b7824 */ /* 0x000fe200020e061c */
[----:B------:R-:W-:Y:S02]  /*32e20*/  ULDC UR4, c[0x0][0x228] ;  /* 0x00008a0000047ab9 */ /* 0x000fe40000000800 */
[----:B------:R-:W-:Y:S01]  /*32e30*/  ISETP.LT.AND P4, PT, R20, UR4, !P3 ;  /* 0x0000000414007c0c */ /* 0x000fe2000df81270 */
[----:B------:R-:W-:Y:S02]  /*32e40*/  ULDC UR4, c[0x0][0x248] ;  /* 0x0000920000047ab9 */ /* 0x000fe40000000800 */
[----:B------:R0:W-:Y:S01]  /*32e50*/  @P5 STG.E.U8 desc[UR20][R10.64], R17 ;  /* 0x000000110a005986 */ /* 0x0001e2000c101114 */
[----:B------:R-:W-:-:S03]  /*32e60*/  PRMT R16, R21, 0x7770, RZ ;  /* 0x0000777015107816 */ /* 0x000fc600000000ff */
[----:B------:R-:W2:Y:S01]  /*32e70*/  LDL R20, [R1+0xe0] ;  /* 0x0000e00001147983 */ /* 0x000ea20000100800 */
[----:B0-----:R-:W-:Y:S02]  /*32e80*/  IADD3 R10, P6, R14, R13, RZ ;  /* 0x0000000d0e0a7210 */ /* 0x001fe40007fde0ff */
[----:B------:R-:W-:-:S03]  /*32e90*/  PRMT R17, R21, 0x7771, RZ ;  /* 0x0000777115117816 */ /* 0x000fc600000000ff */
[----:B------:R-:W-:Y:S01]  /*32ea0*/  IMAD.X R11, R15, 0x1, R5, P6 ;  /* 0x000000010f0b7824 */ /* 0x000fe200030e0605 */
[----:B------:R-:W-:Y:S04]  /*32eb0*/  @P2 STG.E.U8 desc[UR20][R8.64], R16 ;  /* 0x0000001008002986 */ /* 0x000fe8000c101114 */
[----:B------:R0:W-:Y:S04]  /*32ec0*/  @P4 STG.E.U8 desc[UR20][R10.64], R17 ;  /* 0x000000110a004986 */ /* 0x0001e8000c101114 */
[----:B0-----:R-:W3:Y:S01]  /*32ed0*/  LDL.LU R11, [R1+0xb0] ;  /* 0x0000b000010b7983 */ /* 0x001ee20000300800 */
[----:B------:R-:W-:-:S02]  /*32ee0*/  ISETP.LT.AND P5, PT, R25, UR5, !P3 ;  /* 0x0000000519007c0c */ /* 0x000fc4000dfa1270 */
[----:B------:R-:W-:Y:S01]  /*32ef0*/  PRMT R18, R21, 0x7772, RZ ;  /* 0x0000777215127816 */ /* 0x000fe200000000ff */
[----:B------:R-:W-:Y:S01]  /*32f00*/  VIADD R16, R22, 0x1b ;  /* 0x0000001b16107836 */ /* 0x000fe20000000000 */
[----:B------:R-:W-:Y:S01]  /*32f10*/  IADD3 R8, P2, R14, R12, RZ ;  /* 0x0000000c0e087210 */ /* 0x000fe20007f5e0ff */
[----:B------:R-:W-:Y:S01]  /*32f20*/  ULDC UR5, c[0x0][0x228] ;  /* 0x00008a0000057ab9 */ /* 0x000fe20000000800 */
[----:B------:R-:W4:Y:S03]  /*32f30*/  LDL R17, [R1+0x10b4] ;  /* 0x0010b40001117983 */ /* 0x000f260000100800 */
[----:B------:R-:W-:-:S05]  /*32f40*/  IMAD.X R9, R15, 0x1, R7, P2 ;  /* 0x000000010f097824 */ /* 0x000fca00010e0607 */
[----:B------:R0:W-:Y:S01]  /*32f50*/  @P5 STG.E.U8 desc[UR20][R8.64], R18 ;  /* 0x0000001208005986 */ /* 0x0001e2000c101114 */
[----:B------:R-:W-:Y:S01]  /*32f60*/  ISETP.GE.AND P2, PT, R16, UR17, PT ;  /* 0x0000001110007c0c */ /* 0x000fe2000bf46270 */
[C---:B------:R-:W-:Y:S01]  /*32f70*/  VIADD R16, R14.reuse, UR4 ;  /* 0x000000040e107c36 */ /* 0x040fe20008000000 */
[----:B------:R-:W-:Y:S01]  /*32f80*/  ISETP.LT.AND P3, PT, R29, UR5, !P3 ;  /* 0x000000051d007c0c */ /* 0x000fe2000df61270 */
[----:B------:R-:W-:Y:S01]  /*32f90*/  ULDC UR4, c[0x0][0x228] ;  /* 0x00008a0000047ab9 */ /* 0x000fe20000000800 */
[----:B------:R-:W-:Y:S01]  /*32fa0*/  IADD3 R14, P5, R14, R6, RZ ;  /* 0x000000060e0e7210 */ /* 0x000fe20007fbe0ff */
[----:B------:R-:W-:Y:S01]  /*32fb0*/  ULDC UR5, c[0x0][0x228] ;  /* 0x00008a0000057ab9 */ /* 0x000fe20000000800 */
[----:B------:R-:W-:Y:S02]  /*32fc0*/  PRMT R21, R21, 0x7773, RZ ;  /* 0x0000777315157816 */ /* 0x000fe400000000ff */
[----:B0-----:R-:W-:Y:S01]  /*32fd0*/  IADD3 R18, P6, R16, R19, RZ ;  /* 0x0000001310127210 */ /* 0x001fe20007fde0ff */
[----:B------:R-:W-:-:S06]  /*32fe0*/  IMAD.X R15, R15, 0x1, R4, P5 ;  /* 0x000000010f0f7824 */ /* 0x000fcc00028e0604 */
[----:B------:R-:W-:Y:S04]  /*32ff0*/  @P3 STG.E.U8 desc[UR20][R14.64], R21 ;  /* 0x000000150e003986 */ /* 0x000fe8000c101114 */
[----:B---3--:R-:W0:Y:S04]  /*33000*/  LDS.128 R8, [R11] ;  /* 0x000000000b087984 */ /* 0x008e280000000c00 */
[----:B0-----:R0:W-:Y:S04]  /*33010*/  STL [R1+0x10e0], R11 ;  /* 0x0010e00b01007387 */ /* 0x0011e80000100800 */
[----:B------:R-:W3:Y:S04]  /*33020*/  LDL R19, [R1+0x10bc] ;  /* 0x0010bc0001137983 */ /* 0x000ee80000100800 */
[----:B------:R-:W3:Y:S04]  /*33030*/  LDL R21, [R1+0xe0] ;  /* 0x0000e00001157983 */ /* 0x000ee80000100800 */
[----:B------:R-:W3:Y:S01]  /*33040*/  LDL R15, [R1+0x20] ;  /* 0x00002000010f7983 */ /* 0x000ee20000100800 */
[----:B----4-:R-:W-:Y:S01]  /*33050*/  ISETP.LT.AND P4, PT, R17, UR6, !P0 ;  /* 0x0000000611007c0c */ /* 0x010fe2000c781270 */
[----:B------:R-:W-:Y:S01]  /*33060*/  ULDC UR6, c[0x0][0x228] ;  /* 0x00008a0000067ab9 */ /* 0x000fe20000000800 */
[----:B------:R-:W-:Y:S01]  /*33070*/  SHF.R.S32.HI R17, RZ, 0x1f, R16 ;  /* 0x0000001fff117819 */ /* 0x000fe20000011410 */
[----:B0-----:R-:W4:Y:S01]  /*33080*/  LDL R11, [R1+0x10c4] ;  /* 0x0010c400010b7983 */ /* 0x001f220000100800 */
[----:B--2---:R-:W-:-:S02]  /*33090*/  PRMT R20, R20, 0x7770, RZ ;  /* 0x0000777014147816 */ /* 0x004fc400000000ff */
[----:B------:R-:W-:Y:S01]  /*330a0*/  ISETP.LT.AND P3, PT, R24, UR5, !P0 ;  /* 0x0000000518007c0c */ /* 0x000fe2000c761270 */
[----:B------:R-:W-:Y:S01]  /*330b0*/  ULDC UR5, c[0x0][0x228] ;  /* 0x00008a0000057ab9 */ /* 0x000fe20000000800 */
[----:B---3--:R-:W-:Y:S01]  /*330c0*/  ISETP.LT.AND P5, PT, R19, UR4, !P0 ;  /* 0x0000000413007c0c */ /* 0x008fe2000c7a1270 */
[----:B------:R-:W-:Y:S01]  /*330d0*/  IMAD.X R19, R17, 0x1, R23, P6 ;  /* 0x0000000111137824 */ /* 0x000fe200030e0617 */
[----:B------:R-:W-:Y:S01]  /*330e0*/  IADD3 R14, P6, R16, R3, RZ ;  /* 0x00000003100e7210 */ /* 0x000fe20007fde0ff */
[----:B------:R-:W-:-:S03]  /*330f0*/  ULDC UR4, c[0x0][0x228] ;  /* 0x00008a0000047ab9 */ /* 0x000fc60000000800 */
[----:B------:R0:W-:Y:S01]  /*33100*/  @P4 STG.E.U8 desc[UR20][R18.64], R20 ;  /* 0x0000001412004986 */ /* 0x0001e2000c101114 */
[----:B------:R-:W-:Y:S01]  /*33110*/  IMAD.X R15, R17, 0x1, R15, P6 ;  /* 0x00000001110f7824 */ /* 0x000fe200030e060f */
[C---:B0-----:R-:W-:Y:S02]  /*33120*/  IADD3 R18, P4, R16.reuse, R2, RZ ;  /* 0x0000000210127210 */ /* 0x041fe40007f9e0ff */
[C---:B------:R-:W-:Y:S02]  /*33130*/  PRMT R20, R21.reuse, 0x7771, RZ ;  /* 0x0000777115147816 */ /* 0x040fe400000000ff */
[----:B------:R-:W-:Y:S01]  /*33140*/  PRMT R21, R21, 0x7772, RZ ;  /* 0x0000777215157816 */ /* 0x000fe200000000ff */
[----:B------:R-:W-:Y:S02]  /*33150*/  IMAD.X R19, R17, 0x1, R0, P4 ;  /* 0x0000000111137824 */ /* 0x000fe400020e0600 */
[----:B------:R0:W-:Y:S04]  /*33160*/  @P5 STG.E.U8 desc[UR20][R14.64], R20 ;  /* 0x000000140e005986 */ /* 0x0001e8000c101114 */
[----:B------:R1:W-:Y:S04]  /*33170*/  @P3 STG.E.U8 desc[UR20][R18.64], R21 ;  /* 0x0000001512003986 */ /* 0x0003e8000c101114 */
[----:B0-----:R-:W2:Y:S04]  /*33180*/  LDL R14, [R1+0x10] ;  /* 0x00001000010e7983 */ /* 0x001ea80000100800 */
[----:B------:R-:W3:Y:S04]  /*33190*/  LDL R15, [R1+0x10c8] ;  /* 0x0010c800010f7983 */ /* 0x000ee80000100800 */
[----:B------:R-:W3:Y:S04]  /*331a0*/  LDL R20, [R1+0x10cc] ;  /* 0x0010cc0001147983 */ /* 0x000ee80000100800 */
[----:B-1----:R-:W3:Y:S01]  /*331b0*/  LDL.LU R21, [R1+0xe0] ;  /* 0x0000e00001157983 */ /* 0x002ee20000300800 */
[----:B----4-:R-:W-:Y:S01]  /*331c0*/  ISETP.LT.AND P5, PT, R11, UR4, !P0 ;  /* 0x000000040b007c0c */ /* 0x010fe2000c7a1270 */
[----:B------:R-:W-:Y:S01]  /*331d0*/  ULDC UR4, c[0x0][0x228] ;  /* 0x00008a0000047ab9 */ /* 0x000fe20000000800 */
[----:B--2---:R-:W-:-:S02]  /*331e0*/  IADD3 R18, P4, R16, R14, RZ ;  /* 0x0000000e10127210 */ /* 0x004fc40007f9e0ff */
[----:B---3--:R-:W-:-:S03]  /*331f0*/  ISETP.LT.AND P3, PT, R15, UR4, !P0 ;  /* 0x000000040f007c0c */ /* 0x008fc6000c761270 */
[----:B------:R-:W-:Y:S01]  /*33200*/  IMAD.X R19, R17, 0x1, R28, P4 ;  /* 0x0000000111137824 */ /* 0x000fe200020e061c */
[----:B------:R-:W-:Y:S01]  /*33210*/  IADD3 R14, P6, R16, R27, RZ ;  /* 0x0000001b100e7210 */ /* 0x000fe20007fde0ff */
[----:B------:R-:W-:Y:S02]  /*33220*/  ULDC UR4, c[0x0][0x228] ;  /* 0x00008a0000047ab9 */ /* 0x000fe40000000800 */
[----:B------:R-:W-:Y:S01]  /*33230*/  ISETP.LT.AND P4, PT, R20, UR4, !P0 ;  /* 0x0000000414007c0c */ /* 0x000fe2000c781270 */
[----:B------:R-:W-:Y:S01]  /*33240*/  ULDC UR4, c[0x0][0x248] ;  /* 0x0000920000047ab9 */ /* 0x000fe20000000800 */
[----:B------:R-:W-:Y:S01]  /*33250*/  PRMT R21, R21, 0x7773, RZ ;  /* 0x0000777315157816 */ /* 0x000fe200000000ff */
[----:B------:R-:W-:Y:S01]  /*33260*/  IMAD.X R15, R17, 0x1, R26, P6 ;  /* 0x00000001110f7824 */ /* 0x000fe200030e061a */
[----:B------:R-:W-:-:S03]  /*33270*/  PRMT R20, R8, 0x7770, RZ ;  /* 0x0000777008147816 */ /* 0x000fc600000000ff */
[----:B------:R0:W-:Y:S04]  /*33280*/  @P5 STG.E.U8 desc[UR20][R18.64], R21 ;  /* 0x0000001512005986 */ /* 0x0001e8000c101114 */
[----:B------:R1:W-:Y:S01]  /*33290*/  @P3 STG.E.U8 desc[UR20][R14.64], R20 ;  /* 0x000000140e003986 */ /* 0x0003e2000c101114 */
[----:B0-----:R-:W-:Y:S02]  /*332a0*/  IADD3 R18, P6, R16, R13, RZ ;  /* 0x0000000d10127210 */ /* 0x001fe40007fde0ff */
[----:B------:R-:W-:Y:S02]  /*332b0*/  PRMT R21, R8, 0x7771, RZ ;  /* 0x0000777108157816 */ /* 0x000fe400000000ff */
[----:B-1----:R-:W-:Y:S01]  /*332c0*/  IADD3 R14, P3, R16, R12, RZ ;  /* 0x0000000c100e7210 */ /* 0x002fe20007f7e0ff */
[----:B------:R-:W-:-:S02]  /*332d0*/  IMAD.X R19, R17, 0x1, R5, P6 ;  /* 0x0000000111137824 */ /* 0x000fc400030e0605 */
[----:B------:R-:W-:Y:S02]  /*332e0*/  VIADD R20, R22, 0x1c ;  /* 0x0000001c16147836 */ /* 0x000fe40000000000 */
[----:B------:R-:W-:Y:S01]  /*332f0*/  IMAD.X R15, R17, 0x1, R7, P3 ;  /* 0x00000001110f7824 */ /* 0x000fe200018e0607 */
[----:B------:R0:W-:Y:S02]  /*33300*/  @P4 STG.E.U8 desc[UR20][R18.64], R21 ;  /* 0x0000001512004986 */ /* 0x0001e4000c101114 */
[----:B------:R-:W-:Y:S02]  /*33310*/  ISETP.GE.AND P3, PT, R20, UR15, PT ;  /* 0x0000000f14007c0c */ /* 0x000fe4000bf66270 */
[----:B------:R-:W2:Y:S04]  /*33320*/  LDL R20, [R1+0x1c] ;  /* 0x00001c0001147983 */ /* 0x000ea80000100800 */
[----:B0-----:R-:W3:Y:S01]  /*33330*/  LDL R19, [R1+0x10b4] ;  /* 0x0010b40001137983 */ /* 0x001ee20000100800 */
[----:B------:R-:W-:Y:S01]  /*33340*/  ISETP.LT.AND P5, PT, R25, UR5, !P0 ;  /* 0x0000000519007c0c */ /* 0x000fe2000c7a1270 */
[----:B------:R-:W-:Y:S01]  /*33350*/  ULDC UR5, c[0x0][0x228] ;  /* 0x00008a0000057ab9 */ /* 0x000fe20000000800 */
[----:B------:R-:W-:-:S02]  /*33360*/  PRMT R22, R8, 0x7772, RZ ;  /* 0x0000777208167816 */ /* 0x000fc400000000ff */
[----:B------:R-:W-:Y:S01]  /*33370*/  ISETP.LT.AND P0, PT, R29, UR5, !P0 ;  /* 0x000000051d007c0c */ /* 0x000fe2000c701270 */
[----:B------:R-:W-:-:S08]  /*33380*/  ULDC UR5, c[0x0][0x228] ;  /* 0x00008a0000057ab9 */ /* 0x000fd00000000800 */
[----:B------:R0:W-:Y:S02]  /*33390*/  @P5 STG.E.U8 desc[UR20][R14.64], R22 ;  /* 0x000000160e005986 */ /* 0x0001e4000c101114 */
[C---:B0-----:R-:W-:Y:S01]  /*333a0*/  VIADD R14, R16.reuse, UR4 ;  /* 0x00000004100e7c36 */ /* 0x041fe20008000000 */
[----:B------:R-:W-:Y:S01]  /*333b0*/  IADD3 R16, P5, R16, R6, RZ ;  /* 0x0000000610107210 */ /* 0x000fe20007fbe0ff */
[----:B------:R-:W4:Y:S01]  /*333c0*/  LDL.LU R22, [R1+0x10cc] ;  /* 0x0010cc0001167983 */ /* 0x000f220000300800 */
[----:B------:R-:W-:-:S03]  /*333d0*/  ULDC UR4, c[0x0][0x228] ;  /* 0x00008a0000047ab9 */ /* 0x000fc60000000800 */
[----:B------:R-:W-:Y:S01]  /*333e0*/  IMAD.X R17, R17, 0x1, R4, P5 ;  /* 0x0000000111117824 */ /* 0x000fe200028e0604 */
[----:B--2---:R-:W-:Y:S01]  /*333f0*/  IADD3 R18, P6, R14, R20, RZ ;  /* 0x000000140e127210 */ /* 0x004fe20007fde0ff */
[----:B------:R-:W2:Y:S01]  /*33400*/  LDL R21, [R1+0xd4] ;  /* 0x0000d40001157983 */ /* 0x000ea20000100800 */
[----:B------:R-:W-:-:S03]  /*33410*/  PRMT R20, R8, 0x7773, RZ ;  /* 0x0000777308147816 */ /* 0x000fc600000000ff */
[----:B------:R-:W4:Y:S01]  /*33420*/  LDL R8, [R1+0xc4] ;  /* 0x0000c40001087983 */ /* 0x000f220000100800 */
[----:B---3--:R-:W-:-:S03]  /*33430*/  ISETP.LT.AND P4, PT, R19, UR5, !P1 ;  /* 0x0000000513007c0c */ /* 0x008fc6000cf81270 */
[----:B------:R0:W-:Y:S01]  /*33440*/  @P0 STG.E.U8 desc[UR20][R16.64], R20 ;  /* 0x0000001410000986 */ /* 0x0001e2000c101114 */
[----:B------:R-:W-:Y:S01]  /*33450*/  SHF.R.S32.HI R15, RZ, 0x1f, R14 ;  /* 0x0000001fff0f7819 */ /* 0x000fe2000001140e */
[----:B------:R-:W-:Y:S02]  /*33460*/  ULDC UR5, c[0x0][0x228] ;  /* 0x00008a0000057ab9 */ /* 0x000fe40000000800 */
[----:B------:R-:W3:Y:S04]  /*33470*/  LDL R19, [R1+0x10bc] ;  /* 0x0010bc0001137983 */ /* 0x000ee80000100800 */
[----:B0-----:R-:W2:Y:S04]  /*33480*/  LDL R20, [R1+0xc4] ;  /* 0x0000c40001147983 */ /* 0x001ea80000100800 */
[----:B------:R-:W2:Y:S01]  /*33490*/  LDL R17, [R1+0x20] ;  /* 0x0000200001117983 */ /* 0x000ea20000100800 */
[----:B----4-:R-:W-:-:S02]  /*334a0*/  PRMT R8, R8, 0x7770, RZ ;  /* 0x0000777008087816 */ /* 0x010fc400000000ff */
[----:B---3--:R-:W-:Y:S01]  /*334b0*/  ISETP.LT.AND P5, PT, R19, UR4, !P1 ;  /* 0x0000000413007c0c */ /* 0x008fe2000cfa1270 */
[----:B------:R-:W-:Y:S01]  /*334c0*/  IMAD.X R19, R15, 0x1, R23, P6 ;  /* 0x000000010f137824 */ /* 0x000fe200030e0617 */
[----:B------:R-:W-:Y:S01]  /*334d0*/  IADD3 R16, P6, R14, R3, RZ ;  /* 0x000000030e107210 */ /* 0x000fe20007fde0ff */
[----:B------:R-:W-:-:S03]  /*334e0*/  ULDC UR4, c[0x0][0x228] ;  /* 0x00008a0000047ab9 */ /* 0x000fc60000000800 */
[----:B------:R0:W-:Y:S01]  /*334f0*/  @P4 STG.E.U8 desc[UR20][R18.64], R8 ;  /* 0x0000000812004986 */ /* 0x0001e2000c101114 */
[----:B--2---:R-:W-:Y:S01]  /*33500*/  IMAD.X R17, R15, 0x1, R17, P6 ;  /* 0x000000010f117824 */ /* 0x004fe200030e0611 */
[----:B0-----:R-:W-:-:S05]  /*33510*/  PRMT R8, R20, 0x7771, RZ ;  /* 0x0000777114087816 */ /* 0x001fca00000000ff */
[----:B------:R0:W-:Y:S04]  /*33520*/  @P5 STG.E.U8 desc[UR20][R16.64], R8 ;  /* 0x0000000810005986 */ /* 0x0001e8000c101114 */
[----:B0-----:R-:W2:Y:S04]  /*33530*/  LDL R16, [R1+0x10] ;  /* 0x0000100001107983 */ /* 0x001ea80000100800 */
[----:B------:R-:W3:Y:S04]  /*33540*/  LDL R17, [R1+0x10c8] ;  /* 0x0010c80001117983 */ /* 0x000ee80000100800 */
[----:B------:R-:W4:Y:S01]  /*33550*/  LDL.LU R8, [R1+0xc4] ;  /* 0x0000c40001087983 */ /* 0x000f220000300800 */
        /* <DEDUP_REMOVED lines=8> */
[----:B--2---:R-:W-:-:S05]  /*335e0*/  IADD3 R18, P4, R14, R16, RZ ;  /* 0x000000100e127210 */ /* 0x004fca0007f9e0ff */
[----:B------:R-:W-:Y:S01]  /*335f0*/  IMAD.X R19, R15, 0x1, R28, P4 ;  /* 0x000000010f137824 */ /* 0x000fe200020e061c */
[----:B----4-:R-:W-:-:S05]  /*33600*/  PRMT R20, R8, 0x7773, RZ ;  /* 0x0000777308147816 */ /* 0x010fca00000000ff */
[----:B------:R0:W-:Y:S04]  /*33610*/  @P5 STG.E.U8 desc[UR20][R18.64], R20 ;  /* 0x0000001412005986 */ /* 0x0001e8000c101114 */
[----:B0-----:R-:W2:Y:S01]  /*33620*/  LDL R20, [R1+0x10b8] ;  /* 0x0010b80001147983 */ /* 0x001ea20000100800 */
[----:B---3--:R-:W-:Y:S01]  /*33630*/  ISETP.LT.AND P0, PT, R17, UR4, !P1 ;  /* 0x0000000411007c0c */ /* 0x008fe2000cf01270 */
        /* <DEDUP_REMOVED lines=8> */
[----:B------:R-:W-:Y:S02]  /*336c0*/  IMAD.X R19, R15, 0x1, R5, P6 ;  /* 0x000000010f137824 */ /* 0x000fe400030e0605 */
[----:B--2---:R-:W-:Y:S01]  /*336d0*/  VIADD R8, R20, 0x1d ;  /* 0x0000001d14087836 */ /* 0x004fe20000000000 */
[----:B------:R-:W-:-:S05]  /*336e0*/  PRMT R20, R21, 0x7771, RZ ;  /* 0x0000777115147816 */ /* 0x000fca00000000ff */
[----:B------:R0:W-:Y:S04]  /*336f0*/  @P4 STG.E.U8 desc[UR20][R18.64], R20 ;  /* 0x0000001412004986 */ /* 0x0001e8000c101114 */
[----:B0-----:R-:W2:Y:S04]  /*33700*/  LDL R18, [R1+0x10b4] ;  /* 0x0010b40001127983 */ /* 0x001ea80000100800 */
[----:B------:R-:W3:Y:S01]  /*33710*/  LDL.LU R20, [R1+0xd4] ;  /* 0x0000d40001147983 */ /* 0x000ee20000300800 */
[----:B------:R-:W-:Y:S01]  /*33720*/  ISETP.LT.AND P5, PT, R25, UR5, !P1 ;  /* 0x0000000519007c0c */ /* 0x000fe2000cfa1270 */
[----:B------:R-:W-:Y:S01]  /*33730*/  ULDC UR5, c[0x0][0x228] ;  /* 0x00008a0000057ab9 */ /* 0x000fe20000000800 */
[----:B------:R-:W-:Y:S01]  /*33740*/  IADD3 R16, P0, R14, R12, RZ ;  /* 0x0000000c0e107210 */ /* 0x000fe20007f1e0ff */
[----:B------:R-:W4:Y:S01]  /*33750*/  LDL R19, [R1+0xe4] ;  /* 0x0000e40001137983 */ /* 0x000f220000100800 */
[----:B------:R-:W-:-:S03]  /*33760*/  PRMT R21, R21, 0x7772, RZ ;  /* 0x0000777215157816 */ /* 0x000fc600000000ff */
[----:B------:R-:W-:Y:S01]  /*33770*/  IMAD.X R17, R15, 0x1, R7, P0 ;  /* 0x000000010f117824 */ /* 0x000fe200000e0607 */
[----:B------:R-:W-:Y:S01]  /*33780*/  ISETP.LT.AND P1, PT, R29, UR5, !P1 ;  /* 0x000000051d007c0c */ /* 0x000fe2000cf21270 */
[----:B------:R-:W-:Y:S01]  /*33790*/  ULDC UR5, c[0x0][0x228] ;  /* 0x00008a0000057ab9 */ /* 0x000fe20000000800 */
[----:B------:R-:W-:Y:S01]  /*337a0*/  ISETP.GE.AND P0, PT, R8, UR25, PT ;  /* 0x0000001908007c0c */ /* 0x000fe2000bf06270 */
[C---:B------:R-:W-:Y:S01]  /*337b0*/  VIADD R8, R14.reuse, UR4 ;  /* 0x000000040e087c36 */ /* 0x040fe20008000000 */
[----:B------:R-:W-:Y:S01]  /*337c0*/  ULDC UR4, c[0x0][0x228] ;  /* 0x00008a0000047ab9 */ /* 0x000fe20000000800 */
[----:B------:R0:W-:Y:S01]  /*337d0*/  @P5 STG.E.U8 desc[UR20][R16.64], R21 ;  /* 0x0000001510005986 */ /* 0x0001e2000c101114 */
[----:B------:R-:W-:-:S05]  /*337e0*/  IADD3 R14, P5, R14, R6, RZ ;  /* 0x000000060e0e7210 */ /* 0x000fca0007fbe0ff */
[----:B------:R-:W-:Y:S01]  /*337f0*/  IMAD.X R15, R15, 0x1, R4, P5 ;  /* 0x000000010f0f7824 */ /* 0x000fe200028e0604 */
[----:B0-----:R-:W4:Y:S04]  /*33800*/  LDL R17, [R1+0x1c] ;  /* 0x00001c0001117983 */ /* 0x001f280000100800 */
[----:B------:R-:W4:Y:S01]  /*33810*/  LDL R21, [R1+0x10bc] ;  /* 0x0010bc0001157983 */ /* 0x000f220000100800 */
[----:B---3--:R-:W-:-:S05]  /*33820*/  PRMT R20, R20, 0x7773, RZ ;  /* 0x0000777314147816 */ /* 0x008fca00000000ff */
[----:B------:R0:W-:Y:S04]  /*33830*/  @P1 STG.E.U8 desc[UR20][R14.64], R20 ;  /* 0x000000140e001986 */ /* 0x0001e8000c101114 */
[----:B0-----:R-:W3:Y:S04]  /*33840*/  LDL R20, [R1+0xe4] ;  /* 0x0000e40001147983 */ /* 0x001ee80000100800 */
[----:B------:R-:W3:Y:S01]  /*33850*/  LDL R15, [R1+0x20] ;  /* 0x00002000010f7983 */ /* 0x000ee20000100800 */
[----:B--2---:R-:W-:Y:S01]  /*33860*/  ISETP.LT.AND P4, PT, R18, UR5, !P2 ;  /* 0x0000000512007c0c */ /* 0x004fe2000d781270 */
[----:B------:R-:W-:Y:S01]  /*33870*/  ULDC UR5, c[0x0][0x228] ;  /* 0x00008a0000057ab9 */ /* 0x000fe20000000800 */
[----:B------:R-:W-:-:S02]  /*33880*/  SHF.R.S32.HI R18, RZ, 0x1f, R8 ;  /* 0x0000001fff127819 */ /* 0x000fc40000011408 */
[----:B----4-:R-:W-:Y:S02]  /*33890*/  IADD3 R16, P6, R8, R17, RZ ;  /* 0x0000001108107210 */ /* 0x010fe40007fde0ff */
[----:B------:R-:W-:Y:S02]  /*338a0*/  PRMT R19, R19, 0x7770, RZ ;  /* 0x0000777013137816 */ /* 0x000fe400000000ff */
[----:B------:R-:W-:Y:S01]  /*338b0*/  ISETP.LT.AND P5, PT, R21, UR4, !P2 ;  /* 0x0000000415007c0c */ /* 0x000fe2000d7a1270 */
[----:B------:R-:W-:Y:S01]  /*338c0*/  IMAD.X R17, R18, 0x1, R23, P6 ;  /* 0x0000000112117824 */ /* 0x000fe200030e0617 */
[----:B------:R-:W-:Y:S01]  /*338d0*/  IADD3 R14, P6, R8, R3, RZ ;  /* 0x00000003080e7210 */ /* 0x000fe20007fde0ff */
[----:B------:R-:W2:Y:S01]  /*338e0*/  LDL R21, [R1+0x10b8] ;  /* 0x0010b80001157983 */ /* 0x000ea20000100800 */
[----:B------:R-:W-:Y:S01]  /*338f0*/  ISETP.LT.AND P1, PT, R24, UR5, !P2 ;  /* 0x0000000518007c0c */ /* 0x000fe2000d721270 */
[----:B------:R-:W-:Y:S01]  /*33900*/  ULDC UR4, c[0x0][0x228] ;  /* 0x00008a0000047ab9 */ /* 0x000fe20000000800 */
[----:B------:R-:W-:Y:S01]  /*33910*/  ULDC UR5, c[0x0][0x228] ;  /* 0x00008a0000057ab9 */ /* 0x000fe20000000800 */
[----:B------:R3:W-:Y:S02]  /*33920*/  @P4 STG.E.U8 desc[UR20][R16.64], R19 ;  /* 0x0000001310004986 */ /* 0x0007e4000c101114 */
[----:B---3--:R-:W-:Y:S01]  /*33930*/  PRMT R19, R20, 0x7771, RZ ;  /* 0x0000777114137816 */ /* 0x008fe200000000ff */
[----:B------:R-:W-:-:S05]  /*33940*/  IMAD.X R15, R18, 0x1, R15, P6 ;  /* 0x00000001120f7824 */ /* 0x000fca00030e060f */
[----:B------:R0:W-:Y:S04]  /*33950*/  @P5 STG.E.U8 desc[UR20][R14.64], R19 ;  /* 0x000000130e005986 */ /* 0x0001e8000c101114 */
[----:B0-----:R-:W3:Y:S04]  /*33960*/  LDL R15, [R1+0x10c8] ;  /* 0x0010c800010f7983 */ /* 0x001ee80000100800 */
[----:B------:R-:W4:Y:S04]  /*33970*/  LDL R14, [R1+0x10] ;  /* 0x00001000010e7983 */ /* 0x000f280000100800 */
[----:B------:R-:W2:Y:S01]  /*33980*/  LDL.LU R19, [R1+0xe4] ;  /* 0x0000e40001137983 */ /* 0x000ea20000300800 */
[----:B------:R-:W-:-:S02]  /*33990*/  IADD3 R16, P4, R8, R2, RZ ;  /* 0x0000000208107210 */ /* 0x000fc40007f9e0ff */
[----:B------:R-:W-:-:S03]  /*339a0*/  PRMT R20, R20, 0x7772, RZ ;  /* 0x0000777214147816 */ /* 0x000fc600000000ff */
[----:B------:R-:W-:Y:S01]  /*339b0*/  IMAD.X R17, R18, 0x1, R0, P4 ;  /* 0x0000000112117824 */ /* 0x000fe200020e0600 */
[----:B------:R-:W-:Y:S01]  /*339c0*/  ISETP.LT.AND P5, PT, R11, UR4, !P2 ;  /* 0x000000040b007c0c */ /* 0x000fe2000d7a1270 */
[----:B------:R-:W-:-:S03]  /*339d0*/  ULDC UR4, c[0x0][0x228] ;  /* 0x00008a0000047ab9 */ /* 0x000fc60000000800 */
[----:B------:R4:W-:Y:S01]  /*339e0*/  @P1 STG.E.U8 desc[UR20][R16.64], R20 ;  /* 0x0000001410001986 */ /* 0x0009e2000c101114 */
[----:B---3--:R-:W-:Y:S01]  /*339f0*/  ISETP.LT.AND P1, PT, R15, UR4, !P2 ;  /* 0x000000040f007c0c */ /* 0x008fe2000d721270 */
[----:B------:R-:W-:Y:S01]  /*33a00*/  ULDC UR4, c[0x0][0x228] ;  /* 0x00008a0000047ab9 */ /* 0x000fe20000000800 */
[C---:B----4-:R-:W-:Y:S02]  /*33a10*/  IADD3 R16, P4, R8.reuse, R14, RZ ;  /* 0x0000000e08107210 */ /* 0x050fe40007f9e0ff */
[----:B------:R-:W-:Y:S02]  /*33a20*/  IADD3 R14, P6, R8, R27, RZ ;  /* 0x0000001b080e7210 */ /* 0x000fe40007fde0ff */
[----:B--2---:R-:W-:Y:S01]  /*33a30*/  PRMT R20, R19, 0x7773, RZ ;  /* 0x0000777313147816 */ /* 0x004fe200000000ff */
[C---:B------:R-:W-:Y:S01]  /*33a40*/  IMAD.X R17, R18.reuse, 0x1, R28, P4 ;  /* 0x0000000112117824 */ /* 0x040fe200020e061c */
[----:B------:R-:W-:Y:S01]  /*33a50*/  PRMT R19, R9, 0x7770, RZ ;  /* 0x0000777009137816 */ /* 0x000fe200000000ff */
[----:B------:R-:W-:-:S03]  /*33a60*/  IMAD.X R15, R18, 0x1, R26, P6 ;  /* 0x00000001120f7824 */ /* 0x000fc600030e061a */
[----:B------:R-:W-:Y:S04]  /*33a70*/  @P5 STG.E.U8 desc[UR20][R16.64], R20 ;  /* 0x0000001410005986 */ /* 0x000fe8000c101114 */
[----:B------:R0:W-:Y:S02]  /*33a80*/  @P1 STG.E.U8 desc[UR20][R14.64], R19 ;  /* 0x000000130e001986 */ /* 0x0001e4000c101114 */
[----:B0-----:R-:W-:Y:S01]  /*33a90*/  IADD3 R14, P1, R8, R12, RZ ;  /* 0x0000000c080e7210 */ /* 0x001fe20007f3e0ff */
[----:B------:R-:W-:-:S04]  /*33aa0*/  VIADD R19, R21, 0x1e ;  /* 0x0000001e15137836 */ /* 0x000fc80000000000 */
[----:B------:R-:W-:Y:S01]  /*33ab0*/  IMAD.X R15, R18, 0x1, R7, P1 ;  /* 0x00000001120f7824 */ /* 0x000fe200008e0607 */
[----:B------:R-:W-:Y:S02]  /*33ac0*/  ISETP.GE.AND P1, PT, R19, UR23, PT ;  /* 0x0000001713007c0c */ /* 0x000fe4000bf26270 */
[----:B------:R-:W2:Y:S01]  /*33ad0*/  LDL R19, [R1+0x1c] ;  /* 0x00001c0001137983 */ /* 0x000ea20000100800 */
[----:B------:R-:W-:Y:S01]  /*33ae0*/  ISETP.LT.AND P4, PT, R22, UR4, !P2 ;  /* 0x0000000416007c0c */ /* 0x000fe2000d781270 */
[----:B------:R-:W-:Y:S01]  /*33af0*/  ULDC UR4, c[0x0][0x248] ;  /* 0x0000920000047ab9 */ /* 0x000fe20000000800 */
[----:B------:R-:W-:Y:S01]  /*33b00*/  ISETP.LT.AND P5, PT, R25, UR5, !P2 ;  /* 0x0000000519007c0c */ /* 0x000fe2000d7a1270 */
[----:B------:R-:W-:Y:S01]  /*33b10*/  ULDC UR5, c[0x0][0x228] ;  /* 0x00008a0000057ab9 */ /* 0x000fe20000000800 */
[----:B------:R-:W-:Y:S02]  /*33b20*/  IADD3 R16, P6, R8, R13, RZ ;  /* 0x0000000d08107210 */ /* 0x000fe40007fde0ff */
[----:B------:R-:W-:-:S03]  /*33b30*/  PRMT R20, R9, 0x7771, RZ ;  /* 0x0000777109147816 */ /* 0x000fc600000000ff */
[----:B------:R-:W-:Y:S01]  /*33b40*/  IMAD.X R17, R18, 0x1, R5, P6 ;  /* 0x0000000112117824 */ /* 0x000fe200030e0605 */
[----:B------:R-:W-:Y:S02]  /*33b50*/  PRMT R21, R9, 0x7772, RZ ;  /* 0x0000777209157816 */ /* 0x000fe400000000ff */
[----:B------:R-:W-:Y:S01]  /*33b60*/  ISETP.LT.AND P2, PT, R29, UR5, !P2 ;  /* 0x000000051d007c0c */ /* 0x000fe2000d741270 */
[----:B------:R-:W-:Y:S01]  /*33b70*/  ULDC UR5, c[0x0][0x228] ;  /* 0x00008a0000057ab9 */ /* 0x000fe20000000800 */
[----:B------:R0:W-:Y:S04]  /*33b80*/  @P4 STG.E.U8 desc[UR20][R16.64], R20 ;  /* 0x0000001410004986 */ /* 0x0001e8000c101114 */
[----:B------:R1:W-:Y:S04]  /*33b90*/  @P5 STG.E.U8 desc[UR20][R14.64], R21 ;  /* 0x000000150e005986 */ /* 0x0003e8000c101114 */
[----:B0-----:R-:W3:Y:S01]  /*33ba0*/  LDL.LU R20, [R1+0x10b4] ;  /* 0x0010b40001147983 */ /* 0x001ee20000300800 */
[C---:B------:R-:W-:Y:S01]  /*33bb0*/  VIADD R16, R8.reuse, UR4 ;  /* 0x0000000408107c36 */ /* 0x040fe20008000000 */
[----:B------:R-:W-:Y:S01]  /*33bc0*/  ULDC UR4, c[0x0][0x228] ;  /* 0x00008a0000047ab9 */ /* 0x000fe20000000800 */
[----:B-1----:R-:W-:Y:S01]  /*33bd0*/  IADD3 R14, P4, R8, R6, RZ ;  /* 0x00000006080e7210 */ /* 0x002fe20007f9e0ff */
[----:B------:R-:W4:Y:S04]  /*33be0*/  LDL.LU R21, [R1+0x10b8] ;  /* 0x0010b80001157983 */ /* 0x000f280000300800 */
[----:B------:R-:W-:-:S02]  /*33bf0*/  IMAD.X R15, R18, 0x1, R4, P4 ;  /* 0x00000001120f7824 */ /* 0x000fc400020e0604 */
[----:B------:R-:W4:Y:S01]  /*33c00*/  LDL R18, [R1+0xc8] ;  /* 0x0000c80001127983 */ /* 0x000f220000100800 */
[----:B--2---:R-:W-:Y:S02]  /*33c10*/  IADD3 R8, P6, R16, R19, RZ ;  /* 0x0000001310087210 */ /* 0x004fe40007fde0ff */
[----:B------:R-:W-:Y:S02]  /*33c20*/  PRMT R19, R9, 0x7773, RZ ;  /* 0x0000777309137816 */ /* 0x000fe400000000ff */
[----:B------:R-:W2:Y:S04]  /*33c30*/  LDL R9, [R1+0x10bc] ;  /* 0x0010bc0001097983 */ /* 0x000ea80000100800 */
[----:B------:R0:W-:Y:S04]  /*33c40*/  @P2 STG.E.U8 desc[UR20][R14.64], R19 ;  /* 0x000000130e002986 */ /* 0x0001e8000c101114 */
[----:B0-----:R-:W2:Y:S04]  /*33c50*/  LDL R19, [R1+0xc8] ;  /* 0x0000c80001137983 */ /* 0x001ea80000100800 */
[----:B------:R-:W2:Y:S01]  /*33c60*/  LDL R15, [R1+0x20] ;  /* 0x00002000010f7983 */ /* 0x000ea20000100800 */
[----:B---3--:R-:W-:Y:S01]  /*33c70*/  ISETP.LT.AND P5, PT, R20, UR5, !P3 ;  /* 0x0000000514007c0c */ /* 0x008fe2000dfa1270 */
[----:B------:R-:W-:Y:S01]  /*33c80*/  ULDC UR5, c[0x0][0x228] ;  /* 0x00008a0000057ab9 */ /* 0x000fe20000000800 */
[----:B------:R-:W-:-:S02]  /*33c90*/  SHF.R.S32.HI R17, RZ, 0x1f, R16 ;  /* 0x0000001fff117819 */ /* 0x000fc40000011410 */
[----:B------:R-:W-:Y:S01]  /*33ca0*/  ISETP.LT.AND P2, PT, R24, UR5, !P3 ;  /* 0x0000000518007c0c */ /* 0x000fe2000df41270 */
[----:B------:R-:W-:Y:S01]  /*33cb0*/  ULDC UR5, c[0x0][0x228] ;  /* 0x00008a0000057ab9 */ /* 0x000fe20000000800 */
[----:B----4-:R-:W-:Y:S02]  /*33cc0*/  PRMT R18, R18, 0x7770, RZ ;  /* 0x0000777012127816 */ /* 0x010fe400000000ff */
[----:B--2---:R-:W-:Y:S01]  /*33cd0*/  ISETP.LT.AND P4, PT, R9, UR4, !P3 ;  /* 0x0000000409007c0c */ /* 0x004fe2000df81270 */
[----:B------:R-:W-:Y:S01]  /*33ce0*/  IMAD.X R9, R17, 0x1, R23, P6 ;  /* 0x0000000111097824 */ /* 0x000fe200030e0617 */
[----:B------:R-:W-:Y:S01]  /*33cf0*/  IADD3 R14, P6, R16, R3, RZ ;  /* 0x00000003100e7210 */ /* 0x000fe20007fde0ff */
[----:B------:R-:W-:-:S03]  /*33d00*/  ULDC UR4, c[0x0][0x228] ;  /* 0x00008a0000047ab9 */ /* 0x000fc60000000800 */
[----:B------:R0:W-:Y:S02]  /*33d10*/  @P5 STG.E.U8 desc[UR20][R8.64], R18 ;  /* 0x0000001208005986 */ /* 0x0001e4000c101114 */
[----:B0-----:R-:W-:Y:S01]  /*33d20*/  IADD3 R8, P5, R16, R2, RZ ;  /* 0x0000000210087210 */ /* 0x001fe20007fbe0ff */
[----:B------:R-:W-:Y:S01]  /*33d30*/  IMAD.X R15, R17, 0x1, R15, P6 ;  /* 0x00000001110f7824 */ /* 0x000fe200030e060f */
[----:B------:R-:W-:-:S03]  /*33d40*/  PRMT R18, R19, 0x7771, RZ ;  /* 0x0000777113127816 */ /* 0x000fc600000000ff */
[----:B------:R-:W-:Y:S01]  /*33d50*/  IMAD.X R9, R17, 0x1, R0, P5 ;  /* 0x0000000111097824 */ /* 0x000fe200028e0600 */
[----:B------:R-:W-:Y:S02]  /*33d60*/  PRMT R19, R19, 0x7772, RZ ;  /* 0x0000777213137816 */ /* 0x000fe400000000ff */
[----:B------:R-:W-:Y:S01]  /*33d70*/  ISETP.LT.AND P6, PT, R11, UR4, !P3 ;  /* 0x000000040b007c0c */ /* 0x000fe2000dfc1270 */
[----:B------:R0:W-:Y:S01]  /*33d80*/  @P4 STG.E.U8 desc[UR20][R14.64], R18 ;  /* 0x000000120e004986 */ /* 0x0001e2000c101114 */
[----:B------:R-:W-:-:S03]  /*33d90*/  ULDC UR4, c[0x0][0x228] ;  /* 0x00008a0000047ab9 */ /* 0x000fc60000000800 */
[----:B------:R-:W2:Y:S04]  /*33da0*/  LDL.LU R11, [R1+0x10e0] ;  /* 0x0010e000010b7983 */ /* 0x000ea80000300800 */
[----:B------:R1:W-:Y:S04]  /*33db0*/  @P2 STG.E.U8 desc[UR20][R8.64], R19 ;  /* 0x0000001308002986 */ /* 0x0003e8000c101114 */
[----:B0-----:R-:W3:Y:S04]  /*33dc0*/  LDL R15, [R1+0x10] ;  /* 0x00001000010f7983 */ /* 0x001ee80000100800 */
[----:B------:R-:W4:Y:S04]  /*33dd0*/  LDL.LU R18, [R1+0xc8] ;  /* 0x0000c80001127983 */ /* 0x000f280000300800 */
[----:B-1----:R-:W2:Y:S04]  /*33de0*/  LDL R9, [R1+0x10c8] ;  /* 0x0010c80001097983 */ /* 0x002ea80000100800 */
[----:B------:R-:W4:Y:S01]  /*33df0*/  LDL R19, [R1+0xd8] ;  /* 0x0000d80001137983 */ /* 0x000f220000100800 */
[----:B------:R-:W-:Y:S01]  /*33e00*/  ISETP.LT.AND P4, PT, R22, UR5, !P3 ;  /* 0x0000000516007c0c */ /* 0x000fe2000df81270 */
[----:B------:R-:W-:Y:S01]  /*33e10*/  ULDC UR5, c[0x0][0x228] ;  /* 0x00008a0000057ab9 */ /* 0x000fe20000000800 */
[----:B---3--:R-:W-:-:S05]  /*33e20*/  IADD3 R14, P2, R16, R15, RZ ;  /* 0x0000000f100e7210 */ /* 0x008fca0007f5e0ff */
[----:B------:R-:W-:Y:S01]  /*33e30*/  IMAD.X R15, R17, 0x1, R28, P2 ;  /* 0x00000001110f7824 */ /* 0x000fe200010e061c */
[----:B------:R-:W-:Y:S02]  /*33e40*/  IADD3 R8, P2, R16, R27, RZ ;  /* 0x0000001b10087210 */ /* 0x000fe40007f5e0ff */
[----:B--2---:R-:W-:Y:S01]  /*33e50*/  ISETP.LT.AND P5, PT, R9, UR4, !P3 ;  /* 0x0000000409007c0c */ /* 0x004fe2000dfa1270 */
[----:B------:R-:W-:Y:S01]  /*33e60*/  ULDC UR4, c[0x0][0x228] ;  /* 0x00008a0000047ab9 */ /* 0x000fe20000000800 */
[----:B----4-:R-:W-:Y:S01]  /*33e70*/  PRMT R9, R18, 0x7773, RZ ;  /* 0x0000777312097816 */ /* 0x010fe200000000ff */
[----:B------:R-:W-:Y:S02]  /*33e80*/  VIADD R18, R21, 0x1f ;  /* 0x0000001f15127836 */ /* 0x000fe40000000000 */
[----:B------:R-:W2:Y:S04]  /*33e90*/  LDL.LU R21, [R1+0xe8] ;  /* 0x0000e80001157983 */ /* 0x000ea80000300800 */
[----:B------:R0:W-:Y:S02]  /*33ea0*/  @P6 STG.E.U8 desc[UR20][R14.64], R9 ;  /* 0x000000090e006986 */ /* 0x0001e4000c101114 */
[----:B0-----:R-:W-:Y:S01]  /*33eb0*/  IMAD.X R9, R17, 0x1, R26, P2 ;  /* 0x0000000111097824 */ /* 0x001fe200010e061a */
[----:B------:R-:W-:-:S02]  /*33ec0*/  ISETP.GE.AND P2, PT, R18, UR19, PT ;  /* 0x0000001312007c0c */ /* 0x000fc4000bf46270 */
[C---:B------:R-:W-:Y:S02]  /*33ed0*/  PRMT R18, R19.reuse, 0x7770, RZ ;  /* 0x0000777013127816 */ /* 0x040fe400000000ff */
[----:B------:R-:W-:Y:S02]  /*33ee0*/  IADD3 R14, P6, R16, R13, RZ ;  /* 0x0000000d100e7210 */ /* 0x000fe40007fde0ff */
[----:B------:R-:W-:Y:S01]  /*33ef0*/  PRMT R19, R19, 0x7771, RZ ;  /* 0x0000777113137816 */ /* 0x000fe200000000ff */
[----:B------:R0:W-:Y:S02]  /*33f00*/  @P5 STG.E.U8 desc[UR20][R8.64], R18 ;  /* 0x0000001208005986 */ /* 0x0001e4000c101114 */
[----:B------:R-:W-:-:S05]  /*33f10*/  IMAD.X R15, R17, 0x1, R5, P6 ;  /* 0x00000001110f7824 */ /* 0x000fca00030e0605 */
[----:B------:R1:W-:Y:S04]  /*33f20*/  @P4 STG.E.U8 desc[UR20][R14.64], R19 ;  /* 0x000000130e004986 */ /* 0x0003e8000c101114 */
[----:B0-----:R-:W3:Y:S04]  /*33f30*/  LDL.LU R18, [R1+0xd8] ;  /* 0x0000d80001127983 */ /* 0x001ee80000300800 */
[----:B-1----:R-:W4:Y:S01]  /*33f40*/  LDL R19, [R1+0x1c] ;  /* 0x00001c0001137983 */ /* 0x002f220000100800 */
[----:B------:R-:W-:Y:S01]  /*33f50*/  ISETP.LT.AND P5, PT, R25, UR4, !P3 ;  /* 0x0000000419007c0c */ /* 0x000fe2000dfa1270 */
[----:B------:R-:W-:Y:S01]  /*33f60*/  ULDC UR4, c[0x0][0x248] ;  /* 0x0000920000047ab9 */ /* 0x000fe20000000800 */
[----:B------:R-:W-:-:S02]  /*33f70*/  IADD3 R14, P4, R16, R12, RZ ;  /* 0x0000000c100e7210 */ /* 0x000fc40007f9e0ff */
[----:B------:R-:W-:Y:S01]  /*33f80*/  ISETP.LT.AND P3, PT, R29, UR5, !P3 ;  /* 0x000000051d007c0c */ /* 0x000fe2000df61270 */
[C---:B------:R-:W-:Y:S01]  /*33f90*/  VIADD R8, R16.reuse, UR4 ;  /* 0x0000000410087c36 */ /* 0x040fe20008000000 */
[----:B------:R-:W-:Y:S01]  /*33fa0*/  IADD3 R16, P6, R16, R6, RZ ;  /* 0x0000000610107210 */ /* 0x000fe20007fde0ff */
[C---:B------:R-:W-:Y:S01]  /*33fb0*/  IMAD.X R15, R17.reuse, 0x1, R7, P4 ;  /* 0x00000001110f7824 */ /* 0x040fe200020e0607 */
[----:B------:R-:W-:Y:S01]  /*33fc0*/  ISETP.LT.AND P4, PT, R20, UR6, !P0 ;  /* 0x0000000614007c0c */ /* 0x000fe2000c781270 */
[----:B------:R-:W-:Y:S01]  /*33fd0*/  ULDC UR4, c[0x0][0x228] ;  /* 0x00008a0000047ab9 */ /* 0x000fe20000000800 */
[----:B------:R-:W-:Y:S01]  /*33fe0*/  ULDC UR5, c[0x0][0x228] ;  /* 0x00008a0000057ab9 */ /* 0x000fe20000000800 */
[----:B------:R-:W-:Y:S01]  /*33ff0*/  IMAD.X R17, R17, 0x1, R4, P6 ;  /* 0x0000000111117824 */ /* 0x000fe200030e0604 */
[----:B------:R-:W-:Y:S01]  /*34000*/  ULDC UR6, c[0x0][0x228] ;  /* 0x00008a0000067ab9 */ /* 0x000fe20000000800 */
[C---:B---3--:R-:W-:Y:S02]  /*34010*/  PRMT R9, R18.reuse, 0x7772, RZ ;  /* 0x0000777212097816 */ /* 0x048fe400000000ff */
[----:B------:R-:W-:-:S03]  /*34020*/  PRMT R18, R18, 0x7773, RZ ;  /* 0x0000777312127816 */ /* 0x000fc600000000ff */
[----:B------:R0:W-:Y:S04]  /*34030*/  @P5 STG.E.U8 desc[UR20][R14.64], R9 ;  /* 0x000000090e005986 */ /* 0x0001e8000c101114 */
[----:B------:R1:W-:Y:S01]  /*34040*/  @P3 STG.E.U8 desc[UR20][R16.64], R18 ;  /* 0x0000001210003986 */ /* 0x0003e2000c101114 */
[----:B0-----:R-:W-:Y:S02]  /*34050*/  SHF.R.S32.HI R9, RZ, 0x1f, R8 ;  /* 0x0000001fff097819 */ /* 0x001fe40000011408 */
[----:B----4-:R-:W-:Y:S01]  /*34060*/  IADD3 R14, P5, R8, R19, RZ ;  /* 0x00000013080e7210 */ /* 0x010fe20007fbe0ff */
[----:B-1----:R-:W3:Y:S01]  /*34070*/  LDL R17, [R1+0x10bc] ;  /* 0x0010bc0001117983 */ /* 0x002ee20000100800 */
[----:B--2---:R-:W-:-:S03]  /*34080*/  PRMT R19, R21, 0x7770, RZ ;  /* 0x0000777015137816 */ /* 0x004fc600000000ff */
[----:B------:R-:W-:Y:S01]  /*34090*/  IMAD.X R15, R9, 0x1, R23, P5 ;  /* 0x00000001090f7824 */ /* 0x000fe200028e0617 */
[----:B------:R-:W2:Y:S04]  /*340a0*/  LDL R18, [R1+0x10c4] ;  /* 0x0010c40001127983 */ /* 0x000ea80000100800 */
[----:B------:R0:W-:Y:S04]  /*340b0*/  @P4 STG.E.U8 desc[UR20][R14.64], R19 ;  /* 0x000000130e004986 */ /* 0x0001e8000c101114 */
[----:B0-----:R-:W4:Y:S01]  /*340c0*/  LDL R19, [R1+0x20] ;  /* 0x0000200001137983 */ /* 0x001f220000100800 */
[----:B------:R-:W-:-:S02]  /*340d0*/  IADD3 R16, P3, R8, R3, RZ ;  /* 0x0000000308107210 */ /* 0x000fc40007f7e0ff */
[----:B---3--:R-:W-:Y:S01]  /*340e0*/  ISETP.LT.AND P5, PT, R17, UR4, !P0 ;  /* 0x0000000411007c0c */ /* 0x008fe2000c7a1270 */
[----:B------:R-:W-:Y:S02]  /*340f0*/  ULDC UR4, c[0x0][0x228] ;  /* 0x00008a0000047ab9 */ /* 0x000fe40000000800 */
[----:B------:R-:W-:Y:S01]  /*34100*/  ISETP.LT.AND P4, PT, R24, UR4, !P0 ;  /* 0x0000000418007c0c */ /* 0x000fe2000c781270 */
[----:B------:R-:W-:Y:S01]  /*34110*/  ULDC UR4, c[0x0][0x228] ;  /* 0x00008a0000047ab9 */ /* 0x000fe20000000800 */
[----:B------:R-:W3:Y:S01]  /*34120*/  LDL.LU R24, [R1+0xcc] ;  /* 0x0000cc0001187983 */ /* 0x000ee20000300800 */
[----:B----4-:R-:W-:Y:S01]  /*34130*/  IMAD.X R17, R9, 0x1, R19, P3 ;  /* 0x0000000109117824 */ /* 0x010fe200018e0613 */
[----:B------:R-:W-:-:S06]  /*34140*/  PRMT R19, R21, 0x7771, RZ ;  /* 0x0000777115137816 */ /* 0x000fcc00000000ff */
[----:B------:R0:W-:Y:S04]  /*34150*/  @P5 STG.E.U8 desc[UR20][R16.64], R19 ;  /* 0x0000001310005986 */ /* 0x0001e8000c101114 */
[----:B0-----:R-:W4:Y:S04]  /*34160*/  LDL R16, [R1+0x10c8] ;  /* 0x0010c80001107983 */ /* 0x001f280000100800 */
[----:B------:R-:W3:Y:S01]  /*34170*/  LDL R17, [R1+0x10] ;  /* 0x0000100001117983 */ /* 0x000ee20000100800 */
[----:B------:R-:W-:Y:S02]  /*34180*/  IADD3 R14, P6, R8, R2, RZ ;  /* 0x00000002080e7210 */ /* 0x000fe40007fde0ff */
[----:B--2---:R-:W-:Y:S01]  /*34190*/  ISETP.LT.AND P3, PT, R18, UR4, !P0 ;  /* 0x0000000412007c0c */ /* 0x004fe2000c761270 */
[----:B------:R-:W-:Y:S01]  /*341a0*/  ULDC UR4, c[0x0][0x228] ;  /* 0x00008a0000047ab9 */ /* 0x000fe20000000800 */
[----:B------:R-:W-:Y:S01]  /*341b0*/  PRMT R18, R21, 0x7772, RZ ;  /* 0x0000777215127816 */ /* 0x000fe200000000ff */
[----:B------:R-:W-:-:S05]  /*341c0*/  IMAD.X R15, R9, 0x1, R0, P6 ;  /* 0x00000001090f7824 */ /* 0x000fca00030e0600 */
[----:B------:R0:W-:Y:S01]  /*341d0*/  @P4 STG.E.U8 desc[UR20][R14.64], R18 ;  /* 0x000000120e004986 */ /* 0x0001e2000c101114 */
[----:B------:R-:W-:Y:S02]  /*341e0*/  PRMT R19, R10, 0x7770, RZ ;  /* 0x000077700a137816 */ /* 0x000fe400000000ff */
[----:B0-----:R-:W-:Y:S02]  /*341f0*/  IADD3 R14, P4, R8, R27, RZ ;  /* 0x0000001b080e7210 */ /* 0x001fe40007f9e0ff */
[----:B------:R-:W-:-:S03]  /*34200*/  PRMT R18, R21, 0x7773, RZ ;  /* 0x0000777315127816 */ /* 0x000fc600000000ff */
[----:B------:R-:W-:Y:S01]  /*34210*/  IMAD.X R15, R9, 0x1, R26, P4 ;  /* 0x00000001090f7824 */ /* 0x000fe200020e061a */
[----:B----4-:R-:W-:Y:S01]  /*34220*/  ISETP.LT.AND P5, PT, R16, UR5, !P0 ;  /* 0x0000000510007c0c */ /* 0x010fe2000c7a1270 */
[----:B------:R-:W-:Y:S01]  /*34230*/  ULDC UR5, c[0x0][0x228] ;  /* 0x00008a0000057ab9 */ /* 0x000fe20000000800 */
[----:B---3--:R-:W-:-:S05]  /*34240*/  IADD3 R16, P6, R8, R17, RZ ;  /* 0x0000001108107210 */ /* 0x008fca0007fde0ff */
[----:B------:R-:W-:Y:S01]  /*34250*/  IMAD.X R17, R9, 0x1, R28, P6 ;  /* 0x0000000109117824 */ /* 0x000fe200030e061c */
[----:B------:R-:W-:Y:S01]  /*34260*/  ISETP.LT.AND P6, PT, R22, UR4, !P0 ;  /* 0x0000000416007c0c */ /* 0x000fe2000c7c1270 */
[----:B------:R-:W-:-:S03]  /*34270*/  ULDC UR4, c[0x0][0x228] ;  /* 0x00008a0000047ab9 */ /* 0x000fc60000000800 */
[----:B------:R-:W-:Y:S04]  /*34280*/  @P3 STG.E.U8 desc[UR20][R16.64], R18 ;  /* 0x0000001210003986 */ /* 0x000fe8000c101114 */
[----:B------:R0:W-:Y:S01]  /*34290*/  @P5 STG.E.U8 desc[UR20][R14.64], R19 ;  /* 0x000000130e005986 */ /* 0x0001e2000c101114 */
[----:B------:R-:W-:Y:S01]  /*342a0*/  ISETP.LT.AND P5, PT, R25, UR4, !P0 ;  /* 0x0000000419007c0c */ /* 0x000fe2000c7a1270 */
[----:B------:R-:W-:Y:S01]  /*342b0*/  ULDC UR4, c[0x0][0x248] ;  /* 0x0000920000047ab9 */ /* 0x000fe20000000800 */
[----:B0-----:R-:W-:Y:S02]  /*342c0*/  IADD3 R14, P3, R8, R13, RZ ;  /* 0x0000000d080e7210 */ /* 0x001fe40007f7e0ff */
[----:B------:R-:W-:-:S03]  /*342d0*/  PRMT R16, R10, 0x7771, RZ ;  /* 0x000077710a107816 */ /* 0x000fc600000000ff */
[----:B------:R-:W-:-:S05]  /*342e0*/  IMAD.X R15, R9, 0x1, R5, P3 ;  /* 0x00000001090f7824 */ /* 0x000fca00018e0605 */
[----:B------:R0:W-:Y:S01]  /*342f0*/  @P6 STG.E.U8 desc[UR20][R14.64], R16 ;  /* 0x000000100e006986 */ /* 0x0001e2000c101114 */
[C---:B------:R-:W-:Y:S01]  /*34300*/  ISETP.LT.AND P4, PT, R20.reuse, UR5, !P1 ;  /* 0x0000000514007c0c */ /* 0x040fe2000cf81270 */
[----:B------:R-:W-:Y:S01]  /*34310*/  ULDC UR5, c[0x0][0x228] ;  /* 0x00008a0000057ab9 */ /* 0x000fe20000000800 */
[----:B------:R-:W-:Y:S02]  /*34320*/  ISETP.LT.AND P3, PT, R20, UR6, !P2 ;  /* 0x0000000614007c0c */ /* 0x000fe4000d761270 */
[----:B0-----:R-:W-:Y:S02]  /*34330*/  IADD3 R16, P6, R8, R12, RZ ;  /* 0x0000000c08107210 */ /* 0x001fe40007fde0ff */
[----:B------:R-:W-:-:S03]  /*34340*/  PRMT R15, R10, 0x7772, RZ ;  /* 0x000077720a0f7816 */ /* 0x000fc600000000ff */
[----:B------:R-:W-:Y:S01]  /*34350*/  IMAD.X R17, R9, 0x1, R7, P6 ;  /* 0x0000000109117824 */ /* 0x000fe200030e0607 */
[C---:B------:R-:W-:Y:S02]  /*34360*/  PRMT R20, R24.reuse, 0x7773, RZ ;  /* 0x0000777318147816 */ /* 0x040fe400000000ff */
[C---:B------:R-:W-:Y:S02]  /*34370*/  PRMT R18, R24.reuse, 0x7772, RZ ;  /* 0x0000777218127816 */ /* 0x040fe400000000ff */
[C---:B------:R-:W-:Y:S01]  /*34380*/  PRMT R19, R24.reuse, 0x7771, RZ ;  /* 0x0000777118137816 */ /* 0x040fe200000000ff */
[----:B------:R0:W-:Y:S01]  /*34390*/  @P5 STG.E.U8 desc[UR20][R16.64], R15 ;  /* 0x0000000f10005986 */ /* 0x0001e2000c101114 */
[----:B------:R-:W-:-:S03]  /*343a0*/  PRMT R21, R24, 0x7770, RZ ;  /* 0x0000777018157816 */ /* 0x000fc600000000ff */
[----:B------:R-:W2:Y:S04]  /*343b0*/  LDL.LU R24, [R1+0xec] ;  /* 0x0000ec0001187983 */ /* 0x000ea80000300800 */
[----:B0-----:R-:W3:Y:S01]  /*343c0*/  LDL R17, [R1+0x1c] ;  /* 0x00001c0001117983 */ /* 0x001ee20000100800 */
[C---:B------:R-:W-:Y:S01]  /*343d0*/  VIADD R14, R8.reuse, UR4 ;  /* 0x00000004080e7c36 */ /* 0x040fe20008000000 */
[----:B------:R-:W-:Y:S01]  /*343e0*/  ISETP.LT.AND P0, PT, R29, UR5, !P0 ;  /* 0x000000051d007c0c */ /* 0x000fe2000c701270 */
[----:B------:R-:W-:Y:S01]  /*343f0*/  ULDC UR4, c[0x0][0x228] ;  /* 0x00008a0000047ab9 */ /* 0x000fe20000000800 */
[----:B------:R-:W-:Y:S01]  /*34400*/  IADD3 R8, P5, R8, R6, RZ ;  /* 0x0000000608087210 */ /* 0x000fe20007fbe0ff */
[----:B------:R-:W-:Y:S01]  /*34410*/  ULDC UR5, c[0x0][0x228] ;  /* 0x00008a0000057ab9 */ /* 0x000fe20000000800 */
[----:B---3--:R-:W-:-:S02]  /*34420*/  IADD3 R16, P6, R14, R17, RZ ;  /* 0x000000110e107210 */ /* 0x008fc40007fde0ff */
[----:B------:R-:W3:Y:S01]  /*34430*/  LDL R17, [R1+0x10bc] ;  /* 0x0010bc0001117983 */ /* 0x000ee20000100800 */
[----:B------:R-:W-:Y:S01]  /*34440*/  SHF.R.S32.HI R15, RZ, 0x1f, R14 ;  /* 0x0000001fff0f7819 */ /* 0x000fe2000001140e */
[----:B------:R-:W-:Y:S01]  /*34450*/  IMAD.X R9, R9, 0x1, R4, P5 ;  /* 0x0000000109097824 */ /* 0x000fe200028e0604 */
[----:B------:R-:W-:-:S05]  /*34460*/  PRMT R10, R10, 0x7773, RZ ;  /* 0x000077730a0a7816 */ /* 0x000fca00000000ff */
[----:B------:R0:W-:Y:S04]  /*34470*/  @P0 STG.E.U8 desc[UR20][R8.64], R10 ;  /* 0x0000000a08000986 */ /* 0x0001e8000c101114 */
[----:B0-----:R-:W4:Y:S04]  /*34480*/  LDL R9, [R1+0x10c0] ;  /* 0x0010c00001097983 */ /* 0x001f280000100800 */
[----:B------:R-:W2:Y:S01]  /*34490*/  LDL R10, [R1+0x10] ;  /* 0x00001000010a7983 */ /* 0x000ea20000100800 */
[----:B---3--:R-:W-:Y:S01]  /*344a0*/  ISETP.LT.AND P5, PT, R17, UR4, !P1 ;  /* 0x0000000411007c0c */ /* 0x008fe2000cfa1270 */
[----:B------:R-:W-:Y:S01]  /*344b0*/  IMAD.X R17, R15, 0x1, R23, P6 ;  /* 0x000000010f117824 */ /* 0x000fe200030e0617 */
[----:B------:R-:W-:-:S04]  /*344c0*/  ULDC UR4, c[0x0][0x228] ;  /* 0x00008a0000047ab9 */ /* 0x000fc80000000800 */
[----:B------:R0:W-:Y:S04]  /*344d0*/  @P4 STG.E.U8 desc[UR20][R16.64], R21 ;  /* 0x0000001510004986 */ /* 0x0001e8000c101114 */
[----:B0-----:R-:W3:Y:S01]  /*344e0*/  LDL.LU R21, [R1+0x20] ;  /* 0x0000200001157983 */ /* 0x001ee20000300800 */
[C---:B------:R-:W-:Y:S02]  /*344f0*/  IADD3 R8, P6, R14.reuse, R3, RZ ;  /* 0x000000030e087210 */ /* 0x040fe40007fde0ff */
[----:B----4-:R-:W-:Y:S01]  /*34500*/  ISETP.LT.AND P0, PT, R9, UR5, !P1 ;  /* 0x0000000509007c0c */ /* 0x010fe2000cf01270 */
[----:B------:R-:W4:Y:S01]  /*34510*/  LDL R17, [R1+0x10c4] ;  /* 0x0010c40001117983 */ /* 0x000f220000100800 */
[----:B------:R-:W-:Y:S01]  /*34520*/  IADD3 R16, P4, R14, R2, RZ ;  /* 0x000000020e107210 */ /* 0x000fe20007f9e0ff */
[----:B------:R-:W-:Y:S01]  /*34530*/  ULDC UR5, c[0x0][0x228] ;  /* 0x00008a0000057ab9 */ /* 0x000fe20000000800 */
[----:B---3--:R-:W-:-:S05]  /*34540*/  IMAD.X R9, R15, 0x1, R21, P6 ;  /* 0x000000010f097824 */ /* 0x008fca00030e0615 */
[----:B------:R0:W-:Y:S04]  /*34550*/  @P5 STG.E.U8 desc[UR20][R8.64], R19 ;  /* 0x0000001308005986 */ /* 0x0001e8000c101114 */
[----:B0-----:R-:W3:Y:S01]  /*34560*/  LDL R9, [R1+0x10c8] ;  /* 0x0010c80001097983 */ /* 0x001ee20000100800 */
[----:B----4-:R-:W-:Y:S01]  /*34570*/  ISETP.LT.AND P6, PT, R17, UR4, !P1 ;  /* 0x0000000411007c0c */ /* 0x010fe2000cfc1270 */
[----:B------:R-:W-:Y:S01]  /*34580*/  IMAD.X R17, R15, 0x1, R0, P4 ;  /* 0x000000010f117824 */ /* 0x000fe200020e0600 */
[----:B--2---:R-:W-:Y:S01]  /*34590*/  IADD3 R8, P5, R14, R10, RZ ;  /* 0x0000000a0e087210 */ /* 0x004fe20007fbe0ff */
[----:B------:R-:W2:Y:S01]  /*345a0*/  LDL.LU R19, [R1+0x10c0] ;  /* 0x0010c00001137983 */ /* 0x000ea20000300800 */
[----:B------:R-:W-:-:S03]  /*345b0*/  ULDC UR4, c[0x0][0x228] ;  /* 0x00008a0000047ab9 */ /* 0x000fc60000000800 */
[----:B------:R0:W-:Y:S04]  /*345c0*/  @P0 STG.E.U8 desc[UR20][R16.64], R18 ;  /* 0x0000001210000986 */ /* 0x0001e8000c101114 */
[----:B0-----:R-:W4:Y:S01]  /*345d0*/  LDL.LU R18, [R1+0xdc] ;  /* 0x0000dc0001127983 */ /* 0x001f220000300800 */
[----:B---3--:R-:W-:Y:S01]  /*345e0*/  ISETP.LT.AND P4, PT, R9, UR5, !P1 ;  /* 0x0000000509007c0c */ /* 0x008fe2000cf81270 */
[----:B------:R-:W-:Y:S01]  /*345f0*/  IMAD.X R9, R15, 0x1, R28, P5 ;  /* 0x000000010f097824 */ /* 0x000fe200028e061c */
[----:B------:R-:W-:Y:S01]  /*34600*/  IADD3 R16, P0, R14, R27, RZ ;  /* 0x0000001b0e107210 */ /* 0x000fe20007f1e0ff */
[----:B------:R-:W-:-:S03]  /*34610*/  ULDC UR5, c[0x0][0x228] ;  /* 0x00008a0000057ab9 */ /* 0x000fc60000000800 */
[----:B------:R0:W-:Y:S04]  /*34620*/  @P6 STG.E.U8 desc[UR20][R8.64], R20 ;  /* 0x0000001408006986 */ /* 0x0001e8000c101114 */
[----:B0-----:R-:W3:Y:S01]  /*34630*/  LDL.LU R9, [R1+0x10bc] ;  /* 0x0010bc0001097983 */ /* 0x001ee20000300800 */
[----:B------:R-:W-:Y:S01]  /*34640*/  ISETP.LT.AND P5, PT, R22, UR4, !P1 ;  /* 0x0000000416007c0c */ /* 0x000fe2000cfa1270 */
[----:B------:R-:W-:Y:S01]  /*34650*/  IMAD.X R17, R15, 0x1, R26, P0 ;  /* 0x000000010f117824 */ /* 0x000fe200000e061a */
[----:B----4-:R-:W-:Y:S01]  /*34660*/  PRMT R10, R18, 0x7770, RZ ;  /* 0x00007770120a7816 */ /* 0x010fe200000000ff */
[----:B------:R-:W-:Y:S01]  /*34670*/  ULDC UR4, c[0x0][0x228] ;  /* 0x00008a0000047ab9 */ /* 0x000fe20000000800 */
[----:B------:R-:W-:Y:S01]  /*34680*/  IADD3 R8, P6, R14, R13, RZ ;  /* 0x0000000d0e087210 */ /* 0x000fe20007fde0ff */
[----:B------:R-:W4:Y:S04]  /*34690*/  LDL.LU R20, [R1+0x10] ;  /* 0x0000100001147983 */ /* 0x000f280000300800 */
[----:B------:R0:W-:Y:S02]  /*346a0*/  @P4 STG.E.U8 desc[UR20][R16.64], R10 ;  /* 0x0000000a10004986 */ /* 0x0001e4000c101114 */
[----:B0-----:R-:W-:-:S02]  /*346b0*/  PRMT R10, R18, 0x7771, RZ ;  /* 0x00007771120a7816 */ /* 0x001fc400000000ff */
[----:B---3--:R-:W-:Y:S01]  /*346c0*/  ISETP.LT.AND P0, PT, R9, UR5, !P2 ;  /* 0x0000000509007c0c */ /* 0x008fe2000d701270 */
[----:B------:R-:W-:Y:S01]  /*346d0*/  IMAD.X R9, R15, 0x1, R5, P6 ;  /* 0x000000010f097824 */ /* 0x000fe200030e0605 */
[----:B------:R-:W-:Y:S01]  /*346e0*/  ISETP.LT.AND P6, PT, R25, UR4, !P1 ;  /* 0x0000000419007c0c */ /* 0x000fe2000cfc1270 */
[----:B------:R-:W-:Y:S01]  /*346f0*/  ULDC UR4, c[0x0][0x228] ;  /* 0x00008a0000047ab9 */ /* 0x000fe20000000800 */
[----:B------:R-:W-:Y:S02]  /*34700*/  ULDC UR5, c[0x0][0x228] ;  /* 0x00008a0000057ab9 */ /* 0x000fe40000000800 */
[----:B------:R0:W-:Y:S01]  /*34710*/  @P5 STG.E.U8 desc[UR20][R8.64], R10 ;  /* 0x0000000a08005986 */ /* 0x0001e2000c101114 */
[----:B------:R-:W-:Y:S01]  /*34720*/  ISETP.LT.AND P1, PT, R29, UR4, !P1 ;  /* 0x000000041d007c0c */ /* 0x000fe2000cf21270 */
[----:B------:R-:W-:Y:S01]  /*34730*/  ULDC UR4, c[0x0][0x248] ;  /* 0x0000920000047ab9 */ /* 0x000fe20000000800 */
[C---:B0-----:R-:W-:Y:S01]  /*34740*/  IADD3 R8, P5, R14.reuse, R12, RZ ;  /* 0x0000000c0e087210 */ /* 0x041fe20007fbe0ff */
[----:B------:R-:W-:Y:S01]  /*34750*/  VIADD R10, R14, UR4 ;  /* 0x000000040e0a7c36 */ /* 0x000fe20008000000 */
[----:B--2---:R-:W-:Y:S01]  /*34760*/  ISETP.LT.AND P4, PT, R19, UR5, !P2 ;  /* 0x0000000513007c0c */ /* 0x004fe2000d781270 */
[----:B------:R-:W-:-:S02]  /*34770*/  ULDC UR5, c[0x0][0x228] ;  /* 0x00008a0000057ab9 */ /* 0x000fc40000000800 */
[C---:B------:R-:W-:Y:S01]  /*34780*/  IMAD.X R9, R15.reuse, 0x1, R7, P5 ;  /* 0x000000010f097824 */ /* 0x040fe200028e0607 */
[----:B------:R-:W-:Y:S01]  /*34790*/  IADD3 R16, P5, R14, R6, RZ ;  /* 0x000000060e107210 */ /* 0x000fe20007fbe0ff */
[----:B------:R-:W-:Y:S01]  /*347a0*/  ULDC UR4, c[0x0][0x228] ;  /* 0x00008a0000047ab9 */ /* 0x000fe20000000800 */
[----:B------:R-:W2:Y:S03]  /*347b0*/  LDL.LU R14, [R1+0x1c] ;  /* 0x00001c00010e7983 */ /* 0x000ea60000300800 */
[----:B------:R-:W-:Y:S02]  /*347c0*/  IMAD.X R17, R15, 0x1, R4, P5 ;  /* 0x000000010f117824 */ /* 0x000fe400028e0604 */
[----:B------:R-:W3:Y:S01]  /*347d0*/  LDL.LU R15, [R1+0x10c4] ;  /* 0x0010c400010f7983 */ /* 0x000ee20000300800 */
[C---:B------:R-:W-:Y:S02]  /*347e0*/  PRMT R19, R18.reuse, 0x7773, RZ ;  /* 0x0000777312137816 */ /* 0x040fe400000000ff */
[----:B------:R-:W-:-:S05]  /*347f0*/  PRMT R18, R18, 0x7772, RZ ;  /* 0x0000777212127816 */ /* 0x000fca00000000ff */
[----:B------:R-:W-:Y:S04]  /*34800*/  @P6 STG.E.U8 desc[UR20][R8.64], R18 ;  /* 0x0000001208006986 */ /* 0x000fe8000c101114 */
[----:B------:R0:W-:Y:S04]  /*34810*/  @P1 STG.E.U8 desc[UR20][R16.64], R19 ;  /* 0x0000001310001986 */ /* 0x0001e8000c101114 */
[----:B0-----:R-:W4:Y:S01]  /*34820*/  LDL.LU R17, [R1+0x10c8] ;  /* 0x0010c80001117983 */ /* 0x001f220000300800 */
[----:B------:R-:W-:Y:S02]  /*34830*/  SHF.R.S32.HI R18, RZ, 0x1f, R10 ;  /* 0x0000001fff127819 */ /* 0x000fe4000001140a */
[----:B------:R-:W-:-:S02]  /*34840*/  PRMT R19, R24, 0x7772, RZ ;  /* 0x0000777218137816 */ /* 0x000fc400000000ff */
[C---:B--2---:R-:W-:Y:S02]  /*34850*/  IADD3 R8, P6, R10.reuse, R14, RZ ;  /* 0x0000000e0a087210 */ /* 0x044fe40007fde0ff */
[----:B------:R-:W-:Y:S02]  /*34860*/  IADD3 R14, P1, R10, R3, RZ ;  /* 0x000000030a0e7210 */ /* 0x000fe40007f3e0ff */
[----:B---3--:R-:W-:Y:S01]  /*34870*/  ISETP.LT.AND P5, PT, R15, UR5, !P2 ;  /* 0x000000050f007c0c */ /* 0x008fe2000d7a1270 */
[----:B------:R-:W-:Y:S01]  /*34880*/  IMAD.X R9, R18, 0x1, R23, P6 ;  /* 0x0000000112097824 */ /* 0x000fe200030e0617 */
[----:B------:R-:W-:Y:S01]  /*34890*/  PRMT R23, R24, 0x7770, RZ ;  /* 0x0000777018177816 */ /* 0x000fe200000000ff */
[----:B------:R-:W-:Y:S01]  /*348a0*/  IMAD.X R15, R18, 0x1, R21, P1 ;  /* 0x00000001120f7824 */ /* 0x000fe200008e0615 */
[----:B------:R-:W-:-:S03]  /*348b0*/  PRMT R21, R24, 0x7771, RZ ;  /* 0x0000777118157816 */ /* 0x000fc600000000ff */
[----:B------:R4:W-:Y:S04]  /*348c0*/  @P3 STG.E.U8 desc[UR20][R8.64], R23 ;  /* 0x0000001708003986 */ /* 0x0009e8000c101114 */
[----:B------:R0:W-:Y:S01]  /*348d0*/  @P0 STG.E.U8 desc[UR20][R14.64], R21 ;  /* 0x000000150e000986 */ /* 0x0001e2000c101114 */
[C---:B------:R-:W-:Y:S02]  /*348e0*/  IADD3 R2, P6, R10.reuse, R2, RZ ;  /* 0x000000020a027210 */ /* 0x040fe40007fde0ff */
[----:B----4-:R-:W-:-:S05]  /*348f0*/  IADD3 R8, P0, R10, R20, RZ ;  /* 0x000000140a087210 */ /* 0x010fca0007f1e0ff */
[----:B------:R-:W-:Y:S01]  /*34900*/  IMAD.X R9, R18, 0x1, R28, P0 ;  /* 0x0000000112097824 */ /* 0x000fe200000e061c */
[----:B------:R-:W-:Y:S01]  /*34910*/  ISETP.LT.AND P1, PT, R17, UR4, !P2 ;  /* 0x0000000411007c0c */ /* 0x000fe2000d721270 */
[----:B------:R-:W-:Y:S01]  /*34920*/  ULDC UR4, c[0x0][0x228] ;  /* 0x00008a0000047ab9 */ /* 0x000fe20000000800 */
[----:B------:R-:W-:Y:S01]  /*34930*/  IADD3 R16, P0, R10, R13, RZ ;  /* 0x0000000d0a107210 */ /* 0x000fe20007f1e0ff */
[----:B------:R-:W-:Y:S01]  /*34940*/  IMAD.X R3, R18, 0x1, R0, P6 ;  /* 0x0000000112037824 */ /* 0x000fe200030e0600 */
[----:B------:R-:W-:Y:S01]  /*34950*/  ISETP.LT.AND P3, PT, R22, UR4, !P2 ;  /* 0x0000000416007c0c */ /* 0x000fe2000d761270 */
[----:B------:R-:W-:Y:S01]  /*34960*/  ULDC UR4, c[0x0][0x228] ;  /* 0x00008a0000047ab9 */ /* 0x000fe20000000800 */
[----:B0-----:R-:W-:Y:S01]  /*34970*/  IADD3 R14, P6, R10, R27, RZ ;  /* 0x0000001b0a0e7210 */ /* 0x001fe20007fde0ff */
[----:B------:R-:W-:Y:S01]  /*34980*/  IMAD.X R17, R18, 0x1, R5, P0 ;  /* 0x0000000112117824 */ /* 0x000fe200000e0605 */
[----:B------:R-:W-:Y:S01]  /*34990*/  ISETP.LT.AND P0, PT, R25, UR4, !P2 ;  /* 0x0000000419007c0c */ /* 0x000fe2000d701270 */
[----:B------:R-:W-:-:S02]  /*349a0*/  ULDC UR4, c[0x0][0x228] ;  /* 0x00008a0000047ab9 */ /* 0x000fc40000000800 */
[----:B------:R-:W-:Y:S01]  /*349b0*/  ISETP.LT.AND P2, PT, R29, UR4, !P2 ;  /* 0x000000041d007c0c */ /* 0x000fe2000d741270 */
[----:B------:R-:W-:Y:S01]  /*349c0*/  IMAD.X R15, R18, 0x1, R26, P6 ;  /* 0x00000001120f7824 */ /* 0x000fe200030e061a */
[----:B------:R-:W-:Y:S02]  /*349d0*/  IADD3 R12, P6, R10, R12, RZ ;  /* 0x0000000c0a0c7210 */ /* 0x000fe40007fde0ff */
[----:B------:R-:W-:Y:S02]  /*349e0*/  PRMT R5, R24, 0x7773, RZ ;  /* 0x0000777318057816 */ /* 0x000fe400000000ff */
[C---:B------:R-:W-:Y:S02]  /*349f0*/  PRMT R21, R11.reuse, 0x7773, RZ ;  /* 0x000077730b157816 */ /* 0x040fe400000000ff */
[C---:B------:R-:W-:Y:S02]  /*34a00*/  PRMT R23, R11.reuse, 0x7772, RZ ;  /* 0x000077720b177816 */ /* 0x040fe400000000ff */
[----:B------:R-:W-:-:S02]  /*34a10*/  PRMT R25, R11, 0x7771, RZ ;  /* 0x000077710b197816 */ /* 0x000fc400000000ff */
[----:B------:R-:W-:Y:S01]  /*34a20*/  PRMT R11, R11, 0x7770, RZ ;  /* 0x000077700b0b7816 */ /* 0x000fe200000000ff */
[----:B------:R-:W-:Y:S01]  /*34a30*/  IMAD.X R13, R18, 0x1, R7, P6 ;  /* 0x00000001120d7824 */ /* 0x000fe200030e0607 */
[----:B------:R0:W-:Y:S01]  /*34a40*/  @P4 STG.E.U8 desc[UR20][R2.64], R19 ;  /* 0x0000001302004986 */ /* 0x0001e2000c101114 */
[----:B------:R-:W-:-:S03]  /*34a50*/  IADD3 R6, P6, R10, R6, RZ ;  /* 0x000000060a067210 */ /* 0x000fc60007fde0ff */
[----:B------:R0:W-:Y:S04]  /*34a60*/  @P5 STG.E.U8 desc[UR20][R8.64], R5 ;  /* 0x0000000508005986 */ /* 0x0001e8000c101114 */
[----:B------:R0:W-:Y:S04]  /*34a70*/  @P1 STG.E.U8 desc[UR20][R14.64], R11 ;  /* 0x0000000b0e001986 */ /* 0x0001e8000c101114 */
[----:B------:R0:W-:Y:S01]  /*34a80*/  @P3 STG.E.U8 desc[UR20][R16.64], R25 ;  /* 0x0000001910003986 */ /* 0x0001e2000c101114 */
[----:B------:R-:W-:-:S03]  /*34a90*/  IMAD.X R7, R18, 0x1, R4, P6 ;  /* 0x0000000112077824 */ /* 0x000fc600030e0604 */
[----:B------:R0:W-:Y:S01]  /*34aa0*/  @P0 STG.E.U8 desc[UR20][R12.64], R23 ;  /* 0x000000170c000986 */ /* 0x0001e2000c101114 */
[----:B------:R-:W-:Y:S05]  /*34ab0*/  @!P2 EXIT ;  /* 0x000000000000a94d */ /* 0x000fea0003800000 */
[----:B------:R-:W-:Y:S01]  /*34ac0*/  STG.E.U8 desc[UR20][R6.64], R21 ;  /* 0x0000001506007986 */ /* 0x000fe2000c101114 */
[----:B------:R-:W-:Y:S05]  /*34ad0*/  EXIT ;  /* 0x000000000000794d */ /* 0x000fea0003800000 */
.L_x_3:
[----:B------:R-:W-:-:S00]  /*34ae0*/  BRA `(.L_x_3) ;  /* 0xfffffffc00fc7947 */ /* 0x000fc0000383ffff */
[----:B------:R-:W-:-:S00]  /*34af0*/  NOP ;  /* 0x0000000000007918 */ /* 0x000fc00000000000 */
        /* <DEDUP_REMOVED lines=8> */
.L_x_4:


//--------------------- .nv.shared.matmul_kernel  --------------------------
	.section	.nv.shared.matmul_kernel,"aw",@nobits
	.sectionflags	@""
	.align	16
	.zero		1024


//--------------------- .nv.shared.reserved.0     --------------------------
	.section	.nv.shared.reserved.0,"aw",@nobits
	.weak		__nv_reservedSMEM_offset_0_alias
	.size		__nv_reservedSMEM_offset_0_alias, 0, 0
	.other		__nv_reservedSMEM_offset_0_alias,@"STO_CUDA_RESERVED_SHARED STV_DEFAULT"
__nv_reservedSMEM_offset_0_alias:
	.zero		0


//--------------------- .nv.constant0.matmul_kernel --------------------------
	.section	.nv.constant0.matmul_kernel,"a",@progbits
	.sectionflags	@""
	.align	4
.nv.constant0.matmul_kernel:
	.zero		608


//--------------------- SYMBOLS --------------------------

	.type		.nv.reservedSmem.offset0,@object
	.size		.nv.reservedSmem.offset0,0x4
